	.target	sm_103a

	.elftype	@"ET_EXEC"


//--------------------- .note.nv.tkinfo           --------------------------
	.section	.note.nv.tkinfo,"",@"SHT_NOTE"
	.sectionflags	@"SHF_NOTE_NV_TKINFO"
	.tkinfo
        /*0018*/ 	.word	0x00000002
        /*0030*/ 	.string	""
        /*0030*/ 	.string	"ptxas"
        /*0030*/ 	.string	"Cuda compilation tools, release 13.0, V13.0.88"
        /*0030*/ 	.string	"Build cuda_13.0.r13.0/compiler.36424714_0"
        /*0030*/ 	.string	"-arch sm_103a -m 64 "



//--------------------- .note.nv.cuinfo           --------------------------
	.section	.note.nv.cuinfo,"",@"SHT_NOTE"
	.sectionflags	@"SHF_NOTE_NV_CUINFO"
        /*0018*/ 	.short	0x0002
        /*001a*/ 	.short	0x0067
        /*001c*/ 	.short	0x0082
	.zero		2


//--------------------- .nv.info                  --------------------------
	.section	.nv.info,"",@"SHT_CUDA_INFO"
	.align	4


	//----- nvinfo : EIATTR_REGCOUNT
	.align		4
        /*0000*/ 	.byte	0x04, 0x2f
        /*0002*/ 	.short	(.L_12 - .L_11)
	.align		4
.L_11:
        /*0004*/ 	.word	index@(_ZN7cutlass13device_kernelIN5flash22FlashAttnBwdPreprocessIN4cute5tupleIJNS3_1CILi64EEENS5_ILi192EEEEEENS_6half_tEfNS_4arch4Sm80ELb1ELb1EEEEEvNT_6ParamsE)
        /*0008*/ 	.word	0x0000005a


	//----- nvinfo : EIATTR_FRAME_SIZE
	.align		4
.L_12:
        /*000c*/ 	.byte	0x04, 0x11
        /*000e*/ 	.short	(.L_14 - .L_13)
	.align		4
.L_13:
        /*0010*/ 	.word	index@(_ZN7cutlass13device_kernelIN5flash22FlashAttnBwdPreprocessIN4cute5tupleIJNS3_1CILi64EEENS5_ILi192EEEEEENS_6half_tEfNS_4arch4Sm80ELb1ELb1EEEEEvNT_6ParamsE)
        /*0014*/ 	.word	0x00000000


	//----- nvinfo : EIATTR_REGCOUNT
	.align		4
.L_14:
        /*0018*/ 	.byte	0x04, 0x2f
        /*001a*/ 	.short	(.L_16 - .L_15)
	.align		4
.L_15:
        /*001c*/ 	.word	index@(_ZN7cutlass13device_kernelIN5flash19enable_sm80_to_sm89INS1_16FlashAttnBwdSm80INS1_25CollectiveMainloopBwdSm80ILi2ELi1EN4cute5tupleIJNS5_1CILi64EEENS7_ILi80EEENS7_ILi192EEEEEENS_6half_tEfNS_4arch4Sm80ELb1ELb0ELb1ELb1ELb1ELb0ELb1ELb0ELi2ELi4ELi2ELi2ELb0EEENS1_24CollectiveEpilogueBwdGQAISB_fSE_Li256ELb1ELb1EEENS1_25SingleTileBwdLPTSchedulerILb1ELi80ELb1EEEEEEEEEvNT_6ParamsE)
        /*0020*/ 	.word	0x00000004


	//----- nvinfo : EIATTR_FRAME_SIZE
	.align		4
.L_16:
        /*0024*/ 	.byte	0x04, 0x11
        /*0026*/ 	.short	(.L_18 - .L_17)
	.align		4
.L_17:
        /*0028*/ 	.word	index@(_ZN7cutlass13device_kernelIN5flash19enable_sm80_to_sm89INS1_16FlashAttnBwdSm80INS1_25CollectiveMainloopBwdSm80ILi2ELi1EN4cute5tupleIJNS5_1CILi64EEENS7_ILi80EEENS7_ILi192EEEEEENS_6half_tEfNS_4arch4Sm80ELb1ELb0ELb1ELb1ELb1ELb0ELb1ELb0ELi2ELi4ELi2ELi2ELb0EEENS1_24CollectiveEpilogueBwdGQAISB_fSE_Li256ELb1ELb1EEENS1_25SingleTileBwdLPTSchedulerILb1ELi80ELb1EEEEEEEEEvNT_6ParamsE)
        /*002c*/ 	.word	0x00000000


	//----- nvinfo : EIATTR_REGCOUNT
	.align		4
.L_18:
        /*0030*/ 	.byte	0x04, 0x2f
        /*0032*/ 	.short	(.L_20 - .L_19)
	.align		4
.L_19:
        /*0034*/ 	.word	index@(_ZN7cutlass13device_kernelIN5flash32FlashAttnBwdPostprocessConvertdQIN4cute5tupleIJNS3_1CILi64EEENS5_ILi192EEEEEENS_6half_tEfNS_4arch4Sm80ELi256ENS3_8TiledMMAINS3_8MMA_AtomIJNS3_28SM80_16x8x16_F32F16F16F32_TNEEEENS3_6LayoutINS4_IJNS5_ILi2EEENS5_ILi4EEENS5_ILi1EEEEEENS4_IJSJ_SH_NS5_ILi0EEEEEEEENS4_IJNS5_ILi32EEES6_NS5_ILi16EEEEEEEELb0EEEEEvNT_6ParamsE)
        /*0038*/ 	.word	0x0000003e


	//----- nvinfo : EIATTR_FRAME_SIZE
	.align		4
.L_20:
        /*003c*/ 	.byte	0x04, 0x11
        /*003e*/ 	.short	(.L_22 - .L_21)
	.align		4
.L_21:
        /*0040*/ 	.word	index@(_ZN7cutlass13device_kernelIN5flash32FlashAttnBwdPostprocessConvertdQIN4cute5tupleIJNS3_1CILi64EEENS5_ILi192EEEEEENS_6half_tEfNS_4arch4Sm80ELi256ENS3_8TiledMMAINS3_8MMA_AtomIJNS3_28SM80_16x8x16_F32F16F16F32_TNEEEENS3_6LayoutINS4_IJNS5_ILi2EEENS5_ILi4EEENS5_ILi1EEEEEENS4_IJSJ_SH_NS5_ILi0EEEEEEEENS4_IJNS5_ILi32EEES6_NS5_ILi16EEEEEEEELb0EEEEEvNT_6ParamsE)
        /*0044*/ 	.word	0x00000000


	//----- nvinfo : EIATTR_REGCOUNT
	.align		4
.L_22:
        /*0048*/ 	.byte	0x04, 0x2f
        /*004a*/ 	.short	(.L_24 - .L_23)
	.align		4
.L_23:
        /*004c*/ 	.word	index@(_ZN7cutlass13device_kernelIN5flash32FlashAttnBwdPostprocessConvertdQIN4cute5tupleIJNS3_1CILi80EEENS5_ILi192EEEEEENS_6half_tEfNS_4arch4Sm80ELi256ENS3_8TiledMMAINS3_8MMA_AtomIJNS3_28SM80_16x8x16_F32F16F16F32_TNEEEENS3_6LayoutINS4_IJNS5_ILi4EEENS5_ILi2EEENS5_ILi1EEEEEENS4_IJSJ_SH_NS5_ILi0EEEEEEEENS4_IJNS5_ILi64EEENS5_ILi16EEESP_EEEEELb1EEEEEvNT_6ParamsE)
        /*0050*/ 	.word	0x00000048


	//----- nvinfo : EIATTR_FRAME_SIZE
	.align		4
.L_24:
        /*0054*/ 	.byte	0x04, 0x11
        /*0056*/ 	.short	(.L_26 - .L_25)
	.align		4
.L_25:
        /*0058*/ 	.word	index@(_ZN7cutlass13device_kernelIN5flash32FlashAttnBwdPostprocessConvertdQIN4cute5tupleIJNS3_1CILi80EEENS5_ILi192EEEEEENS_6half_tEfNS_4arch4Sm80ELi256ENS3_8TiledMMAINS3_8MMA_AtomIJNS3_28SM80_16x8x16_F32F16F16F32_TNEEEENS3_6LayoutINS4_IJNS5_ILi4EEENS5_ILi2EEENS5_ILi1EEEEEENS4_IJSJ_SH_NS5_ILi0EEEEEEEENS4_IJNS5_ILi64EEENS5_ILi16EEESP_EEEEELb1EEEEEvNT_6ParamsE)
        /*005c*/ 	.word	0x00000000


	//----- nvinfo : EIATTR_REGCOUNT
	.align		4
.L_26:
        /*0060*/ 	.byte	0x04, 0x2f
        /*0062*/ 	.short	(.L_28 - .L_27)
	.align		4
.L_27:
        /*0064*/ 	.word	index@(_ZN7cutlass13device_kernelIN5flash19enable_sm80_to_sm89INS1_16FlashAttnBwdSm80INS1_25CollectiveMainloopBwdSm80ILi2ELi1EN4cute5tupleIJNS5_1CILi64EEENS7_ILi80EEENS7_ILi192EEEEEENS_6half_tEfNS_4arch4Sm80ELb1ELb0ELb1ELb1ELb0ELb0ELb1ELb0ELi2ELi4ELi2ELi2ELb0EEENS1_24CollectiveEpilogueBwdGQAISB_fSE_Li256ELb1ELb0EEENS1_25SingleTileBwdLPTSchedulerILb1ELi80ELb0EEEEEEEEEvNT_6ParamsE)
        /*0068*/ 	.word	0x00000004


	//----- nvinfo : EIATTR_FRAME_SIZE
	.align		4
.L_28:
        /*006c*/ 	.byte	0x04, 0x11
        /*006e*/ 	.short	(.L_30 - .L_29)
	.align		4
.L_29:
        /*0070*/ 	.word	index@(_ZN7cutlass13device_kernelIN5flash19enable_sm80_to_sm89INS1_16FlashAttnBwdSm80INS1_25CollectiveMainloopBwdSm80ILi2ELi1EN4cute5tupleIJNS5_1CILi64EEENS7_ILi80EEENS7_ILi192EEEEEENS_6half_tEfNS_4arch4Sm80ELb1ELb0ELb1ELb1ELb0ELb0ELb1ELb0ELi2ELi4ELi2ELi2ELb0EEENS1_24CollectiveEpilogueBwdGQAISB_fSE_Li256ELb1ELb0EEENS1_25SingleTileBwdLPTSchedulerILb1ELi80ELb0EEEEEEEEEvNT_6ParamsE)
        /*0074*/ 	.word	0x00000000


	//----- nvinfo : EIATTR_REGCOUNT
	.align		4
.L_30:
        /*0078*/ 	.byte	0x04, 0x2f
        /*007a*/ 	.short	(.L_32 - .L_31)
	.align		4
.L_31:
        /*007c*/ 	.word	index@(_ZN7cutlass13device_kernelIN5flash19enable_sm80_to_sm89INS1_16FlashAttnBwdSm80INS1_25CollectiveMainloopBwdSm80ILi2ELi1EN4cute5tupleIJNS5_1CILi64EEENS7_ILi80EEENS7_ILi192EEEEEENS_6half_tEfNS_4arch4Sm80ELb1ELb0ELb1ELb1ELb1ELb0ELb1ELb0ELi2ELi4ELi2ELi2ELb0EEENS1_21CollectiveEpilogueBwdISB_SC_SE_Li256ELb1ELb1ELi4EEENS1_25SingleTileBwdLPTSchedulerILb1ELi80ELb1EEEEEEEEEvNT_6ParamsE)
        /*0080*/ 	.word	0x00000004


	//----- nvinfo : EIATTR_FRAME_SIZE
	.align		4
.L_32:
        /*0084*/ 	.byte	0x04, 0x11
        /*0086*/ 	.short	(.L_34 - .L_33)
	.align		4
.L_33:
        /*0088*/ 	.word	index@(_ZN7cutlass13device_kernelIN5flash19enable_sm80_to_sm89INS1_16FlashAttnBwdSm80INS1_25CollectiveMainloopBwdSm80ILi2ELi1EN4cute5tupleIJNS5_1CILi64EEENS7_ILi80EEENS7_ILi192EEEEEENS_6half_tEfNS_4arch4Sm80ELb1ELb0ELb1ELb1ELb1ELb0ELb1ELb0ELi2ELi4ELi2ELi2ELb0EEENS1_21CollectiveEpilogueBwdISB_SC_SE_Li256ELb1ELb1ELi4EEENS1_25SingleTileBwdLPTSchedulerILb1ELi80ELb1EEEEEEEEEvNT_6ParamsE)
        /*008c*/ 	.word	0x00000000


	//----- nvinfo : EIATTR_REGCOUNT
	.align		4
.L_34:
        /*0090*/ 	.byte	0x04, 0x2f
        /*0092*/ 	.short	(.L_36 - .L_35)
	.align		4
.L_35:
        /*0094*/ 	.word	index@(_ZN7cutlass13device_kernelIN5flash19enable_sm80_to_sm89INS1_16FlashAttnBwdSm80INS1_25CollectiveMainloopBwdSm80ILi2ELi1EN4cute5tupleIJNS5_1CILi64EEENS7_ILi80EEENS7_ILi192EEEEEENS_6half_tEfNS_4arch4Sm80ELb1ELb0ELb1ELb1ELb0ELb0ELb1ELb0ELi2ELi4ELi2ELi2ELb0EEENS1_21CollectiveEpilogueBwdISB_SC_SE_Li256ELb1ELb1ELi4EEENS1_25SingleTileBwdLPTSchedulerILb1ELi80ELb0EEEEEEEEEvNT_6ParamsE)
        /*0098*/ 	.word	0x00000004


	//----- nvinfo : EIATTR_FRAME_SIZE
	.align		4
.L_36:
        /*009c*/ 	.byte	0x04, 0x11
        /*009e*/ 	.short	(.L_38 - .L_37)
	.align		4
.L_37:
        /*00a0*/ 	.word	index@(_ZN7cutlass13device_kernelIN5flash19enable_sm80_to_sm89INS1_16FlashAttnBwdSm80INS1_25CollectiveMainloopBwdSm80ILi2ELi1EN4cute5tupleIJNS5_1CILi64EEENS7_ILi80EEENS7_ILi192EEEEEENS_6half_tEfNS_4arch4Sm80ELb1ELb0ELb1ELb1ELb0ELb0ELb1ELb0ELi2ELi4ELi2ELi2ELb0EEENS1_21CollectiveEpilogueBwdISB_SC_SE_Li256ELb1ELb1ELi4EEENS1_25SingleTileBwdLPTSchedulerILb1ELi80ELb0EEEEEEEEEvNT_6ParamsE)
        /*00a4*/ 	.word	0x00000000


	//----- nvinfo : EIATTR_REGCOUNT
	.align		4
.L_38:
        /*00a8*/ 	.byte	0x04, 0x2f
        /*00aa*/ 	.short	(.L_40 - .L_39)
	.align		4
.L_39:
        /*00ac*/ 	.word	index@(_ZN7cutlass13device_kernelIN5flash22FlashAttnBwdPreprocessIN4cute5tupleIJNS3_1CILi64EEENS5_ILi192EEEEEENS_6half_tEfNS_4arch4Sm80ELb1ELb0EEEEEvNT_6ParamsE)
        /*00b0*/ 	.word	0x0000005a


	//----- nvinfo : EIATTR_FRAME_SIZE
	.align		4
.L_40:
        /*00b4*/ 	.byte	0x04, 0x11
        /*00b6*/ 	.short	(.L_42 - .L_41)
	.align		4
.L_41:
        /*00b8*/ 	.word	index@(_ZN7cutlass13device_kernelIN5flash22FlashAttnBwdPreprocessIN4cute5tupleIJNS3_1CILi64EEENS5_ILi192EEEEEENS_6half_tEfNS_4arch4Sm80ELb1ELb0EEEEEvNT_6ParamsE)
        /*00bc*/ 	.word	0x00000000


	//----- nvinfo : EIATTR_REGCOUNT
	.align		4
.L_42:
        /*00c0*/ 	.byte	0x04, 0x2f
        /*00c2*/ 	.short	(.L_44 - .L_43)
	.align		4
.L_43:
        /*00c4*/ 	.word	index@(_ZN7cutlass13device_kernelIN5flash19enable_sm80_to_sm89INS1_16FlashAttnBwdSm80INS1_25CollectiveMainloopBwdSm80ILi2ELi1EN4cute5tupleIJNS5_1CILi64EEENS7_ILi80EEENS7_ILi192EEEEEENS_6half_tEfNS_4arch4Sm80ELb1ELb0ELb1ELb0ELb1ELb0ELb1ELb0ELi2ELi4ELi2ELi2ELb0EEENS1_24CollectiveEpilogueBwdGQAISB_fSE_Li256ELb0ELb1EEENS1_25SingleTileBwdLPTSchedulerILb0ELi80ELb1EEEEEEEEEvNT_6ParamsE)
        /*00c8*/ 	.word	0x00000004


	//----- nvinfo : EIATTR_FRAME_SIZE
	.align		4
.L_44:
        /*00cc*/ 	.byte	0x04, 0x11
        /*00ce*/ 	.short	(.L_46 - .L_45)
	.align		4
.L_45:
        /*00d0*/ 	.word	index@(_ZN7cutlass13device_kernelIN5flash19enable_sm80_to_sm89INS1_16FlashAttnBwdSm80INS1_25CollectiveMainloopBwdSm80ILi2ELi1EN4cute5tupleIJNS5_1CILi64EEENS7_ILi80EEENS7_ILi192EEEEEENS_6half_tEfNS_4arch4Sm80ELb1ELb0ELb1ELb0ELb1ELb0ELb1ELb0ELi2ELi4ELi2ELi2ELb0EEENS1_24CollectiveEpilogueBwdGQAISB_fSE_Li256ELb0ELb1EEENS1_25SingleTileBwdLPTSchedulerILb0ELi80ELb1EEEEEEEEEvNT_6ParamsE)
        /*00d4*/ 	.word	0x00000000


	//----- nvinfo : EIATTR_REGCOUNT
	.align		4
.L_46:
        /*00d8*/ 	.byte	0x04, 0x2f
        /*00da*/ 	.short	(.L_48 - .L_47)
	.align		4
.L_47:
        /*00dc*/ 	.word	index@(_ZN7cutlass13device_kernelIN5flash19enable_sm80_to_sm89INS1_16FlashAttnBwdSm80INS1_25CollectiveMainloopBwdSm80ILi2ELi1EN4cute5tupleIJNS5_1CILi64EEENS7_ILi80EEENS7_ILi192EEEEEENS_6half_tEfNS_4arch4Sm80ELb1ELb0ELb1ELb0ELb0ELb0ELb1ELb0ELi2ELi4ELi2ELi2ELb0EEENS1_24CollectiveEpilogueBwdGQAISB_fSE_Li256ELb0ELb0EEENS1_25SingleTileBwdLPTSchedulerILb0ELi80ELb0EEEEEEEEEvNT_6ParamsE)
        /*00e0*/ 	.word	0x00000004


	//----- nvinfo : EIATTR_FRAME_SIZE
	.align		4
.L_48:
        /*00e4*/ 	.byte	0x04, 0x11
        /*00e6*/ 	.short	(.L_50 - .L_49)
	.align		4
.L_49:
        /*00e8*/ 	.word	index@(_ZN7cutlass13device_kernelIN5flash19enable_sm80_to_sm89INS1_16FlashAttnBwdSm80INS1_25CollectiveMainloopBwdSm80ILi2ELi1EN4cute5tupleIJNS5_1CILi64EEENS7_ILi80EEENS7_ILi192EEEEEENS_6half_tEfNS_4arch4Sm80ELb1ELb0ELb1ELb0ELb0ELb0ELb1ELb0ELi2ELi4ELi2ELi2ELb0EEENS1_24CollectiveEpilogueBwdGQAISB_fSE_Li256ELb0ELb0EEENS1_25SingleTileBwdLPTSchedulerILb0ELi80ELb0EEEEEEEEEvNT_6ParamsE)
        /*00ec*/ 	.word	0x00000000


	//----- nvinfo : EIATTR_REGCOUNT
	.align		4
.L_50:
        /*00f0*/ 	.byte	0x04, 0x2f
        /*00f2*/ 	.short	(.L_52 - .L_51)
	.align		4
.L_51:
        /*00f4*/ 	.word	index@(_ZN7cutlass13device_kernelIN5flash19enable_sm80_to_sm89INS1_16FlashAttnBwdSm80INS1_25CollectiveMainloopBwdSm80ILi2ELi1EN4cute5tupleIJNS5_1CILi64EEENS7_ILi80EEENS7_ILi192EEEEEENS_6half_tEfNS_4arch4Sm80ELb1ELb0ELb1ELb0ELb1ELb0ELb1ELb0ELi2ELi4ELi2ELi2ELb0EEENS1_21CollectiveEpilogueBwdISB_SC_SE_Li256ELb0ELb1ELi4EEENS1_25SingleTileBwdLPTSchedulerILb0ELi80ELb1EEEEEEEEEvNT_6ParamsE)
        /*00f8*/ 	.word	0x00000004


	//----- nvinfo : EIATTR_FRAME_SIZE
	.align		4
.L_52:
        /*00fc*/ 	.byte	0x04, 0x11
        /*00fe*/ 	.short	(.L_54 - .L_53)
	.align		4
.L_53:
        /*0100*/ 	.word	index@(_ZN7cutlass13device_kernelIN5flash19enable_sm80_to_sm89INS1_16FlashAttnBwdSm80INS1_25CollectiveMainloopBwdSm80ILi2ELi1EN4cute5tupleIJNS5_1CILi64EEENS7_ILi80EEENS7_ILi192EEEEEENS_6half_tEfNS_4arch4Sm80ELb1ELb0ELb1ELb0ELb1ELb0ELb1ELb0ELi2ELi4ELi2ELi2ELb0EEENS1_21CollectiveEpilogueBwdISB_SC_SE_Li256ELb0ELb1ELi4EEENS1_25SingleTileBwdLPTSchedulerILb0ELi80ELb1EEEEEEEEEvNT_6ParamsE)
        /*0104*/ 	.word	0x00000000


	//----- nvinfo : EIATTR_REGCOUNT
	.align		4
.L_54:
        /*0108*/ 	.byte	0x04, 0x2f
        /*010a*/ 	.short	(.L_56 - .L_55)
	.align		4
.L_55:
        /*010c*/ 	.word	index@(_ZN7cutlass13device_kernelIN5flash19enable_sm80_to_sm89INS1_16FlashAttnBwdSm80INS1_25CollectiveMainloopBwdSm80ILi2ELi1EN4cute5tupleIJNS5_1CILi64EEENS7_ILi80EEENS7_ILi192EEEEEENS_6half_tEfNS_4arch4Sm80ELb1ELb0ELb1ELb0ELb0ELb0ELb1ELb0ELi2ELi4ELi2ELi2ELb0EEENS1_21CollectiveEpilogueBwdISB_SC_SE_Li256ELb0ELb1ELi4EEENS1_25SingleTileBwdLPTSchedulerILb0ELi80ELb0EEEEEEEEEvNT_6ParamsE)
        /*0110*/ 	.word	0x00000004


	//----- nvinfo : EIATTR_FRAME_SIZE
	.align		4
.L_56:
        /*0114*/ 	.byte	0x04, 0x11
        /*0116*/ 	.short	(.L_58 - .L_57)
	.align		4
.L_57:
        /*0118*/ 	.word	index@(_ZN7cutlass13device_kernelIN5flash19enable_sm80_to_sm89INS1_16FlashAttnBwdSm80INS1_25CollectiveMainloopBwdSm80ILi2ELi1EN4cute5tupleIJNS5_1CILi64EEENS7_ILi80EEENS7_ILi192EEEEEENS_6half_tEfNS_4arch4Sm80ELb1ELb0ELb1ELb0ELb0ELb0ELb1ELb0ELi2ELi4ELi2ELi2ELb0EEENS1_21CollectiveEpilogueBwdISB_SC_SE_Li256ELb0ELb1ELi4EEENS1_25SingleTileBwdLPTSchedulerILb0ELi80ELb0EEEEEEEEEvNT_6ParamsE)
        /*011c*/ 	.word	0x00000000


	//----- nvinfo : EIATTR_REGCOUNT
	.align		4
.L_58:
        /*0120*/ 	.byte	0x04, 0x2f
        /*0122*/ 	.short	(.L_60 - .L_59)
	.align		4
.L_59:
        /*0124*/ 	.word	index@(_ZN7cutlass13device_kernelIN5flash19enable_sm80_to_sm89INS1_16FlashAttnBwdSm80INS1_25CollectiveMainloopBwdSm80ILi2ELi1EN4cute5tupleIJNS5_1CILi64EEENS7_ILi80EEENS7_ILi192EEEEEENS_6half_tEfNS_4arch4Sm80ELb0ELb1ELb1ELb1ELb1ELb0ELb1ELb0ELi2ELi4ELi2ELi2ELb0EEENS1_24CollectiveEpilogueBwdGQAISB_fSE_Li256ELb1ELb1EEENS1_19SingleTileSchedulerILb1ELb0ELb0ELi80EEEEEEEEEvNT_6ParamsE)
        /*0128*/ 	.word	0x00000004


	//----- nvinfo : EIATTR_FRAME_SIZE
	.align		4
.L_60:
        /*012c*/ 	.byte	0x04, 0x11
        /*012e*/ 	.short	(.L_62 - .L_61)
	.align		4
.L_61:
        /*0130*/ 	.word	index@(_ZN7cutlass13device_kernelIN5flash19enable_sm80_to_sm89INS1_16FlashAttnBwdSm80INS1_25CollectiveMainloopBwdSm80ILi2ELi1EN4cute5tupleIJNS5_1CILi64EEENS7_ILi80EEENS7_ILi192EEEEEENS_6half_tEfNS_4arch4Sm80ELb0ELb1ELb1ELb1ELb1ELb0ELb1ELb0ELi2ELi4ELi2ELi2ELb0EEENS1_24CollectiveEpilogueBwdGQAISB_fSE_Li256ELb1ELb1EEENS1_19SingleTileSchedulerILb1ELb0ELb0ELi80EEEEEEEEEvNT_6ParamsE)
        /*0134*/ 	.word	0x00000000


	//----- nvinfo : EIATTR_REGCOUNT
	.align		4
.L_62:
        /*0138*/ 	.byte	0x04, 0x2f
        /*013a*/ 	.short	(.L_64 - .L_63)
	.align		4
.L_63:
        /*013c*/ 	.word	index@(_ZN7cutlass13device_kernelIN5flash19enable_sm80_to_sm89INS1_16FlashAttnBwdSm80INS1_25CollectiveMainloopBwdSm80ILi2ELi1EN4cute5tupleIJNS5_1CILi64EEENS7_ILi80EEENS7_ILi192EEEEEENS_6half_tEfNS_4arch4Sm80ELb0ELb1ELb1ELb1ELb0ELb0ELb1ELb0ELi2ELi4ELi2ELi2ELb0EEENS1_24CollectiveEpilogueBwdGQAISB_fSE_Li256ELb1ELb0EEENS1_19SingleTileSchedulerILb1ELb0ELb0ELi80EEEEEEEEEvNT_6ParamsE)
        /*0140*/ 	.word	0x00000004


	//----- nvinfo : EIATTR_FRAME_SIZE
	.align		4
.L_64:
        /*0144*/ 	.byte	0x04, 0x11
        /*0146*/ 	.short	(.L_66 - .L_65)
	.align		4
.L_65:
        /*0148*/ 	.word	index@(_ZN7cutlass13device_kernelIN5flash19enable_sm80_to_sm89INS1_16FlashAttnBwdSm80INS1_25CollectiveMainloopBwdSm80ILi2ELi1EN4cute5tupleIJNS5_1CILi64EEENS7_ILi80EEENS7_ILi192EEEEEENS_6half_tEfNS_4arch4Sm80ELb0ELb1ELb1ELb1ELb0ELb0ELb1ELb0ELi2ELi4ELi2ELi2ELb0EEENS1_24CollectiveEpilogueBwdGQAISB_fSE_Li256ELb1ELb0EEENS1_19SingleTileSchedulerILb1ELb0ELb0ELi80EEEEEEEEEvNT_6ParamsE)
        /*014c*/ 	.word	0x00000000


	//----- nvinfo : EIATTR_REGCOUNT
	.align		4
.L_66:
        /*0150*/ 	.byte	0x04, 0x2f
        /*0152*/ 	.short	(.L_68 - .L_67)
	.align		4
.L_67:
        /*0154*/ 	.word	index@(_ZN7cutlass13device_kernelIN5flash19enable_sm80_to_sm89INS1_16FlashAttnBwdSm80INS1_25CollectiveMainloopBwdSm80ILi2ELi1EN4cute5tupleIJNS5_1CILi64EEENS7_ILi80EEENS7_ILi192EEEEEENS_6half_tEfNS_4arch4Sm80ELb0ELb1ELb1ELb1ELb1ELb0ELb1ELb0ELi2ELi4ELi2ELi2ELb0EEENS1_21CollectiveEpilogueBwdISB_SC_SE_Li256ELb1ELb1ELi4EEENS1_19SingleTileSchedulerILb1ELb0ELb0ELi80EEEEEEEEEvNT_6ParamsE)
        /*0158*/ 	.word	0x00000004


	//----- nvinfo : EIATTR_FRAME_SIZE
	.align		4
.L_68:
        /*015c*/ 	.byte	0x04, 0x11
        /*015e*/ 	.short	(.L_70 - .L_69)
	.align		4
.L_69:
        /*0160*/ 	.word	index@(_ZN7cutlass13device_kernelIN5flash19enable_sm80_to_sm89INS1_16FlashAttnBwdSm80INS1_25CollectiveMainloopBwdSm80ILi2ELi1EN4cute5tupleIJNS5_1CILi64EEENS7_ILi80EEENS7_ILi192EEEEEENS_6half_tEfNS_4arch4Sm80ELb0ELb1ELb1ELb1ELb1ELb0ELb1ELb0ELi2ELi4ELi2ELi2ELb0EEENS1_21CollectiveEpilogueBwdISB_SC_SE_Li256ELb1ELb1ELi4EEENS1_19SingleTileSchedulerILb1ELb0ELb0ELi80EEEEEEEEEvNT_6ParamsE)
        /*0164*/ 	.word	0x00000000


	//----- nvinfo : EIATTR_REGCOUNT
	.align		4
.L_70:
        /*0168*/ 	.byte	0x04, 0x2f
        /*016a*/ 	.short	(.L_72 - .L_71)
	.align		4
.L_71:
        /*016c*/ 	.word	index@(_ZN7cutlass13device_kernelIN5flash19enable_sm80_to_sm89INS1_16FlashAttnBwdSm80INS1_25CollectiveMainloopBwdSm80ILi2ELi1EN4cute5tupleIJNS5_1CILi64EEENS7_ILi80EEENS7_ILi192EEEEEENS_6half_tEfNS_4arch4Sm80ELb0ELb1ELb1ELb1ELb0ELb0ELb1ELb0ELi2ELi4ELi2ELi2ELb0EEENS1_21CollectiveEpilogueBwdISB_SC_SE_Li256ELb1ELb1ELi4EEENS1_19SingleTileSchedulerILb1ELb0ELb0ELi80EEEEEEEEEvNT_6ParamsE)
        /*0170*/ 	.word	0x00000004


	//----- nvinfo : EIATTR_FRAME_SIZE
	.align		4
.L_72:
        /*0174*/ 	.byte	0x04, 0x11
        /*0176*/ 	.short	(.L_74 - .L_73)
	.align		4
.L_73:
        /*0178*/ 	.word	index@(_ZN7cutlass13device_kernelIN5flash19enable_sm80_to_sm89INS1_16FlashAttnBwdSm80INS1_25CollectiveMainloopBwdSm80ILi2ELi1EN4cute5tupleIJNS5_1CILi64EEENS7_ILi80EEENS7_ILi192EEEEEENS_6half_tEfNS_4arch4Sm80ELb0ELb1ELb1ELb1ELb0ELb0ELb1ELb0ELi2ELi4ELi2ELi2ELb0EEENS1_21CollectiveEpilogueBwdISB_SC_SE_Li256ELb1ELb1ELi4EEENS1_19SingleTileSchedulerILb1ELb0ELb0ELi80EEEEEEEEEvNT_6ParamsE)
        /*017c*/ 	.word	0x00000000


	//----- nvinfo : EIATTR_REGCOUNT
	.align		4
.L_74:
        /*0180*/ 	.byte	0x04, 0x2f
        /*0182*/ 	.short	(.L_76 - .L_75)
	.align		4
.L_75:
        /*0184*/ 	.word	index@(_ZN7cutlass13device_kernelIN5flash19enable_sm80_to_sm89INS1_16FlashAttnBwdSm80INS1_25CollectiveMainloopBwdSm80ILi2ELi1EN4cute5tupleIJNS5_1CILi64EEENS7_ILi80EEENS7_ILi192EEEEEENS_6half_tEfNS_4arch4Sm80ELb0ELb1ELb1ELb0ELb1ELb0ELb1ELb0ELi2ELi4ELi2ELi2ELb0EEENS1_24CollectiveEpilogueBwdGQAISB_fSE_Li256ELb0ELb1EEENS1_19SingleTileSchedulerILb0ELb0ELb0ELi80EEEEEEEEEvNT_6ParamsE)
        /*0188*/ 	.word	0x00000004


	//----- nvinfo : EIATTR_FRAME_SIZE
	.align		4
.L_76:
        /*018c*/ 	.byte	0x04, 0x11
        /*018e*/ 	.short	(.L_78 - .L_77)
	.align		4
.L_77:
        /*0190*/ 	.word	index@(_ZN7cutlass13device_kernelIN5flash19enable_sm80_to_sm89INS1_16FlashAttnBwdSm80INS1_25CollectiveMainloopBwdSm80ILi2ELi1EN4cute5tupleIJNS5_1CILi64EEENS7_ILi80EEENS7_ILi192EEEEEENS_6half_tEfNS_4arch4Sm80ELb0ELb1ELb1ELb0ELb1ELb0ELb1ELb0ELi2ELi4ELi2ELi2ELb0EEENS1_24CollectiveEpilogueBwdGQAISB_fSE_Li256ELb0ELb1EEENS1_19SingleTileSchedulerILb0ELb0ELb0ELi80EEEEEEEEEvNT_6ParamsE)
        /*0194*/ 	.word	0x00000000


	//----- nvinfo : EIATTR_REGCOUNT
	.align		4
.L_78:
        /*0198*/ 	.byte	0x04, 0x2f
        /*019a*/ 	.short	(.L_80 - .L_79)
	.align		4
.L_79:
        /*019c*/ 	.word	index@(_ZN7cutlass13device_kernelIN5flash19enable_sm80_to_sm89INS1_16FlashAttnBwdSm80INS1_25CollectiveMainloopBwdSm80ILi2ELi1EN4cute5tupleIJNS5_1CILi64EEENS7_ILi80EEENS7_ILi192EEEEEENS_6half_tEfNS_4arch4Sm80ELb0ELb1ELb1ELb0ELb0ELb0ELb1ELb0ELi2ELi4ELi2ELi2ELb0EEENS1_24CollectiveEpilogueBwdGQAISB_fSE_Li256ELb0ELb0EEENS1_19SingleTileSchedulerILb0ELb0ELb0ELi80EEEEEEEEEvNT_6ParamsE)
        /*01a0*/ 	.word	0x00000004


	//----- nvinfo : EIATTR_FRAME_SIZE
	.align		4
.L_80:
        /*01a4*/ 	.byte	0x04, 0x11
        /*01a6*/ 	.short	(.L_82 - .L_81)
	.align		4
.L_81:
        /*01a8*/ 	.word	index@(_ZN7cutlass13device_kernelIN5flash19enable_sm80_to_sm89INS1_16FlashAttnBwdSm80INS1_25CollectiveMainloopBwdSm80ILi2ELi1EN4cute5tupleIJNS5_1CILi64EEENS7_ILi80EEENS7_ILi192EEEEEENS_6half_tEfNS_4arch4Sm80ELb0ELb1ELb1ELb0ELb0ELb0ELb1ELb0ELi2ELi4ELi2ELi2ELb0EEENS1_24CollectiveEpilogueBwdGQAISB_fSE_Li256ELb0ELb0EEENS1_19SingleTileSchedulerILb0ELb0ELb0ELi80EEEEEEEEEvNT_6ParamsE)
        /*01ac*/ 	.word	0x00000000


	//----- nvinfo : EIATTR_REGCOUNT
	.align		4
.L_82:
        /*01b0*/ 	.byte	0x04, 0x2f
        /*01b2*/ 	.short	(.L_84 - .L_83)
	.align		4
.L_83:
        /*01b4*/ 	.word	index@(_ZN7cutlass13device_kernelIN5flash19enable_sm80_to_sm89INS1_16FlashAttnBwdSm80INS1_25CollectiveMainloopBwdSm80ILi2ELi1EN4cute5tupleIJNS5_1CILi64EEENS7_ILi80EEENS7_ILi192EEEEEENS_6half_tEfNS_4arch4Sm80ELb0ELb1ELb1ELb0ELb1ELb0ELb1ELb0ELi2ELi4ELi2ELi2ELb0EEENS1_21CollectiveEpilogueBwdISB_SC_SE_Li256ELb0ELb1ELi4EEENS1_19SingleTileSchedulerILb0ELb0ELb0ELi80EEEEEEEEEvNT_6ParamsE)
        /*01b8*/ 	.word	0x00000004


	//----- nvinfo : EIATTR_FRAME_SIZE
	.align		4
.L_84:
        /*01bc*/ 	.byte	0x04, 0x11
        /*01be*/ 	.short	(.L_86 - .L_85)
	.align		4
.L_85:
        /*01c0*/ 	.word	index@(_ZN7cutlass13device_kernelIN5flash19enable_sm80_to_sm89INS1_16FlashAttnBwdSm80INS1_25CollectiveMainloopBwdSm80ILi2ELi1EN4cute5tupleIJNS5_1CILi64EEENS7_ILi80EEENS7_ILi192EEEEEENS_6half_tEfNS_4arch4Sm80ELb0ELb1ELb1ELb0ELb1ELb0ELb1ELb0ELi2ELi4ELi2ELi2ELb0EEENS1_21CollectiveEpilogueBwdISB_SC_SE_Li256ELb0ELb1ELi4EEENS1_19SingleTileSchedulerILb0ELb0ELb0ELi80EEEEEEEEEvNT_6ParamsE)
        /*01c4*/ 	.word	0x00000000


	//----- nvinfo : EIATTR_REGCOUNT
	.align		4
.L_86:
        /*01c8*/ 	.byte	0x04, 0x2f
        /*01ca*/ 	.short	(.L_88 - .L_87)
	.align		4
.L_87:
        /*01cc*/ 	.word	index@(_ZN7cutlass13device_kernelIN5flash19enable_sm80_to_sm89INS1_16FlashAttnBwdSm80INS1_25CollectiveMainloopBwdSm80ILi2ELi1EN4cute5tupleIJNS5_1CILi64EEENS7_ILi80EEENS7_ILi192EEEEEENS_6half_tEfNS_4arch4Sm80ELb0ELb1ELb1ELb0ELb0ELb0ELb1ELb0ELi2ELi4ELi2ELi2ELb0EEENS1_21CollectiveEpilogueBwdISB_SC_SE_Li256ELb0ELb1ELi4EEENS1_19SingleTileSchedulerILb0ELb0ELb0ELi80EEEEEEEEEvNT_6ParamsE)
        /*01d0*/ 	.word	0x00000004


	//----- nvinfo : EIATTR_FRAME_SIZE
	.align		4
.L_88:
        /*01d4*/ 	.byte	0x04, 0x11
        /*01d6*/ 	.short	(.L_90 - .L_89)
	.align		4
.L_89:
        /*01d8*/ 	.word	index@(_ZN7cutlass13device_kernelIN5flash19enable_sm80_to_sm89INS1_16FlashAttnBwdSm80INS1_25CollectiveMainloopBwdSm80ILi2ELi1EN4cute5tupleIJNS5_1CILi64EEENS7_ILi80EEENS7_ILi192EEEEEENS_6half_tEfNS_4arch4Sm80ELb0ELb1ELb1ELb0ELb0ELb0ELb1ELb0ELi2ELi4ELi2ELi2ELb0EEENS1_21CollectiveEpilogueBwdISB_SC_SE_Li256ELb0ELb1ELi4EEENS1_19SingleTileSchedulerILb0ELb0ELb0ELi80EEEEEEEEEvNT_6ParamsE)
        /*01dc*/ 	.word	0x00000000


	//----- nvinfo : EIATTR_REGCOUNT
	.align		4
.L_90:
        /*01e0*/ 	.byte	0x04, 0x2f
        /*01e2*/ 	.short	(.L_92 - .L_91)
	.align		4
.L_91:
        /*01e4*/ 	.word	index@(_ZN7cutlass13device_kernelIN5flash19enable_sm80_to_sm89INS1_16FlashAttnBwdSm80INS1_25CollectiveMainloopBwdSm80ILi2ELi1EN4cute5tupleIJNS5_1CILi64EEENS7_ILi80EEENS7_ILi192EEEEEENS_6half_tEfNS_4arch4Sm80ELb0ELb0ELb1ELb1ELb1ELb0ELb1ELb0ELi2ELi4ELi2ELi2ELb0EEENS1_24CollectiveEpilogueBwdGQAISB_fSE_Li256ELb1ELb1EEENS1_19SingleTileSchedulerILb1ELb0ELb0ELi80EEEEEEEEEvNT_6ParamsE)
        /*01e8*/ 	.word	0x00000004


	//----- nvinfo : EIATTR_FRAME_SIZE
	.align		4
.L_92:
        /*01ec*/ 	.byte	0x04, 0x11
        /*01ee*/ 	.short	(.L_94 - .L_93)
	.align		4
.L_93:
        /*01f0*/ 	.word	index@(_ZN7cutlass13device_kernelIN5flash19enable_sm80_to_sm89INS1_16FlashAttnBwdSm80INS1_25CollectiveMainloopBwdSm80ILi2ELi1EN4cute5tupleIJNS5_1CILi64EEENS7_ILi80EEENS7_ILi192EEEEEENS_6half_tEfNS_4arch4Sm80ELb0ELb0ELb1ELb1ELb1ELb0ELb1ELb0ELi2ELi4ELi2ELi2ELb0EEENS1_24CollectiveEpilogueBwdGQAISB_fSE_Li256ELb1ELb1EEENS1_19SingleTileSchedulerILb1ELb0ELb0ELi80EEEEEEEEEvNT_6ParamsE)
        /*01f4*/ 	.word	0x00000000


	//----- nvinfo : EIATTR_REGCOUNT
	.align		4
.L_94:
        /*01f8*/ 	.byte	0x04, 0x2f
        /*01fa*/ 	.short	(.L_96 - .L_95)
	.align		4
.L_95:
        /*01fc*/ 	.word	index@(_ZN7cutlass13device_kernelIN5flash19enable_sm80_to_sm89INS1_16FlashAttnBwdSm80INS1_25CollectiveMainloopBwdSm80ILi2ELi1EN4cute5tupleIJNS5_1CILi64EEENS7_ILi80EEENS7_ILi192EEEEEENS_6half_tEfNS_4arch4Sm80ELb0ELb0ELb1ELb1ELb0ELb0ELb1ELb0ELi2ELi4ELi2ELi2ELb0EEENS1_24CollectiveEpilogueBwdGQAISB_fSE_Li256ELb1ELb0EEENS1_19SingleTileSchedulerILb1ELb0ELb0ELi80EEEEEEEEEvNT_6ParamsE)
        /*0200*/ 	.word	0x00000004


	//----- nvinfo : EIATTR_FRAME_SIZE
	.align		4
.L_96:
        /*0204*/ 	.byte	0x04, 0x11
        /*0206*/ 	.short	(.L_98 - .L_97)
	.align		4
.L_97:
        /*0208*/ 	.word	index@(_ZN7cutlass13device_kernelIN5flash19enable_sm80_to_sm89INS1_16FlashAttnBwdSm80INS1_25CollectiveMainloopBwdSm80ILi2ELi1EN4cute5tupleIJNS5_1CILi64EEENS7_ILi80EEENS7_ILi192EEEEEENS_6half_tEfNS_4arch4Sm80ELb0ELb0ELb1ELb1ELb0ELb0ELb1ELb0ELi2ELi4ELi2ELi2ELb0EEENS1_24CollectiveEpilogueBwdGQAISB_fSE_Li256ELb1ELb0EEENS1_19SingleTileSchedulerILb1ELb0ELb0ELi80EEEEEEEEEvNT_6ParamsE)
        /*020c*/ 	.word	0x00000000


	//----- nvinfo : EIATTR_REGCOUNT
	.align		4
.L_98:
        /*0210*/ 	.byte	0x04, 0x2f
        /*0212*/ 	.short	(.L_100 - .L_99)
	.align		4
.L_99:
        /*0214*/ 	.word	index@(_ZN7cutlass13device_kernelIN5flash19enable_sm80_to_sm89INS1_16FlashAttnBwdSm80INS1_25CollectiveMainloopBwdSm80ILi2ELi1EN4cute5tupleIJNS5_1CILi64EEENS7_ILi80EEENS7_ILi192EEEEEENS_6half_tEfNS_4arch4Sm80ELb0ELb0ELb1ELb1ELb1ELb0ELb1ELb0ELi2ELi4ELi2ELi2ELb0EEENS1_21CollectiveEpilogueBwdISB_SC_SE_Li256ELb1ELb1ELi4EEENS1_19SingleTileSchedulerILb1ELb0ELb0ELi80EEEEEEEEEvNT_6ParamsE)
        /*0218*/ 	.word	0x00000004


	//----- nvinfo : EIATTR_FRAME_SIZE
	.align		4
.L_100:
        /*021c*/ 	.byte	0x04, 0x11
        /*021e*/ 	.short	(.L_102 - .L_101)
	.align		4
.L_101:
        /*0220*/ 	.word	index@(_ZN7cutlass13device_kernelIN5flash19enable_sm80_to_sm89INS1_16FlashAttnBwdSm80INS1_25CollectiveMainloopBwdSm80ILi2ELi1EN4cute5tupleIJNS5_1CILi64EEENS7_ILi80EEENS7_ILi192EEEEEENS_6half_tEfNS_4arch4Sm80ELb0ELb0ELb1ELb1ELb1ELb0ELb1ELb0ELi2ELi4ELi2ELi2ELb0EEENS1_21CollectiveEpilogueBwdISB_SC_SE_Li256ELb1ELb1ELi4EEENS1_19SingleTileSchedulerILb1ELb0ELb0ELi80EEEEEEEEEvNT_6ParamsE)
        /*0224*/ 	.word	0x00000000


	//----- nvinfo : EIATTR_REGCOUNT
	.align		4
.L_102:
        /*0228*/ 	.byte	0x04, 0x2f
        /*022a*/ 	.short	(.L_104 - .L_103)
	.align		4
.L_103:
        /*022c*/ 	.word	index@(_ZN7cutlass13device_kernelIN5flash19enable_sm80_to_sm89INS1_16FlashAttnBwdSm80INS1_25CollectiveMainloopBwdSm80ILi2ELi1EN4cute5tupleIJNS5_1CILi64EEENS7_ILi80EEENS7_ILi192EEEEEENS_6half_tEfNS_4arch4Sm80ELb0ELb0ELb1ELb1ELb0ELb0ELb1ELb0ELi2ELi4ELi2ELi2ELb0EEENS1_21CollectiveEpilogueBwdISB_SC_SE_Li256ELb1ELb1ELi4EEENS1_19SingleTileSchedulerILb1ELb0ELb0ELi80EEEEEEEEEvNT_6ParamsE)
        /*0230*/ 	.word	0x00000004


	//----- nvinfo : EIATTR_FRAME_SIZE
	.align		4
.L_104:
        /*0234*/ 	.byte	0x04, 0x11
        /*0236*/ 	.short	(.L_106 - .L_105)
	.align		4
.L_105:
        /*0238*/ 	.word	index@(_ZN7cutlass13device_kernelIN5flash19enable_sm80_to_sm89INS1_16FlashAttnBwdSm80INS1_25CollectiveMainloopBwdSm80ILi2ELi1EN4cute5tupleIJNS5_1CILi64EEENS7_ILi80EEENS7_ILi192EEEEEENS_6half_tEfNS_4arch4Sm80ELb0ELb0ELb1ELb1ELb0ELb0ELb1ELb0ELi2ELi4ELi2ELi2ELb0EEENS1_21CollectiveEpilogueBwdISB_SC_SE_Li256ELb1ELb1ELi4EEENS1_19SingleTileSchedulerILb1ELb0ELb0ELi80EEEEEEEEEvNT_6ParamsE)
        /*023c*/ 	.word	0x00000000


	//----- nvinfo : EIATTR_REGCOUNT
	.align		4
.L_106:
        /*0240*/ 	.byte	0x04, 0x2f
        /*0242*/ 	.short	(.L_108 - .L_107)
	.align		4
.L_107:
        /*0244*/ 	.word	index@(_ZN7cutlass13device_kernelIN5flash19enable_sm80_to_sm89INS1_16FlashAttnBwdSm80INS1_25CollectiveMainloopBwdSm80ILi2ELi1EN4cute5tupleIJNS5_1CILi64EEENS7_ILi80EEENS7_ILi192EEEEEENS_6half_tEfNS_4arch4Sm80ELb0ELb0ELb1ELb0ELb1ELb0ELb1ELb0ELi2ELi4ELi2ELi2ELb0EEENS1_24CollectiveEpilogueBwdGQAISB_fSE_Li256ELb0ELb1EEENS1_19SingleTileSchedulerILb0ELb0ELb0ELi80EEEEEEEEEvNT_6ParamsE)
        /*0248*/ 	.word	0x00000004


	//----- nvinfo : EIATTR_FRAME_SIZE
	.align		4
.L_108:
        /*024c*/ 	.byte	0x04, 0x11
        /*024e*/ 	.short	(.L_110 - .L_109)
	.align		4
.L_109:
        /*0250*/ 	.word	index@(_ZN7cutlass13device_kernelIN5flash19enable_sm80_to_sm89INS1_16FlashAttnBwdSm80INS1_25CollectiveMainloopBwdSm80ILi2ELi1EN4cute5tupleIJNS5_1CILi64EEENS7_ILi80EEENS7_ILi192EEEEEENS_6half_tEfNS_4arch4Sm80ELb0ELb0ELb1ELb0ELb1ELb0ELb1ELb0ELi2ELi4ELi2ELi2ELb0EEENS1_24CollectiveEpilogueBwdGQAISB_fSE_Li256ELb0ELb1EEENS1_19SingleTileSchedulerILb0ELb0ELb0ELi80EEEEEEEEEvNT_6ParamsE)
        /*0254*/ 	.word	0x00000000


	//----- nvinfo : EIATTR_REGCOUNT
	.align		4
.L_110:
        /*0258*/ 	.byte	0x04, 0x2f
        /*025a*/ 	.short	(.L_112 - .L_111)
	.align		4
.L_111:
        /*025c*/ 	.word	index@(_ZN7cutlass13device_kernelIN5flash19enable_sm80_to_sm89INS1_16FlashAttnBwdSm80INS1_25CollectiveMainloopBwdSm80ILi2ELi1EN4cute5tupleIJNS5_1CILi64EEENS7_ILi80EEENS7_ILi192EEEEEENS_6half_tEfNS_4arch4Sm80ELb0ELb0ELb1ELb0ELb0ELb0ELb1ELb0ELi2ELi4ELi2ELi2ELb0EEENS1_24CollectiveEpilogueBwdGQAISB_fSE_Li256ELb0ELb0EEENS1_19SingleTileSchedulerILb0ELb0ELb0ELi80EEEEEEEEEvNT_6ParamsE)
        /*0260*/ 	.word	0x00000004


	//----- nvinfo : EIATTR_FRAME_SIZE
	.align		4
.L_112:
        /*0264*/ 	.byte	0x04, 0x11
        /*0266*/ 	.short	(.L_114 - .L_113)
	.align		4
.L_113:
        /*0268*/ 	.word	index@(_ZN7cutlass13device_kernelIN5flash19enable_sm80_to_sm89INS1_16FlashAttnBwdSm80INS1_25CollectiveMainloopBwdSm80ILi2ELi1EN4cute5tupleIJNS5_1CILi64EEENS7_ILi80EEENS7_ILi192EEEEEENS_6half_tEfNS_4arch4Sm80ELb0ELb0ELb1ELb0ELb0ELb0ELb1ELb0ELi2ELi4ELi2ELi2ELb0EEENS1_24CollectiveEpilogueBwdGQAISB_fSE_Li256ELb0ELb0EEENS1_19SingleTileSchedulerILb0ELb0ELb0ELi80EEEEEEEEEvNT_6ParamsE)
        /*026c*/ 	.word	0x00000000


	//----- nvinfo : EIATTR_REGCOUNT
	.align		4
.L_114:
        /*0270*/ 	.byte	0x04, 0x2f
        /*0272*/ 	.short	(.L_116 - .L_115)
	.align		4
.L_115:
        /*0274*/ 	.word	index@(_ZN7cutlass13device_kernelIN5flash19enable_sm80_to_sm89INS1_16FlashAttnBwdSm80INS1_25CollectiveMainloopBwdSm80ILi2ELi1EN4cute5tupleIJNS5_1CILi64EEENS7_ILi80EEENS7_ILi192EEEEEENS_6half_tEfNS_4arch4Sm80ELb0ELb0ELb1ELb0ELb1ELb0ELb1ELb0ELi2ELi4ELi2ELi2ELb0EEENS1_21CollectiveEpilogueBwdISB_SC_SE_Li256ELb0ELb1ELi4EEENS1_19SingleTileSchedulerILb0ELb0ELb0ELi80EEEEEEEEEvNT_6ParamsE)
        /*0278*/ 	.word	0x00000004


	//----- nvinfo : EIATTR_FRAME_SIZE
	.align		4
.L_116:
        /*027c*/ 	.byte	0x04, 0x11
        /*027e*/ 	.short	(.L_118 - .L_117)
	.align		4
.L_117:
        /*0280*/ 	.word	index@(_ZN7cutlass13device_kernelIN5flash19enable_sm80_to_sm89INS1_16FlashAttnBwdSm80INS1_25CollectiveMainloopBwdSm80ILi2ELi1EN4cute5tupleIJNS5_1CILi64EEENS7_ILi80EEENS7_ILi192EEEEEENS_6half_tEfNS_4arch4Sm80ELb0ELb0ELb1ELb0ELb1ELb0ELb1ELb0ELi2ELi4ELi2ELi2ELb0EEENS1_21CollectiveEpilogueBwdISB_SC_SE_Li256ELb0ELb1ELi4EEENS1_19SingleTileSchedulerILb0ELb0ELb0ELi80EEEEEEEEEvNT_6ParamsE)
        /*0284*/ 	.word	0x00000000


	//----- nvinfo : EIATTR_REGCOUNT
	.align		4
.L_118:
        /*0288*/ 	.byte	0x04, 0x2f
        /*028a*/ 	.short	(.L_120 - .L_119)
	.align		4
.L_119:
        /*028c*/ 	.word	index@(_ZN7cutlass13device_kernelIN5flash19enable_sm80_to_sm89INS1_16FlashAttnBwdSm80INS1_25CollectiveMainloopBwdSm80ILi2ELi1EN4cute5tupleIJNS5_1CILi64EEENS7_ILi80EEENS7_ILi192EEEEEENS_6half_tEfNS_4arch4Sm80ELb0ELb0ELb1ELb0ELb0ELb0ELb1ELb0ELi2ELi4ELi2ELi2ELb0EEENS1_21CollectiveEpilogueBwdISB_SC_SE_Li256ELb0ELb1ELi4EEENS1_19SingleTileSchedulerILb0ELb0ELb0ELi80EEEEEEEEEvNT_6ParamsE)
        /*0290*/ 	.word	0x00000004


	//----- nvinfo : EIATTR_FRAME_SIZE
	.align		4
.L_120:
        /*0294*/ 	.byte	0x04, 0x11
        /*0296*/ 	.short	(.L_122 - .L_121)
	.align		4
.L_121:
        /*0298*/ 	.word	index@(_ZN7cutlass13device_kernelIN5flash19enable_sm80_to_sm89INS1_16FlashAttnBwdSm80INS1_25CollectiveMainloopBwdSm80ILi2ELi1EN4cute5tupleIJNS5_1CILi64EEENS7_ILi80EEENS7_ILi192EEEEEENS_6half_tEfNS_4arch4Sm80ELb0ELb0ELb1ELb0ELb0ELb0ELb1ELb0ELi2ELi4ELi2ELi2ELb0EEENS1_21CollectiveEpilogueBwdISB_SC_SE_Li256ELb0ELb1ELi4EEENS1_19SingleTileSchedulerILb0ELb0ELb0ELi80EEEEEEEEEvNT_6ParamsE)
        /*029c*/ 	.word	0x00000000


	//----- nvinfo : EIATTR_REGCOUNT
	.align		4
.L_122:
        /*02a0*/ 	.byte	0x04, 0x2f
        /*02a2*/ 	.short	(.L_124 - .L_123)
	.align		4
.L_123:
        /*02a4*/ 	.word	index@(_ZN7cutlass13device_kernelIN5flash19enable_sm80_to_sm89INS1_16FlashAttnBwdSm80INS1_25CollectiveMainloopBwdSm80ILi1ELi1EN4cute5tupleIJNS5_1CILi64EEES8_NS7_ILi192EEEEEENS_6half_tEfNS_4arch4Sm80ELb1ELb0ELb1ELb1ELb1ELb0ELb0ELb0ELi2ELi2ELi2ELi2ELb1EEENS1_24CollectiveEpilogueBwdGQAISA_fSD_Li256ELb1ELb1EEENS1_25SingleTileBwdLPTSchedulerILb1ELi64ELb1EEEEEEEEEvNT_6ParamsE)
        /*02a8*/ 	.word	0x00000004


	//----- nvinfo : EIATTR_FRAME_SIZE
	.align		4
.L_124:
        /*02ac*/ 	.byte	0x04, 0x11
        /*02ae*/ 	.short	(.L_126 - .L_125)
	.align		4
.L_125:
        /*02b0*/ 	.word	index@(_ZN7cutlass13device_kernelIN5flash19enable_sm80_to_sm89INS1_16FlashAttnBwdSm80INS1_25CollectiveMainloopBwdSm80ILi1ELi1EN4cute5tupleIJNS5_1CILi64EEES8_NS7_ILi192EEEEEENS_6half_tEfNS_4arch4Sm80ELb1ELb0ELb1ELb1ELb1ELb0ELb0ELb0ELi2ELi2ELi2ELi2ELb1EEENS1_24CollectiveEpilogueBwdGQAISA_fSD_Li256ELb1ELb1EEENS1_25SingleTileBwdLPTSchedulerILb1ELi64ELb1EEEEEEEEEvNT_6ParamsE)
        /*02b4*/ 	.word	0x00000000


	//----- nvinfo : EIATTR_REGCOUNT
	.align		4
.L_126:
        /*02b8*/ 	.byte	0x04, 0x2f
        /*02ba*/ 	.short	(.L_128 - .L_127)
	.align		4
.L_127:
        /*02bc*/ 	.word	index@(_ZN7cutlass13device_kernelIN5flash19enable_sm80_to_sm89INS1_16FlashAttnBwdSm80INS1_25CollectiveMainloopBwdSm80ILi1ELi1EN4cute5tupleIJNS5_1CILi64EEES8_NS7_ILi192EEEEEENS_6half_tEfNS_4arch4Sm80ELb1ELb0ELb1ELb1ELb0ELb0ELb0ELb0ELi2ELi2ELi2ELi2ELb1EEENS1_24CollectiveEpilogueBwdGQAISA_fSD_Li256ELb1ELb0EEENS1_25SingleTileBwdLPTSchedulerILb1ELi64ELb0EEEEEEEEEvNT_6ParamsE)
        /*02c0*/ 	.word	0x00000004


	//----- nvinfo : EIATTR_FRAME_SIZE
	.align		4
.L_128:
        /*02c4*/ 	.byte	0x04, 0x11
        /*02c6*/ 	.short	(.L_130 - .L_129)
	.align		4
.L_129:
        /*02c8*/ 	.word	index@(_ZN7cutlass13device_kernelIN5flash19enable_sm80_to_sm89INS1_16FlashAttnBwdSm80INS1_25CollectiveMainloopBwdSm80ILi1ELi1EN4cute5tupleIJNS5_1CILi64EEES8_NS7_ILi192EEEEEENS_6half_tEfNS_4arch4Sm80ELb1ELb0ELb1ELb1ELb0ELb0ELb0ELb0ELi2ELi2ELi2ELi2ELb1EEENS1_24CollectiveEpilogueBwdGQAISA_fSD_Li256ELb1ELb0EEENS1_25SingleTileBwdLPTSchedulerILb1ELi64ELb0EEEEEEEEEvNT_6ParamsE)
        /*02cc*/ 	.word	0x00000000


	//----- nvinfo : EIATTR_REGCOUNT
	.align		4
.L_130:
        /*02d0*/ 	.byte	0x04, 0x2f
        /*02d2*/ 	.short	(.L_132 - .L_131)
	.align		4
.L_131:
        /*02d4*/ 	.word	index@(_ZN7cutlass13device_kernelIN5flash19enable_sm80_to_sm89INS1_16FlashAttnBwdSm80INS1_25CollectiveMainloopBwdSm80ILi1ELi1EN4cute5tupleIJNS5_1CILi64EEES8_NS7_ILi192EEEEEENS_6half_tEfNS_4arch4Sm80ELb1ELb0ELb1ELb1ELb1ELb0ELb0ELb0ELi2ELi2ELi2ELi2ELb1EEENS1_21CollectiveEpilogueBwdISA_SB_SD_Li256ELb1ELb0ELi4EEENS1_25SingleTileBwdLPTSchedulerILb1ELi64ELb1EEEEEEEEEvNT_6ParamsE)
        /*02d8*/ 	.word	0x00000004


	//----- nvinfo : EIATTR_FRAME_SIZE
	.align		4
.L_132:
        /*02dc*/ 	.byte	0x04, 0x11
        /*02de*/ 	.short	(.L_134 - .L_133)
	.align		4
.L_133:
        /*02e0*/ 	.word	index@(_ZN7cutlass13device_kernelIN5flash19enable_sm80_to_sm89INS1_16FlashAttnBwdSm80INS1_25CollectiveMainloopBwdSm80ILi1ELi1EN4cute5tupleIJNS5_1CILi64EEES8_NS7_ILi192EEEEEENS_6half_tEfNS_4arch4Sm80ELb1ELb0ELb1ELb1ELb1ELb0ELb0ELb0ELi2ELi2ELi2ELi2ELb1EEENS1_21CollectiveEpilogueBwdISA_SB_SD_Li256ELb1ELb0ELi4EEENS1_25SingleTileBwdLPTSchedulerILb1ELi64ELb1EEEEEEEEEvNT_6ParamsE)
        /*02e4*/ 	.word	0x00000000


	//----- nvinfo : EIATTR_REGCOUNT
	.align		4
.L_134:
        /*02e8*/ 	.byte	0x04, 0x2f
        /*02ea*/ 	.short	(.L_136 - .L_135)
	.align		4
.L_135:
        /*02ec*/ 	.word	index@(_ZN7cutlass13device_kernelIN5flash19enable_sm80_to_sm89INS1_16FlashAttnBwdSm80INS1_25CollectiveMainloopBwdSm80ILi1ELi1EN4cute5tupleIJNS5_1CILi64EEES8_NS7_ILi192EEEEEENS_6half_tEfNS_4arch4Sm80ELb1ELb0ELb1ELb1ELb0ELb0ELb0ELb0ELi2ELi2ELi2ELi2ELb1EEENS1_21CollectiveEpilogueBwdISA_SB_SD_Li256ELb1ELb0ELi4EEENS1_25SingleTileBwdLPTSchedulerILb1ELi64ELb0EEEEEEEEEvNT_6ParamsE)
        /*02f0*/ 	.word	0x00000004


	//----- nvinfo : EIATTR_FRAME_SIZE
	.align		4
.L_136:
        /*02f4*/ 	.byte	0x04, 0x11
        /*02f6*/ 	.short	(.L_138 - .L_137)
	.align		4
.L_137:
        /*02f8*/ 	.word	index@(_ZN7cutlass13device_kernelIN5flash19enable_sm80_to_sm89INS1_16FlashAttnBwdSm80INS1_25CollectiveMainloopBwdSm80ILi1ELi1EN4cute5tupleIJNS5_1CILi64EEES8_NS7_ILi192EEEEEENS_6half_tEfNS_4arch4Sm80ELb1ELb0ELb1ELb1ELb0ELb0ELb0ELb0ELi2ELi2ELi2ELi2ELb1EEENS1_21CollectiveEpilogueBwdISA_SB_SD_Li256ELb1ELb0ELi4EEENS1_25SingleTileBwdLPTSchedulerILb1ELi64ELb0EEEEEEEEEvNT_6ParamsE)
        /*02fc*/ 	.word	0x00000000


	//----- nvinfo : EIATTR_REGCOUNT
	.align		4
.L_138:
        /*0300*/ 	.byte	0x04, 0x2f
        /*0302*/ 	.short	(.L_140 - .L_139)
	.align		4
.L_139:
        /*0304*/ 	.word	index@(_ZN7cutlass13device_kernelIN5flash19enable_sm80_to_sm89INS1_16FlashAttnBwdSm80INS1_25CollectiveMainloopBwdSm80ILi1ELi1EN4cute5tupleIJNS5_1CILi64EEES8_NS7_ILi192EEEEEENS_6half_tEfNS_4arch4Sm80ELb1ELb0ELb1ELb0ELb1ELb0ELb0ELb0ELi2ELi2ELi2ELi2ELb1EEENS1_24CollectiveEpilogueBwdGQAISA_fSD_Li256ELb0ELb1EEENS1_25SingleTileBwdLPTSchedulerILb0ELi64ELb1EEEEEEEEEvNT_6ParamsE)
        /*0308*/ 	.word	0x00000004


	//----- nvinfo : EIATTR_FRAME_SIZE
	.align		4
.L_140:
        /*030c*/ 	.byte	0x04, 0x11
        /*030e*/ 	.short	(.L_142 - .L_141)
	.align		4
.L_141:
        /*0310*/ 	.word	index@(_ZN7cutlass13device_kernelIN5flash19enable_sm80_to_sm89INS1_16FlashAttnBwdSm80INS1_25CollectiveMainloopBwdSm80ILi1ELi1EN4cute5tupleIJNS5_1CILi64EEES8_NS7_ILi192EEEEEENS_6half_tEfNS_4arch4Sm80ELb1ELb0ELb1ELb0ELb1ELb0ELb0ELb0ELi2ELi2ELi2ELi2ELb1EEENS1_24CollectiveEpilogueBwdGQAISA_fSD_Li256ELb0ELb1EEENS1_25SingleTileBwdLPTSchedulerILb0ELi64ELb1EEEEEEEEEvNT_6ParamsE)
        /*0314*/ 	.word	0x00000000


	//----- nvinfo : EIATTR_REGCOUNT
	.align		4
.L_142:
        /*0318*/ 	.byte	0x04, 0x2f
        /*031a*/ 	.short	(.L_144 - .L_143)
	.align		4
.L_143:
        /*031c*/ 	.word	index@(_ZN7cutlass13device_kernelIN5flash19enable_sm80_to_sm89INS1_16FlashAttnBwdSm80INS1_25CollectiveMainloopBwdSm80ILi1ELi1EN4cute5tupleIJNS5_1CILi64EEES8_NS7_ILi192EEEEEENS_6half_tEfNS_4arch4Sm80ELb1ELb0ELb1ELb0ELb0ELb0ELb0ELb0ELi2ELi2ELi2ELi2ELb1EEENS1_24CollectiveEpilogueBwdGQAISA_fSD_Li256ELb0ELb0EEENS1_25SingleTileBwdLPTSchedulerILb0ELi64ELb0EEEEEEEEEvNT_6ParamsE)
        /*0320*/ 	.word	0x00000004


	//----- nvinfo : EIATTR_FRAME_SIZE
	.align		4
.L_144:
        /*0324*/ 	.byte	0x04, 0x11
        /*0326*/ 	.short	(.L_146 - .L_145)
	.align		4
.L_145:
        /*0328*/ 	.word	index@(_ZN7cutlass13device_kernelIN5flash19enable_sm80_to_sm89INS1_16FlashAttnBwdSm80INS1_25CollectiveMainloopBwdSm80ILi1ELi1EN4cute5tupleIJNS5_1CILi64EEES8_NS7_ILi192EEEEEENS_6half_tEfNS_4arch4Sm80ELb1ELb0ELb1ELb0ELb0ELb0ELb0ELb0ELi2ELi2ELi2ELi2ELb1EEENS1_24CollectiveEpilogueBwdGQAISA_fSD_Li256ELb0ELb0EEENS1_25SingleTileBwdLPTSchedulerILb0ELi64ELb0EEEEEEEEEvNT_6ParamsE)
        /*032c*/ 	.word	0x00000000


	//----- nvinfo : EIATTR_REGCOUNT
	.align		4
.L_146:
        /*0330*/ 	.byte	0x04, 0x2f
        /*0332*/ 	.short	(.L_148 - .L_147)
	.align		4
.L_147:
        /*0334*/ 	.word	index@(_ZN7cutlass13device_kernelIN5flash19enable_sm80_to_sm89INS1_16FlashAttnBwdSm80INS1_25CollectiveMainloopBwdSm80ILi1ELi1EN4cute5tupleIJNS5_1CILi64EEES8_NS7_ILi192EEEEEENS_6half_tEfNS_4arch4Sm80ELb1ELb0ELb1ELb0ELb1ELb0ELb0ELb0ELi2ELi2ELi2ELi2ELb1EEENS1_21CollectiveEpilogueBwdISA_SB_SD_Li256ELb0ELb0ELi4EEENS1_25SingleTileBwdLPTSchedulerILb0ELi64ELb1EEEEEEEEEvNT_6ParamsE)
        /*0338*/ 	.word	0x00000004


	//----- nvinfo : EIATTR_FRAME_SIZE
	.align		4
.L_148:
        /*033c*/ 	.byte	0x04, 0x11
        /*033e*/ 	.short	(.L_150 - .L_149)
	.align		4
.L_149:
        /*0340*/ 	.word	index@(_ZN7cutlass13device_kernelIN5flash19enable_sm80_to_sm89INS1_16FlashAttnBwdSm80INS1_25CollectiveMainloopBwdSm80ILi1ELi1EN4cute5tupleIJNS5_1CILi64EEES8_NS7_ILi192EEEEEENS_6half_tEfNS_4arch4Sm80ELb1ELb0ELb1ELb0ELb1ELb0ELb0ELb0ELi2ELi2ELi2ELi2ELb1EEENS1_21CollectiveEpilogueBwdISA_SB_SD_Li256ELb0ELb0ELi4EEENS1_25SingleTileBwdLPTSchedulerILb0ELi64ELb1EEEEEEEEEvNT_6ParamsE)
        /*0344*/ 	.word	0x00000000


	//----- nvinfo : EIATTR_REGCOUNT
	.align		4
.L_150:
        /*0348*/ 	.byte	0x04, 0x2f
        /*034a*/ 	.short	(.L_152 - .L_151)
	.align		4
.L_151:
        /*034c*/ 	.word	index@(_ZN7cutlass13device_kernelIN5flash19enable_sm80_to_sm89INS1_16FlashAttnBwdSm80INS1_25CollectiveMainloopBwdSm80ILi1ELi1EN4cute5tupleIJNS5_1CILi64EEES8_NS7_ILi192EEEEEENS_6half_tEfNS_4arch4Sm80ELb1ELb0ELb1ELb0ELb0ELb0ELb0ELb0ELi2ELi2ELi2ELi2ELb1EEENS1_21CollectiveEpilogueBwdISA_SB_SD_Li256ELb0ELb0ELi4EEENS1_25SingleTileBwdLPTSchedulerILb0ELi64ELb0EEEEEEEEEvNT_6ParamsE)
        /*0350*/ 	.word	0x00000004


	//----- nvinfo : EIATTR_FRAME_SIZE
	.align		4
.L_152:
        /*0354*/ 	.byte	0x04, 0x11
        /*0356*/ 	.short	(.L_154 - .L_153)
	.align		4
.L_153:
        /*0358*/ 	.word	index@(_ZN7cutlass13device_kernelIN5flash19enable_sm80_to_sm89INS1_16FlashAttnBwdSm80INS1_25CollectiveMainloopBwdSm80ILi1ELi1EN4cute5tupleIJNS5_1CILi64EEES8_NS7_ILi192EEEEEENS_6half_tEfNS_4arch4Sm80ELb1ELb0ELb1ELb0ELb0ELb0ELb0ELb0ELi2ELi2ELi2ELi2ELb1EEENS1_21CollectiveEpilogueBwdISA_SB_SD_Li256ELb0ELb0ELi4EEENS1_25SingleTileBwdLPTSchedulerILb0ELi64ELb0EEEEEEEEEvNT_6ParamsE)
        /*035c*/ 	.word	0x00000000


	//----- nvinfo : EIATTR_REGCOUNT
	.align		4
.L_154:
        /*0360*/ 	.byte	0x04, 0x2f
        /*0362*/ 	.short	(.L_156 - .L_155)
	.align		4
.L_155:
        /*0364*/ 	.word	index@(_ZN7cutlass13device_kernelIN5flash19enable_sm80_to_sm89INS1_16FlashAttnBwdSm80INS1_25CollectiveMainloopBwdSm80ILi1ELi1EN4cute5tupleIJNS5_1CILi64EEES8_NS7_ILi192EEEEEENS_6half_tEfNS_4arch4Sm80ELb0ELb1ELb1ELb1ELb1ELb0ELb0ELb0ELi2ELi2ELi2ELi2ELb1EEENS1_24CollectiveEpilogueBwdGQAISA_fSD_Li256ELb1ELb1EEENS1_19SingleTileSchedulerILb1ELb0ELb0ELi64EEEEEEEEEvNT_6ParamsE)
        /*0368*/ 	.word	0x00000004


	//----- nvinfo : EIATTR_FRAME_SIZE
	.align		4
.L_156:
        /*036c*/ 	.byte	0x04, 0x11
        /*036e*/ 	.short	(.L_158 - .L_157)
	.align		4
.L_157:
        /*0370*/ 	.word	index@(_ZN7cutlass13device_kernelIN5flash19enable_sm80_to_sm89INS1_16FlashAttnBwdSm80INS1_25CollectiveMainloopBwdSm80ILi1ELi1EN4cute5tupleIJNS5_1CILi64EEES8_NS7_ILi192EEEEEENS_6half_tEfNS_4arch4Sm80ELb0ELb1ELb1ELb1ELb1ELb0ELb0ELb0ELi2ELi2ELi2ELi2ELb1EEENS1_24CollectiveEpilogueBwdGQAISA_fSD_Li256ELb1ELb1EEENS1_19SingleTileSchedulerILb1ELb0ELb0ELi64EEEEEEEEEvNT_6ParamsE)
        /*0374*/ 	.word	0x00000000


	//----- nvinfo : EIATTR_REGCOUNT
	.align		4
.L_158:
        /*0378*/ 	.byte	0x04, 0x2f
        /*037a*/ 	.short	(.L_160 - .L_159)
	.align		4
.L_159:
        /*037c*/ 	.word	index@(_ZN7cutlass13device_kernelIN5flash19enable_sm80_to_sm89INS1_16FlashAttnBwdSm80INS1_25CollectiveMainloopBwdSm80ILi1ELi1EN4cute5tupleIJNS5_1CILi64EEES8_NS7_ILi192EEEEEENS_6half_tEfNS_4arch4Sm80ELb0ELb1ELb1ELb1ELb0ELb0ELb0ELb0ELi2ELi2ELi2ELi2ELb1EEENS1_24CollectiveEpilogueBwdGQAISA_fSD_Li256ELb1ELb0EEENS1_19SingleTileSchedulerILb1ELb0ELb0ELi64EEEEEEEEEvNT_6ParamsE)
        /*0380*/ 	.word	0x00000004


	//----- nvinfo : EIATTR_FRAME_SIZE
	.align		4
.L_160:
        /*0384*/ 	.byte	0x04, 0x11
        /*0386*/ 	.short	(.L_162 - .L_161)
	.align		4
.L_161:
        /*0388*/ 	.word	index@(_ZN7cutlass13device_kernelIN5flash19enable_sm80_to_sm89INS1_16FlashAttnBwdSm80INS1_25CollectiveMainloopBwdSm80ILi1ELi1EN4cute5tupleIJNS5_1CILi64EEES8_NS7_ILi192EEEEEENS_6half_tEfNS_4arch4Sm80ELb0ELb1ELb1ELb1ELb0ELb0ELb0ELb0ELi2ELi2ELi2ELi2ELb1EEENS1_24CollectiveEpilogueBwdGQAISA_fSD_Li256ELb1ELb0EEENS1_19SingleTileSchedulerILb1ELb0ELb0ELi64EEEEEEEEEvNT_6ParamsE)
        /*038c*/ 	.word	0x00000000


	//----- nvinfo : EIATTR_REGCOUNT
	.align		4
.L_162:
        /*0390*/ 	.byte	0x04, 0x2f
        /*0392*/ 	.short	(.L_164 - .L_163)
	.align		4
.L_163:
        /*0394*/ 	.word	index@(_ZN7cutlass13device_kernelIN5flash19enable_sm80_to_sm89INS1_16FlashAttnBwdSm80INS1_25CollectiveMainloopBwdSm80ILi1ELi1EN4cute5tupleIJNS5_1CILi64EEES8_NS7_ILi192EEEEEENS_6half_tEfNS_4arch4Sm80ELb0ELb1ELb1ELb1ELb1ELb0ELb0ELb0ELi2ELi2ELi2ELi2ELb1EEENS1_21CollectiveEpilogueBwdISA_SB_SD_Li256ELb1ELb0ELi4EEENS1_19SingleTileSchedulerILb1ELb0ELb0ELi64EEEEEEEEEvNT_6ParamsE)
        /*0398*/ 	.word	0x00000004


	//----- nvinfo : EIATTR_FRAME_SIZE
	.align		4
.L_164:
        /*039c*/ 	.byte	0x04, 0x11
        /*039e*/ 	.short	(.L_166 - .L_165)
	.align		4
.L_165:
        /*03a0*/ 	.word	index@(_ZN7cutlass13device_kernelIN5flash19enable_sm80_to_sm89INS1_16FlashAttnBwdSm80INS1_25CollectiveMainloopBwdSm80ILi1ELi1EN4cute5tupleIJNS5_1CILi64EEES8_NS7_ILi192EEEEEENS_6half_tEfNS_4arch4Sm80ELb0ELb1ELb1ELb1ELb1ELb0ELb0ELb0ELi2ELi2ELi2ELi2ELb1EEENS1_21CollectiveEpilogueBwdISA_SB_SD_Li256ELb1ELb0ELi4EEENS1_19SingleTileSchedulerILb1ELb0ELb0ELi64EEEEEEEEEvNT_6ParamsE)
        /*03a4*/ 	.word	0x00000000


	//----- nvinfo : EIATTR_REGCOUNT
	.align		4
.L_166:
        /*03a8*/ 	.byte	0x04, 0x2f
        /*03aa*/ 	.short	(.L_168 - .L_167)
	.align		4
.L_167:
        /*03ac*/ 	.word	index@(_ZN7cutlass13device_kernelIN5flash19enable_sm80_to_sm89INS1_16FlashAttnBwdSm80INS1_25CollectiveMainloopBwdSm80ILi1ELi1EN4cute5tupleIJNS5_1CILi64EEES8_NS7_ILi192EEEEEENS_6half_tEfNS_4arch4Sm80ELb0ELb1ELb1ELb1ELb0ELb0ELb0ELb0ELi2ELi2ELi2ELi2ELb1EEENS1_21CollectiveEpilogueBwdISA_SB_SD_Li256ELb1ELb0ELi4EEENS1_19SingleTileSchedulerILb1ELb0ELb0ELi64EEEEEEEEEvNT_6ParamsE)
        /*03b0*/ 	.word	0x00000004


	//----- nvinfo : EIATTR_FRAME_SIZE
	.align		4
.L_168:
        /*03b4*/ 	.byte	0x04, 0x11
        /*03b6*/ 	.short	(.L_170 - .L_169)
	.align		4
.L_169:
        /*03b8*/ 	.word	index@(_ZN7cutlass13device_kernelIN5flash19enable_sm80_to_sm89INS1_16FlashAttnBwdSm80INS1_25CollectiveMainloopBwdSm80ILi1ELi1EN4cute5tupleIJNS5_1CILi64EEES8_NS7_ILi192EEEEEENS_6half_tEfNS_4arch4Sm80ELb0ELb1ELb1ELb1ELb0ELb0ELb0ELb0ELi2ELi2ELi2ELi2ELb1EEENS1_21CollectiveEpilogueBwdISA_SB_SD_Li256ELb1ELb0ELi4EEENS1_19SingleTileSchedulerILb1ELb0ELb0ELi64EEEEEEEEEvNT_6ParamsE)
        /*03bc*/ 	.word	0x00000000


	//----- nvinfo : EIATTR_REGCOUNT
	.align		4
.L_170:
        /*03c0*/ 	.byte	0x04, 0x2f
        /*03c2*/ 	.short	(.L_172 - .L_171)
	.align		4
.L_171:
        /*03c4*/ 	.word	index@(_ZN7cutlass13device_kernelIN5flash19enable_sm80_to_sm89INS1_16FlashAttnBwdSm80INS1_25CollectiveMainloopBwdSm80ILi1ELi1EN4cute5tupleIJNS5_1CILi64EEES8_NS7_ILi192EEEEEENS_6half_tEfNS_4arch4Sm80ELb0ELb1ELb1ELb0ELb1ELb0ELb0ELb0ELi2ELi2ELi2ELi2ELb1EEENS1_24CollectiveEpilogueBwdGQAISA_fSD_Li256ELb0ELb1EEENS1_19SingleTileSchedulerILb0ELb0ELb0ELi64EEEEEEEEEvNT_6ParamsE)
        /*03c8*/ 	.word	0x00000004


	//----- nvinfo : EIATTR_FRAME_SIZE
	.align		4
.L_172:
        /*03cc*/ 	.byte	0x04, 0x11
        /*03ce*/ 	.short	(.L_174 - .L_173)
	.align		4
.L_173:
        /*03d0*/ 	.word	index@(_ZN7cutlass13device_kernelIN5flash19enable_sm80_to_sm89INS1_16FlashAttnBwdSm80INS1_25CollectiveMainloopBwdSm80ILi1ELi1EN4cute5tupleIJNS5_1CILi64EEES8_NS7_ILi192EEEEEENS_6half_tEfNS_4arch4Sm80ELb0ELb1ELb1ELb0ELb1ELb0ELb0ELb0ELi2ELi2ELi2ELi2ELb1EEENS1_24CollectiveEpilogueBwdGQAISA_fSD_Li256ELb0ELb1EEENS1_19SingleTileSchedulerILb0ELb0ELb0ELi64EEEEEEEEEvNT_6ParamsE)
        /*03d4*/ 	.word	0x00000000


	//----- nvinfo : EIATTR_REGCOUNT
	.align		4
.L_174:
        /*03d8*/ 	.byte	0x04, 0x2f
        /*03da*/ 	.short	(.L_176 - .L_175)
	.align		4
.L_175:
        /*03dc*/ 	.word	index@(_ZN7cutlass13device_kernelIN5flash19enable_sm80_to_sm89INS1_16FlashAttnBwdSm80INS1_25CollectiveMainloopBwdSm80ILi1ELi1EN4cute5tupleIJNS5_1CILi64EEES8_NS7_ILi192EEEEEENS_6half_tEfNS_4arch4Sm80ELb0ELb1ELb1ELb0ELb0ELb0ELb0ELb0ELi2ELi2ELi2ELi2ELb1EEENS1_24CollectiveEpilogueBwdGQAISA_fSD_Li256ELb0ELb0EEENS1_19SingleTileSchedulerILb0ELb0ELb0ELi64EEEEEEEEEvNT_6ParamsE)
        /*03e0*/ 	.word	0x00000004


	//----- nvinfo : EIATTR_FRAME_SIZE
	.align		4
.L_176:
        /*03e4*/ 	.byte	0x04, 0x11
        /*03e6*/ 	.short	(.L_178 - .L_177)
	.align		4
.L_177:
        /*03e8*/ 	.word	index@(_ZN7cutlass13device_kernelIN5flash19enable_sm80_to_sm89INS1_16FlashAttnBwdSm80INS1_25CollectiveMainloopBwdSm80ILi1ELi1EN4cute5tupleIJNS5_1CILi64EEES8_NS7_ILi192EEEEEENS_6half_tEfNS_4arch4Sm80ELb0ELb1ELb1ELb0ELb0ELb0ELb0ELb0ELi2ELi2ELi2ELi2ELb1EEENS1_24CollectiveEpilogueBwdGQAISA_fSD_Li256ELb0ELb0EEENS1_19SingleTileSchedulerILb0ELb0ELb0ELi64EEEEEEEEEvNT_6ParamsE)
        /*03ec*/ 	.word	0x00000000


	//----- nvinfo : EIATTR_REGCOUNT
	.align		4
.L_178:
        /*03f0*/ 	.byte	0x04, 0x2f
        /*03f2*/ 	.short	(.L_180 - .L_179)
	.align		4
.L_179:
        /*03f4*/ 	.word	index@(_ZN7cutlass13device_kernelIN5flash19enable_sm80_to_sm89INS1_16FlashAttnBwdSm80INS1_25CollectiveMainloopBwdSm80ILi1ELi1EN4cute5tupleIJNS5_1CILi64EEES8_NS7_ILi192EEEEEENS_6half_tEfNS_4arch4Sm80ELb0ELb1ELb1ELb0ELb1ELb0ELb0ELb0ELi2ELi2ELi2ELi2ELb1EEENS1_21CollectiveEpilogueBwdISA_SB_SD_Li256ELb0ELb0ELi4EEENS1_19SingleTileSchedulerILb0ELb0ELb0ELi64EEEEEEEEEvNT_6ParamsE)
        /*03f8*/ 	.word	0x00000004


	//----- nvinfo : EIATTR_FRAME_SIZE
	.align		4
.L_180:
        /*03fc*/ 	.byte	0x04, 0x11
        /*03fe*/ 	.short	(.L_182 - .L_181)
	.align		4
.L_181:
        /*0400*/ 	.word	index@(_ZN7cutlass13device_kernelIN5flash19enable_sm80_to_sm89INS1_16FlashAttnBwdSm80INS1_25CollectiveMainloopBwdSm80ILi1ELi1EN4cute5tupleIJNS5_1CILi64EEES8_NS7_ILi192EEEEEENS_6half_tEfNS_4arch4Sm80ELb0ELb1ELb1ELb0ELb1ELb0ELb0ELb0ELi2ELi2ELi2ELi2ELb1EEENS1_21CollectiveEpilogueBwdISA_SB_SD_Li256ELb0ELb0ELi4EEENS1_19SingleTileSchedulerILb0ELb0ELb0ELi64EEEEEEEEEvNT_6ParamsE)
        /*0404*/ 	.word	0x00000000


	//----- nvinfo : EIATTR_REGCOUNT
	.align		4
.L_182:
        /*0408*/ 	.byte	0x04, 0x2f
        /*040a*/ 	.short	(.L_184 - .L_183)
	.align		4
.L_183:
        /*040c*/ 	.word	index@(_ZN7cutlass13device_kernelIN5flash19enable_sm80_to_sm89INS1_16FlashAttnBwdSm80INS1_25CollectiveMainloopBwdSm80ILi1ELi1EN4cute5tupleIJNS5_1CILi64EEES8_NS7_ILi192EEEEEENS_6half_tEfNS_4arch4Sm80ELb0ELb1ELb1ELb0ELb0ELb0ELb0ELb0ELi2ELi2ELi2ELi2ELb1EEENS1_21CollectiveEpilogueBwdISA_SB_SD_Li256ELb0ELb0ELi4EEENS1_19SingleTileSchedulerILb0ELb0ELb0ELi64EEEEEEEEEvNT_6ParamsE)
        /*0410*/ 	.word	0x00000004


	//----- nvinfo : EIATTR_FRAME_SIZE
	.align		4
.L_184:
        /*0414*/ 	.byte	0x04, 0x11
        /*0416*/ 	.short	(.L_186 - .L_185)
	.align		4
.L_185:
        /*0418*/ 	.word	index@(_ZN7cutlass13device_kernelIN5flash19enable_sm80_to_sm89INS1_16FlashAttnBwdSm80INS1_25CollectiveMainloopBwdSm80ILi1ELi1EN4cute5tupleIJNS5_1CILi64EEES8_NS7_ILi192EEEEEENS_6half_tEfNS_4arch4Sm80ELb0ELb1ELb1ELb0ELb0ELb0ELb0ELb0ELi2ELi2ELi2ELi2ELb1EEENS1_21CollectiveEpilogueBwdISA_SB_SD_Li256ELb0ELb0ELi4EEENS1_19SingleTileSchedulerILb0ELb0ELb0ELi64EEEEEEEEEvNT_6ParamsE)
        /*041c*/ 	.word	0x00000000


	//----- nvinfo : EIATTR_REGCOUNT
	.align		4
.L_186:
        /*0420*/ 	.byte	0x04, 0x2f
        /*0422*/ 	.short	(.L_188 - .L_187)
	.align		4
.L_187:
        /*0424*/ 	.word	index@(_ZN7cutlass13device_kernelIN5flash19enable_sm80_to_sm89INS1_16FlashAttnBwdSm80INS1_25CollectiveMainloopBwdSm80ILi1ELi1EN4cute5tupleIJNS5_1CILi64EEES8_NS7_ILi192EEEEEENS_6half_tEfNS_4arch4Sm80ELb0ELb0ELb1ELb1ELb1ELb0ELb0ELb0ELi2ELi2ELi2ELi2ELb1EEENS1_24CollectiveEpilogueBwdGQAISA_fSD_Li256ELb1ELb1EEENS1_19SingleTileSchedulerILb1ELb0ELb0ELi64EEEEEEEEEvNT_6ParamsE)
        /*0428*/ 	.word	0x00000004


	//----- nvinfo : EIATTR_FRAME_SIZE
	.align		4
.L_188:
        /*042c*/ 	.byte	0x04, 0x11
        /*042e*/ 	.short	(.L_190 - .L_189)
	.align		4
.L_189:
        /*0430*/ 	.word	index@(_ZN7cutlass13device_kernelIN5flash19enable_sm80_to_sm89INS1_16FlashAttnBwdSm80INS1_25CollectiveMainloopBwdSm80ILi1ELi1EN4cute5tupleIJNS5_1CILi64EEES8_NS7_ILi192EEEEEENS_6half_tEfNS_4arch4Sm80ELb0ELb0ELb1ELb1ELb1ELb0ELb0ELb0ELi2ELi2ELi2ELi2ELb1EEENS1_24CollectiveEpilogueBwdGQAISA_fSD_Li256ELb1ELb1EEENS1_19SingleTileSchedulerILb1ELb0ELb0ELi64EEEEEEEEEvNT_6ParamsE)
        /*0434*/ 	.word	0x00000000


	//----- nvinfo : EIATTR_REGCOUNT
	.align		4
.L_190:
        /*0438*/ 	.byte	0x04, 0x2f
        /*043a*/ 	.short	(.L_192 - .L_191)
	.align		4
.L_191:
        /*043c*/ 	.word	index@(_ZN7cutlass13device_kernelIN5flash19enable_sm80_to_sm89INS1_16FlashAttnBwdSm80INS1_25CollectiveMainloopBwdSm80ILi1ELi1EN4cute5tupleIJNS5_1CILi64EEES8_NS7_ILi192EEEEEENS_6half_tEfNS_4arch4Sm80ELb0ELb0ELb1ELb1ELb0ELb0ELb0ELb0ELi2ELi2ELi2ELi2ELb1EEENS1_24CollectiveEpilogueBwdGQAISA_fSD_Li256ELb1ELb0EEENS1_19SingleTileSchedulerILb1ELb0ELb0ELi64EEEEEEEEEvNT_6ParamsE)
        /*0440*/ 	.word	0x00000004


	//----- nvinfo : EIATTR_FRAME_SIZE
	.align		4
.L_192:
        /*0444*/ 	.byte	0x04, 0x11
        /*0446*/ 	.short	(.L_194 - .L_193)
	.align		4
.L_193:
        /*0448*/ 	.word	index@(_ZN7cutlass13device_kernelIN5flash19enable_sm80_to_sm89INS1_16FlashAttnBwdSm80INS1_25CollectiveMainloopBwdSm80ILi1ELi1EN4cute5tupleIJNS5_1CILi64EEES8_NS7_ILi192EEEEEENS_6half_tEfNS_4arch4Sm80ELb0ELb0ELb1ELb1ELb0ELb0ELb0ELb0ELi2ELi2ELi2ELi2ELb1EEENS1_24CollectiveEpilogueBwdGQAISA_fSD_Li256ELb1ELb0EEENS1_19SingleTileSchedulerILb1ELb0ELb0ELi64EEEEEEEEEvNT_6ParamsE)
        /*044c*/ 	.word	0x00000000


	//----- nvinfo : EIATTR_REGCOUNT
	.align		4
.L_194:
        /*0450*/ 	.byte	0x04, 0x2f
        /*0452*/ 	.short	(.L_196 - .L_195)
	.align		4
.L_195:
        /*0454*/ 	.word	index@(_ZN7cutlass13device_kernelIN5flash19enable_sm80_to_sm89INS1_16FlashAttnBwdSm80INS1_25CollectiveMainloopBwdSm80ILi1ELi1EN4cute5tupleIJNS5_1CILi64EEES8_NS7_ILi192EEEEEENS_6half_tEfNS_4arch4Sm80ELb0ELb0ELb1ELb1ELb1ELb0ELb0ELb0ELi2ELi2ELi2ELi2ELb1EEENS1_21CollectiveEpilogueBwdISA_SB_SD_Li256ELb1ELb0ELi4EEENS1_19SingleTileSchedulerILb1ELb0ELb0ELi64EEEEEEEEEvNT_6ParamsE)
        /*0458*/ 	.word	0x00000004


	//----- nvinfo : EIATTR_FRAME_SIZE
	.align		4
.L_196:
        /*045c*/ 	.byte	0x04, 0x11
        /*045e*/ 	.short	(.L_198 - .L_197)
	.align		4
.L_197:
        /*0460*/ 	.word	index@(_ZN7cutlass13device_kernelIN5flash19enable_sm80_to_sm89INS1_16FlashAttnBwdSm80INS1_25CollectiveMainloopBwdSm80ILi1ELi1EN4cute5tupleIJNS5_1CILi64EEES8_NS7_ILi192EEEEEENS_6half_tEfNS_4arch4Sm80ELb0ELb0ELb1ELb1ELb1ELb0ELb0ELb0ELi2ELi2ELi2ELi2ELb1EEENS1_21CollectiveEpilogueBwdISA_SB_SD_Li256ELb1ELb0ELi4EEENS1_19SingleTileSchedulerILb1ELb0ELb0ELi64EEEEEEEEEvNT_6ParamsE)
        /*0464*/ 	.word	0x00000000


	//----- nvinfo : EIATTR_REGCOUNT
	.align		4
.L_198:
        /*0468*/ 	.byte	0x04, 0x2f
        /*046a*/ 	.short	(.L_200 - .L_199)
	.align		4
.L_199:
        /*046c*/ 	.word	index@(_ZN7cutlass13device_kernelIN5flash19enable_sm80_to_sm89INS1_16FlashAttnBwdSm80INS1_25CollectiveMainloopBwdSm80ILi1ELi1EN4cute5tupleIJNS5_1CILi64EEES8_NS7_ILi192EEEEEENS_6half_tEfNS_4arch4Sm80ELb0ELb0ELb1ELb1ELb0ELb0ELb0ELb0ELi2ELi2ELi2ELi2ELb1EEENS1_21CollectiveEpilogueBwdISA_SB_SD_Li256ELb1ELb0ELi4EEENS1_19SingleTileSchedulerILb1ELb0ELb0ELi64EEEEEEEEEvNT_6ParamsE)
        /*0470*/ 	.word	0x00000004


	//----- nvinfo : EIATTR_FRAME_SIZE
	.align		4
.L_200:
        /*0474*/ 	.byte	0x04, 0x11
        /*0476*/ 	.short	(.L_202 - .L_201)
	.align		4
.L_201:
        /*0478*/ 	.word	index@(_ZN7cutlass13device_kernelIN5flash19enable_sm80_to_sm89INS1_16FlashAttnBwdSm80INS1_25CollectiveMainloopBwdSm80ILi1ELi1EN4cute5tupleIJNS5_1CILi64EEES8_NS7_ILi192EEEEEENS_6half_tEfNS_4arch4Sm80ELb0ELb0ELb1ELb1ELb0ELb0ELb0ELb0ELi2ELi2ELi2ELi2ELb1EEENS1_21CollectiveEpilogueBwdISA_SB_SD_Li256ELb1ELb0ELi4EEENS1_19SingleTileSchedulerILb1ELb0ELb0ELi64EEEEEEEEEvNT_6ParamsE)
        /*047c*/ 	.word	0x00000000


	//----- nvinfo : EIATTR_REGCOUNT
	.align		4
.L_202:
        /*0480*/ 	.byte	0x04, 0x2f
        /*0482*/ 	.short	(.L_204 - .L_203)
	.align		4
.L_203:
        /*0484*/ 	.word	index@(_ZN7cutlass13device_kernelIN5flash19enable_sm80_to_sm89INS1_16FlashAttnBwdSm80INS1_25CollectiveMainloopBwdSm80ILi1ELi1EN4cute5tupleIJNS5_1CILi64EEES8_NS7_ILi192EEEEEENS_6half_tEfNS_4arch4Sm80ELb0ELb0ELb1ELb0ELb1ELb0ELb0ELb0ELi2ELi2ELi2ELi2ELb1EEENS1_24CollectiveEpilogueBwdGQAISA_fSD_Li256ELb0ELb1EEENS1_19SingleTileSchedulerILb0ELb0ELb0ELi64EEEEEEEEEvNT_6ParamsE)
        /*0488*/ 	.word	0x00000004


	//----- nvinfo : EIATTR_FRAME_SIZE
	.align		4
.L_204:
        /*048c*/ 	.byte	0x04, 0x11
        /*048e*/ 	.short	(.L_206 - .L_205)
	.align		4
.L_205:
        /*0490*/ 	.word	index@(_ZN7cutlass13device_kernelIN5flash19enable_sm80_to_sm89INS1_16FlashAttnBwdSm80INS1_25CollectiveMainloopBwdSm80ILi1ELi1EN4cute5tupleIJNS5_1CILi64EEES8_NS7_ILi192EEEEEENS_6half_tEfNS_4arch4Sm80ELb0ELb0ELb1ELb0ELb1ELb0ELb0ELb0ELi2ELi2ELi2ELi2ELb1EEENS1_24CollectiveEpilogueBwdGQAISA_fSD_Li256ELb0ELb1EEENS1_19SingleTileSchedulerILb0ELb0ELb0ELi64EEEEEEEEEvNT_6ParamsE)
        /*0494*/ 	.word	0x00000000


	//----- nvinfo : EIATTR_REGCOUNT
	.align		4
.L_206:
        /*0498*/ 	.byte	0x04, 0x2f
        /*049a*/ 	.short	(.L_208 - .L_207)
	.align		4
.L_207:
        /*049c*/ 	.word	index@(_ZN7cutlass13device_kernelIN5flash19enable_sm80_to_sm89INS1_16FlashAttnBwdSm80INS1_25CollectiveMainloopBwdSm80ILi1ELi1EN4cute5tupleIJNS5_1CILi64EEES8_NS7_ILi192EEEEEENS_6half_tEfNS_4arch4Sm80ELb0ELb0ELb1ELb0ELb0ELb0ELb0ELb0ELi2ELi2ELi2ELi2ELb1EEENS1_24CollectiveEpilogueBwdGQAISA_fSD_Li256ELb0ELb0EEENS1_19SingleTileSchedulerILb0ELb0ELb0ELi64EEEEEEEEEvNT_6ParamsE)
        /*04a0*/ 	.word	0x00000004


	//----- nvinfo : EIATTR_FRAME_SIZE
	.align		4
.L_208:
        /*04a4*/ 	.byte	0x04, 0x11
        /*04a6*/ 	.short	(.L_210 - .L_209)
	.align		4
.L_209:
        /*04a8*/ 	.word	index@(_ZN7cutlass13device_kernelIN5flash19enable_sm80_to_sm89INS1_16FlashAttnBwdSm80INS1_25CollectiveMainloopBwdSm80ILi1ELi1EN4cute5tupleIJNS5_1CILi64EEES8_NS7_ILi192EEEEEENS_6half_tEfNS_4arch4Sm80ELb0ELb0ELb1ELb0ELb0ELb0ELb0ELb0ELi2ELi2ELi2ELi2ELb1EEENS1_24CollectiveEpilogueBwdGQAISA_fSD_Li256ELb0ELb0EEENS1_19SingleTileSchedulerILb0ELb0ELb0ELi64EEEEEEEEEvNT_6ParamsE)
        /*04ac*/ 	.word	0x00000000


	//----- nvinfo : EIATTR_REGCOUNT
	.align		4
.L_210:
        /*04b0*/ 	.byte	0x04, 0x2f
        /*04b2*/ 	.short	(.L_212 - .L_211)
	.align		4
.L_211:
        /*04b4*/ 	.word	index@(_ZN7cutlass13device_kernelIN5flash19enable_sm80_to_sm89INS1_16FlashAttnBwdSm80INS1_25CollectiveMainloopBwdSm80ILi1ELi1EN4cute5tupleIJNS5_1CILi64EEES8_NS7_ILi192EEEEEENS_6half_tEfNS_4arch4Sm80ELb0ELb0ELb1ELb0ELb1ELb0ELb0ELb0ELi2ELi2ELi2ELi2ELb1EEENS1_21CollectiveEpilogueBwdISA_SB_SD_Li256ELb0ELb0ELi4EEENS1_19SingleTileSchedulerILb0ELb0ELb0ELi64EEEEEEEEEvNT_6ParamsE)
        /*04b8*/ 	.word	0x00000004


	//----- nvinfo : EIATTR_FRAME_SIZE
	.align		4
.L_212:
        /*04bc*/ 	.byte	0x04, 0x11
        /*04be*/ 	.short	(.L_214 - .L_213)
	.align		4
.L_213:
        /*04c0*/ 	.word	index@(_ZN7cutlass13device_kernelIN5flash19enable_sm80_to_sm89INS1_16FlashAttnBwdSm80INS1_25CollectiveMainloopBwdSm80ILi1ELi1EN4cute5tupleIJNS5_1CILi64EEES8_NS7_ILi192EEEEEENS_6half_tEfNS_4arch4Sm80ELb0ELb0ELb1ELb0ELb1ELb0ELb0ELb0ELi2ELi2ELi2ELi2ELb1EEENS1_21CollectiveEpilogueBwdISA_SB_SD_Li256ELb0ELb0ELi4EEENS1_19SingleTileSchedulerILb0ELb0ELb0ELi64EEEEEEEEEvNT_6ParamsE)
        /*04c4*/ 	.word	0x00000000


	//----- nvinfo : EIATTR_REGCOUNT
	.align		4
.L_214:
        /*04c8*/ 	.byte	0x04, 0x2f
        /*04ca*/ 	.short	(.L_216 - .L_215)
	.align		4
.L_215:
        /*04cc*/ 	.word	index@(_ZN7cutlass13device_kernelIN5flash19enable_sm80_to_sm89INS1_16FlashAttnBwdSm80INS1_25CollectiveMainloopBwdSm80ILi1ELi1EN4cute5tupleIJNS5_1CILi64EEES8_NS7_ILi192EEEEEENS_6half_tEfNS_4arch4Sm80ELb0ELb0ELb1ELb0ELb0ELb0ELb0ELb0ELi2ELi2ELi2ELi2ELb1EEENS1_21CollectiveEpilogueBwdISA_SB_SD_Li256ELb0ELb0ELi4EEENS1_19SingleTileSchedulerILb0ELb0ELb0ELi64EEEEEEEEEvNT_6ParamsE)
        /*04d0*/ 	.word	0x00000004


	//----- nvinfo : EIATTR_FRAME_SIZE
	.align		4
.L_216:
        /*04d4*/ 	.byte	0x04, 0x11
        /*04d6*/ 	.short	(.L_218 - .L_217)
	.align		4
.L_217:
        /*04d8*/ 	.word	index@(_ZN7cutlass13device_kernelIN5flash19enable_sm80_to_sm89INS1_16FlashAttnBwdSm80INS1_25CollectiveMainloopBwdSm80ILi1ELi1EN4cute5tupleIJNS5_1CILi64EEES8_NS7_ILi192EEEEEENS_6half_tEfNS_4arch4Sm80ELb0ELb0ELb1ELb0ELb0ELb0ELb0ELb0ELi2ELi2ELi2ELi2ELb1EEENS1_21CollectiveEpilogueBwdISA_SB_SD_Li256ELb0ELb0ELi4EEENS1_19SingleTileSchedulerILb0ELb0ELb0ELi64EEEEEEEEEvNT_6ParamsE)
        /*04dc*/ 	.word	0x00000000


	//----- nvinfo : EIATTR_MIN_STACK_SIZE
	.align		4
.L_218:
        /*04e0*/ 	.byte	0x04, 0x12
        /*04e2*/ 	.short	(.L_220 - .L_219)
	.align		4
.L_219:
        /*04e4*/ 	.word	index@(_ZN7cutlass13device_kernelIN5flash19enable_sm80_to_sm89INS1_16FlashAttnBwdSm80INS1_25CollectiveMainloopBwdSm80ILi1ELi1EN4cute5tupleIJNS5_1CILi64EEES8_NS7_ILi192EEEEEENS_6half_tEfNS_4arch4Sm80ELb0ELb0ELb1ELb0ELb0ELb0ELb0ELb0ELi2ELi2ELi2ELi2ELb1EEENS1_21CollectiveEpilogueBwdISA_SB_SD_Li256ELb0ELb0ELi4EEENS1_19SingleTileSchedulerILb0ELb0ELb0ELi64EEEEEEEEEvNT_6ParamsE)
        /*04e8*/ 	.word	0x00000000


	//----- nvinfo : EIATTR_MIN_STACK_SIZE
	.align		4
.L_220:
        /*04ec*/ 	.byte	0x04, 0x12
        /*04ee*/ 	.short	(.L_222 - .L_221)
	.align		4
.L_221:
        /*04f0*/ 	.word	index@(_ZN7cutlass13device_kernelIN5flash19enable_sm80_to_sm89INS1_16FlashAttnBwdSm80INS1_25CollectiveMainloopBwdSm80ILi1ELi1EN4cute5tupleIJNS5_1CILi64EEES8_NS7_ILi192EEEEEENS_6half_tEfNS_4arch4Sm80ELb0ELb0ELb1ELb0ELb1ELb0ELb0ELb0ELi2ELi2ELi2ELi2ELb1EEENS1_21CollectiveEpilogueBwdISA_SB_SD_Li256ELb0ELb0ELi4EEENS1_19SingleTileSchedulerILb0ELb0ELb0ELi64EEEEEEEEEvNT_6ParamsE)
        /*04f4*/ 	.word	0x00000000


	//----- nvinfo : EIATTR_MIN_STACK_SIZE
	.align		4
.L_222:
        /*04f8*/ 	.byte	0x04, 0x12
        /*04fa*/ 	.short	(.L_224 - .L_223)
	.align		4
.L_223:
        /*04fc*/ 	.word	index@(_ZN7cutlass13device_kernelIN5flash19enable_sm80_to_sm89INS1_16FlashAttnBwdSm80INS1_25CollectiveMainloopBwdSm80ILi1ELi1EN4cute5tupleIJNS5_1CILi64EEES8_NS7_ILi192EEEEEENS_6half_tEfNS_4arch4Sm80ELb0ELb0ELb1ELb0ELb0ELb0ELb0ELb0ELi2ELi2ELi2ELi2ELb1EEENS1_24CollectiveEpilogueBwdGQAISA_fSD_Li256ELb0ELb0EEENS1_19SingleTileSchedulerILb0ELb0ELb0ELi64EEEEEEEEEvNT_6ParamsE)
        /*0500*/ 	.word	0x00000000


	//----- nvinfo : EIATTR_MIN_STACK_SIZE
	.align		4
.L_224:
        /*0504*/ 	.byte	0x04, 0x12
        /*0506*/ 	.short	(.L_226 - .L_225)
	.align		4
.L_225:
        /*0508*/ 	.word	index@(_ZN7cutlass13device_kernelIN5flash19enable_sm80_to_sm89INS1_16FlashAttnBwdSm80INS1_25CollectiveMainloopBwdSm80ILi1ELi1EN4cute5tupleIJNS5_1CILi64EEES8_NS7_ILi192EEEEEENS_6half_tEfNS_4arch4Sm80ELb0ELb0ELb1ELb0ELb1ELb0ELb0ELb0ELi2ELi2ELi2ELi2ELb1EEENS1_24CollectiveEpilogueBwdGQAISA_fSD_Li256ELb0ELb1EEENS1_19SingleTileSchedulerILb0ELb0ELb0ELi64EEEEEEEEEvNT_6ParamsE)
        /*050c*/ 	.word	0x00000000


	//----- nvinfo : EIATTR_MIN_STACK_SIZE
	.align		4
.L_226:
        /*0510*/ 	.byte	0x04, 0x12
        /*0512*/ 	.short	(.L_228 - .L_227)
	.align		4
.L_227:
        /*0514*/ 	.word	index@(_ZN7cutlass13device_kernelIN5flash19enable_sm80_to_sm89INS1_16FlashAttnBwdSm80INS1_25CollectiveMainloopBwdSm80ILi1ELi1EN4cute5tupleIJNS5_1CILi64EEES8_NS7_ILi192EEEEEENS_6half_tEfNS_4arch4Sm80ELb0ELb0ELb1ELb1ELb0ELb0ELb0ELb0ELi2ELi2ELi2ELi2ELb1EEENS1_21CollectiveEpilogueBwdISA_SB_SD_Li256ELb1ELb0ELi4EEENS1_19SingleTileSchedulerILb1ELb0ELb0ELi64EEEEEEEEEvNT_6ParamsE)
        /*0518*/ 	.word	0x00000000


	//----- nvinfo : EIATTR_MIN_STACK_SIZE
	.align		4
.L_228:
        /*051c*/ 	.byte	0x04, 0x12
        /*051e*/ 	.short	(.L_230 - .L_229)
	.align		4
.L_229:
        /*0520*/ 	.word	index@(_ZN7cutlass13device_kernelIN5flash19enable_sm80_to_sm89INS1_16FlashAttnBwdSm80INS1_25CollectiveMainloopBwdSm80ILi1ELi1EN4cute5tupleIJNS5_1CILi64EEES8_NS7_ILi192EEEEEENS_6half_tEfNS_4arch4Sm80ELb0ELb0ELb1ELb1ELb1ELb0ELb0ELb0ELi2ELi2ELi2ELi2ELb1EEENS1_21CollectiveEpilogueBwdISA_SB_SD_Li256ELb1ELb0ELi4EEENS1_19SingleTileSchedulerILb1ELb0ELb0ELi64EEEEEEEEEvNT_6ParamsE)
        /*0524*/ 	.word	0x00000000


	//----- nvinfo : EIATTR_MIN_STACK_SIZE
	.align		4
.L_230:
        /*0528*/ 	.byte	0x04, 0x12
        /*052a*/ 	.short	(.L_232 - .L_231)
	.align		4
.L_231:
        /*052c*/ 	.word	index@(_ZN7cutlass13device_kernelIN5flash19enable_sm80_to_sm89INS1_16FlashAttnBwdSm80INS1_25CollectiveMainloopBwdSm80ILi1ELi1EN4cute5tupleIJNS5_1CILi64EEES8_NS7_ILi192EEEEEENS_6half_tEfNS_4arch4Sm80ELb0ELb0ELb1ELb1ELb0ELb0ELb0ELb0ELi2ELi2ELi2ELi2ELb1EEENS1_24CollectiveEpilogueBwdGQAISA_fSD_Li256ELb1ELb0EEENS1_19SingleTileSchedulerILb1ELb0ELb0ELi64EEEEEEEEEvNT_6ParamsE)
        /*0530*/ 	.word	0x00000000


	//----- nvinfo : EIATTR_MIN_STACK_SIZE
	.align		4
.L_232:
        /*0534*/ 	.byte	0x04, 0x12
        /*0536*/ 	.short	(.L_234 - .L_233)
	.align		4
.L_233:
        /*0538*/ 	.word	index@(_ZN7cutlass13device_kernelIN5flash19enable_sm80_to_sm89INS1_16FlashAttnBwdSm80INS1_25CollectiveMainloopBwdSm80ILi1ELi1EN4cute5tupleIJNS5_1CILi64EEES8_NS7_ILi192EEEEEENS_6half_tEfNS_4arch4Sm80ELb0ELb0ELb1ELb1ELb1ELb0ELb0ELb0ELi2ELi2ELi2ELi2ELb1EEENS1_24CollectiveEpilogueBwdGQAISA_fSD_Li256ELb1ELb1EEENS1_19SingleTileSchedulerILb1ELb0ELb0ELi64EEEEEEEEEvNT_6ParamsE)
        /*053c*/ 	.word	0x00000000


	//----- nvinfo : EIATTR_MIN_STACK_SIZE
	.align		4
.L_234:
        /*0540*/ 	.byte	0x04, 0x12
        /*0542*/ 	.short	(.L_236 - .L_235)
	.align		4
.L_235:
        /*0544*/ 	.word	index@(_ZN7cutlass13device_kernelIN5flash19enable_sm80_to_sm89INS1_16FlashAttnBwdSm80INS1_25CollectiveMainloopBwdSm80ILi1ELi1EN4cute5tupleIJNS5_1CILi64EEES8_NS7_ILi192EEEEEENS_6half_tEfNS_4arch4Sm80ELb0ELb1ELb1ELb0ELb0ELb0ELb0ELb0ELi2ELi2ELi2ELi2ELb1EEENS1_21CollectiveEpilogueBwdISA_SB_SD_Li256ELb0ELb0ELi4EEENS1_19SingleTileSchedulerILb0ELb0ELb0ELi64EEEEEEEEEvNT_6ParamsE)
        /*0548*/ 	.word	0x00000000


	//----- nvinfo : EIATTR_MIN_STACK_SIZE
	.align		4
.L_236:
        /*054c*/ 	.byte	0x04, 0x12
        /*054e*/ 	.short	(.L_238 - .L_237)
	.align		4
.L_237:
        /*0550*/ 	.word	index@(_ZN7cutlass13device_kernelIN5flash19enable_sm80_to_sm89INS1_16FlashAttnBwdSm80INS1_25CollectiveMainloopBwdSm80ILi1ELi1EN4cute5tupleIJNS5_1CILi64EEES8_NS7_ILi192EEEEEENS_6half_tEfNS_4arch4Sm80ELb0ELb1ELb1ELb0ELb1ELb0ELb0ELb0ELi2ELi2ELi2ELi2ELb1EEENS1_21CollectiveEpilogueBwdISA_SB_SD_Li256ELb0ELb0ELi4EEENS1_19SingleTileSchedulerILb0ELb0ELb0ELi64EEEEEEEEEvNT_6ParamsE)
        /*0554*/ 	.word	0x00000000


	//----- nvinfo : EIATTR_MIN_STACK_SIZE
	.align		4
.L_238:
        /*0558*/ 	.byte	0x04, 0x12
        /*055a*/ 	.short	(.L_240 - .L_239)
	.align		4
.L_239:
        /*055c*/ 	.word	index@(_ZN7cutlass13device_kernelIN5flash19enable_sm80_to_sm89INS1_16FlashAttnBwdSm80INS1_25CollectiveMainloopBwdSm80ILi1ELi1EN4cute5tupleIJNS5_1CILi64EEES8_NS7_ILi192EEEEEENS_6half_tEfNS_4arch4Sm80ELb0ELb1ELb1ELb0ELb0ELb0ELb0ELb0ELi2ELi2ELi2ELi2ELb1EEENS1_24CollectiveEpilogueBwdGQAISA_fSD_Li256ELb0ELb0EEENS1_19SingleTileSchedulerILb0ELb0ELb0ELi64EEEEEEEEEvNT_6ParamsE)
        /*0560*/ 	.word	0x00000000


	//----- nvinfo : EIATTR_MIN_STACK_SIZE
	.align		4
.L_240:
        /*0564*/ 	.byte	0x04, 0x12
        /*0566*/ 	.short	(.L_242 - .L_241)
	.align		4
.L_241:
        /*0568*/ 	.word	index@(_ZN7cutlass13device_kernelIN5flash19enable_sm80_to_sm89INS1_16FlashAttnBwdSm80INS1_25CollectiveMainloopBwdSm80ILi1ELi1EN4cute5tupleIJNS5_1CILi64EEES8_NS7_ILi192EEEEEENS_6half_tEfNS_4arch4Sm80ELb0ELb1ELb1ELb0ELb1ELb0ELb0ELb0ELi2ELi2ELi2ELi2ELb1EEENS1_24CollectiveEpilogueBwdGQAISA_fSD_Li256ELb0ELb1EEENS1_19SingleTileSchedulerILb0ELb0ELb0ELi64EEEEEEEEEvNT_6ParamsE)
        /*056c*/ 	.word	0x00000000


	//----- nvinfo : EIATTR_MIN_STACK_SIZE
	.align		4
.L_242:
        /*0570*/ 	.byte	0x04, 0x12
        /*0572*/ 	.short	(.L_244 - .L_243)
	.align		4
.L_243:
        /*0574*/ 	.word	index@(_ZN7cutlass13device_kernelIN5flash19enable_sm80_to_sm89INS1_16FlashAttnBwdSm80INS1_25CollectiveMainloopBwdSm80ILi1ELi1EN4cute5tupleIJNS5_1CILi64EEES8_NS7_ILi192EEEEEENS_6half_tEfNS_4arch4Sm80ELb0ELb1ELb1ELb1ELb0ELb0ELb0ELb0ELi2ELi2ELi2ELi2ELb1EEENS1_21CollectiveEpilogueBwdISA_SB_SD_Li256ELb1ELb0ELi4EEENS1_19SingleTileSchedulerILb1ELb0ELb0ELi64EEEEEEEEEvNT_6ParamsE)
        /*0578*/ 	.word	0x00000000


	//----- nvinfo : EIATTR_MIN_STACK_SIZE
	.align		4
.L_244:
        /*057c*/ 	.byte	0x04, 0x12
        /*057e*/ 	.short	(.L_246 - .L_245)
	.align		4
.L_245:
        /*0580*/ 	.word	index@(_ZN7cutlass13device_kernelIN5flash19enable_sm80_to_sm89INS1_16FlashAttnBwdSm80INS1_25CollectiveMainloopBwdSm80ILi1ELi1EN4cute5tupleIJNS5_1CILi64EEES8_NS7_ILi192EEEEEENS_6half_tEfNS_4arch4Sm80ELb0ELb1ELb1ELb1ELb1ELb0ELb0ELb0ELi2ELi2ELi2ELi2ELb1EEENS1_21CollectiveEpilogueBwdISA_SB_SD_Li256ELb1ELb0ELi4EEENS1_19SingleTileSchedulerILb1ELb0ELb0ELi64EEEEEEEEEvNT_6ParamsE)
        /*0584*/ 	.word	0x00000000


	//----- nvinfo : EIATTR_MIN_STACK_SIZE
	.align		4
.L_246:
        /*0588*/ 	.byte	0x04, 0x12
        /*058a*/ 	.short	(.L_248 - .L_247)
	.align		4
.L_247:
        /*058c*/ 	.word	index@(_ZN7cutlass13device_kernelIN5flash19enable_sm80_to_sm89INS1_16FlashAttnBwdSm80INS1_25CollectiveMainloopBwdSm80ILi1ELi1EN4cute5tupleIJNS5_1CILi64EEES8_NS7_ILi192EEEEEENS_6half_tEfNS_4arch4Sm80ELb0ELb1ELb1ELb1ELb0ELb0ELb0ELb0ELi2ELi2ELi2ELi2ELb1EEENS1_24CollectiveEpilogueBwdGQAISA_fSD_Li256ELb1ELb0EEENS1_19SingleTileSchedulerILb1ELb0ELb0ELi64EEEEEEEEEvNT_6ParamsE)
        /*0590*/ 	.word	0x00000000


	//----- nvinfo : EIATTR_MIN_STACK_SIZE
	.align		4
.L_248:
        /*0594*/ 	.byte	0x04, 0x12
        /*0596*/ 	.short	(.L_250 - .L_249)
	.align		4
.L_249:
        /*0598*/ 	.word	index@(_ZN7cutlass13device_kernelIN5flash19enable_sm80_to_sm89INS1_16FlashAttnBwdSm80INS1_25CollectiveMainloopBwdSm80ILi1ELi1EN4cute5tupleIJNS5_1CILi64EEES8_NS7_ILi192EEEEEENS_6half_tEfNS_4arch4Sm80ELb0ELb1ELb1ELb1ELb1ELb0ELb0ELb0ELi2ELi2ELi2ELi2ELb1EEENS1_24CollectiveEpilogueBwdGQAISA_fSD_Li256ELb1ELb1EEENS1_19SingleTileSchedulerILb1ELb0ELb0ELi64EEEEEEEEEvNT_6ParamsE)
        /*059c*/ 	.word	0x00000000


	//----- nvinfo : EIATTR_MIN_STACK_SIZE
	.align		4
.L_250:
        /*05a0*/ 	.byte	0x04, 0x12
        /*05a2*/ 	.short	(.L_252 - .L_251)
	.align		4
.L_251:
        /*05a4*/ 	.word	index@(_ZN7cutlass13device_kernelIN5flash19enable_sm80_to_sm89INS1_16FlashAttnBwdSm80INS1_25CollectiveMainloopBwdSm80ILi1ELi1EN4cute5tupleIJNS5_1CILi64EEES8_NS7_ILi192EEEEEENS_6half_tEfNS_4arch4Sm80ELb1ELb0ELb1ELb0ELb0ELb0ELb0ELb0ELi2ELi2ELi2ELi2ELb1EEENS1_21CollectiveEpilogueBwdISA_SB_SD_Li256ELb0ELb0ELi4EEENS1_25SingleTileBwdLPTSchedulerILb0ELi64ELb0EEEEEEEEEvNT_6ParamsE)
        /*05a8*/ 	.word	0x00000000


	//----- nvinfo : EIATTR_MIN_STACK_SIZE
	.align		4
.L_252:
        /*05ac*/ 	.byte	0x04, 0x12
        /*05ae*/ 	.short	(.L_254 - .L_253)
	.align		4
.L_253:
        /*05b0*/ 	.word	index@(_ZN7cutlass13device_kernelIN5flash19enable_sm80_to_sm89INS1_16FlashAttnBwdSm80INS1_25CollectiveMainloopBwdSm80ILi1ELi1EN4cute5tupleIJNS5_1CILi64EEES8_NS7_ILi192EEEEEENS_6half_tEfNS_4arch4Sm80ELb1ELb0ELb1ELb0ELb1ELb0ELb0ELb0ELi2ELi2ELi2ELi2ELb1EEENS1_21CollectiveEpilogueBwdISA_SB_SD_Li256ELb0ELb0ELi4EEENS1_25SingleTileBwdLPTSchedulerILb0ELi64ELb1EEEEEEEEEvNT_6ParamsE)
        /*05b4*/ 	.word	0x00000000


	//----- nvinfo : EIATTR_MIN_STACK_SIZE
	.align		4
.L_254:
        /*05b8*/ 	.byte	0x04, 0x12
        /*05ba*/ 	.short	(.L_256 - .L_255)
	.align		4
.L_255:
        /*05bc*/ 	.word	index@(_ZN7cutlass13device_kernelIN5flash19enable_sm80_to_sm89INS1_16FlashAttnBwdSm80INS1_25CollectiveMainloopBwdSm80ILi1ELi1EN4cute5tupleIJNS5_1CILi64EEES8_NS7_ILi192EEEEEENS_6half_tEfNS_4arch4Sm80ELb1ELb0ELb1ELb0ELb0ELb0ELb0ELb0ELi2ELi2ELi2ELi2ELb1EEENS1_24CollectiveEpilogueBwdGQAISA_fSD_Li256ELb0ELb0EEENS1_25SingleTileBwdLPTSchedulerILb0ELi64ELb0EEEEEEEEEvNT_6ParamsE)
        /*05c0*/ 	.word	0x00000000


	//----- nvinfo : EIATTR_MIN_STACK_SIZE
	.align		4
.L_256:
        /*05c4*/ 	.byte	0x04, 0x12
        /*05c6*/ 	.short	(.L_258 - .L_257)
	.align		4
.L_257:
        /*05c8*/ 	.word	index@(_ZN7cutlass13device_kernelIN5flash19enable_sm80_to_sm89INS1_16FlashAttnBwdSm80INS1_25CollectiveMainloopBwdSm80ILi1ELi1EN4cute5tupleIJNS5_1CILi64EEES8_NS7_ILi192EEEEEENS_6half_tEfNS_4arch4Sm80ELb1ELb0ELb1ELb0ELb1ELb0ELb0ELb0ELi2ELi2ELi2ELi2ELb1EEENS1_24CollectiveEpilogueBwdGQAISA_fSD_Li256ELb0ELb1EEENS1_25SingleTileBwdLPTSchedulerILb0ELi64ELb1EEEEEEEEEvNT_6ParamsE)
        /*05cc*/ 	.word	0x00000000


	//----- nvinfo : EIATTR_MIN_STACK_SIZE
	.align		4
.L_258:
        /*05d0*/ 	.byte	0x04, 0x12
        /*05d2*/ 	.short	(.L_260 - .L_259)
	.align		4
.L_259:
        /*05d4*/ 	.word	index@(_ZN7cutlass13device_kernelIN5flash19enable_sm80_to_sm89INS1_16FlashAttnBwdSm80INS1_25CollectiveMainloopBwdSm80ILi1ELi1EN4cute5tupleIJNS5_1CILi64EEES8_NS7_ILi192EEEEEENS_6half_tEfNS_4arch4Sm80ELb1ELb0ELb1ELb1ELb0ELb0ELb0ELb0ELi2ELi2ELi2ELi2ELb1EEENS1_21CollectiveEpilogueBwdISA_SB_SD_Li256ELb1ELb0ELi4EEENS1_25SingleTileBwdLPTSchedulerILb1ELi64ELb0EEEEEEEEEvNT_6ParamsE)
        /*05d8*/ 	.word	0x00000000


	//----- nvinfo : EIATTR_MIN_STACK_SIZE
	.align		4
.L_260:
        /*05dc*/ 	.byte	0x04, 0x12
        /*05de*/ 	.short	(.L_262 - .L_261)
	.align		4
.L_261:
        /*05e0*/ 	.word	index@(_ZN7cutlass13device_kernelIN5flash19enable_sm80_to_sm89INS1_16FlashAttnBwdSm80INS1_25CollectiveMainloopBwdSm80ILi1ELi1EN4cute5tupleIJNS5_1CILi64EEES8_NS7_ILi192EEEEEENS_6half_tEfNS_4arch4Sm80ELb1ELb0ELb1ELb1ELb1ELb0ELb0ELb0ELi2ELi2ELi2ELi2ELb1EEENS1_21CollectiveEpilogueBwdISA_SB_SD_Li256ELb1ELb0ELi4EEENS1_25SingleTileBwdLPTSchedulerILb1ELi64ELb1EEEEEEEEEvNT_6ParamsE)
        /*05e4*/ 	.word	0x00000000


	//----- nvinfo : EIATTR_MIN_STACK_SIZE
	.align		4
.L_262:
        /*05e8*/ 	.byte	0x04, 0x12
        /*05ea*/ 	.short	(.L_264 - .L_263)
	.align		4
.L_263:
        /*05ec*/ 	.word	index@(_ZN7cutlass13device_kernelIN5flash19enable_sm80_to_sm89INS1_16FlashAttnBwdSm80INS1_25CollectiveMainloopBwdSm80ILi1ELi1EN4cute5tupleIJNS5_1CILi64EEES8_NS7_ILi192EEEEEENS_6half_tEfNS_4arch4Sm80ELb1ELb0ELb1ELb1ELb0ELb0ELb0ELb0ELi2ELi2ELi2ELi2ELb1EEENS1_24CollectiveEpilogueBwdGQAISA_fSD_Li256ELb1ELb0EEENS1_25SingleTileBwdLPTSchedulerILb1ELi64ELb0EEEEEEEEEvNT_6ParamsE)
        /*05f0*/ 	.word	0x00000000


	//----- nvinfo : EIATTR_MIN_STACK_SIZE
	.align		4
.L_264:
        /*05f4*/ 	.byte	0x04, 0x12
        /*05f6*/ 	.short	(.L_266 - .L_265)
	.align		4
.L_265:
        /*05f8*/ 	.word	index@(_ZN7cutlass13device_kernelIN5flash19enable_sm80_to_sm89INS1_16FlashAttnBwdSm80INS1_25CollectiveMainloopBwdSm80ILi1ELi1EN4cute5tupleIJNS5_1CILi64EEES8_NS7_ILi192EEEEEENS_6half_tEfNS_4arch4Sm80ELb1ELb0ELb1ELb1ELb1ELb0ELb0ELb0ELi2ELi2ELi2ELi2ELb1EEENS1_24CollectiveEpilogueBwdGQAISA_fSD_Li256ELb1ELb1EEENS1_25SingleTileBwdLPTSchedulerILb1ELi64ELb1EEEEEEEEEvNT_6ParamsE)
        /*05fc*/ 	.word	0x00000000


	//----- nvinfo : EIATTR_MIN_STACK_SIZE
	.align		4
.L_266:
        /*0600*/ 	.byte	0x04, 0x12
        /*0602*/ 	.short	(.L_268 - .L_267)
	.align		4
.L_267:
        /*0604*/ 	.word	index@(_ZN7cutlass13device_kernelIN5flash19enable_sm80_to_sm89INS1_16FlashAttnBwdSm80INS1_25CollectiveMainloopBwdSm80ILi2ELi1EN4cute5tupleIJNS5_1CILi64EEENS7_ILi80EEENS7_ILi192EEEEEENS_6half_tEfNS_4arch4Sm80ELb0ELb0ELb1ELb0ELb0ELb0ELb1ELb0ELi2ELi4ELi2ELi2ELb0EEENS1_21CollectiveEpilogueBwdISB_SC_SE_Li256ELb0ELb1ELi4EEENS1_19SingleTileSchedulerILb0ELb0ELb0ELi80EEEEEEEEEvNT_6ParamsE)
        /*0608*/ 	.word	0x00000000


	//----- nvinfo : EIATTR_MIN_STACK_SIZE
	.align		4
.L_268:
        /*060c*/ 	.byte	0x04, 0x12
        /*060e*/ 	.short	(.L_270 - .L_269)
	.align		4
.L_269:
        /*0610*/ 	.word	index@(_ZN7cutlass13device_kernelIN5flash19enable_sm80_to_sm89INS1_16FlashAttnBwdSm80INS1_25CollectiveMainloopBwdSm80ILi2ELi1EN4cute5tupleIJNS5_1CILi64EEENS7_ILi80EEENS7_ILi192EEEEEENS_6half_tEfNS_4arch4Sm80ELb0ELb0ELb1ELb0ELb1ELb0ELb1ELb0ELi2ELi4ELi2ELi2ELb0EEENS1_21CollectiveEpilogueBwdISB_SC_SE_Li256ELb0ELb1ELi4EEENS1_19SingleTileSchedulerILb0ELb0ELb0ELi80EEEEEEEEEvNT_6ParamsE)
        /*0614*/ 	.word	0x00000000


	//----- nvinfo : EIATTR_MIN_STACK_SIZE
	.align		4
.L_270:
        /*0618*/ 	.byte	0x04, 0x12
        /*061a*/ 	.short	(.L_272 - .L_271)
	.align		4
.L_271:
        /*061c*/ 	.word	index@(_ZN7cutlass13device_kernelIN5flash19enable_sm80_to_sm89INS1_16FlashAttnBwdSm80INS1_25CollectiveMainloopBwdSm80ILi2ELi1EN4cute5tupleIJNS5_1CILi64EEENS7_ILi80EEENS7_ILi192EEEEEENS_6half_tEfNS_4arch4Sm80ELb0ELb0ELb1ELb0ELb0ELb0ELb1ELb0ELi2ELi4ELi2ELi2ELb0EEENS1_24CollectiveEpilogueBwdGQAISB_fSE_Li256ELb0ELb0EEENS1_19SingleTileSchedulerILb0ELb0ELb0ELi80EEEEEEEEEvNT_6ParamsE)
        /*0620*/ 	.word	0x00000000


	//----- nvinfo : EIATTR_MIN_STACK_SIZE
	.align		4
.L_272:
        /*0624*/ 	.byte	0x04, 0x12
        /*0626*/ 	.short	(.L_274 - .L_273)
	.align		4
.L_273:
        /*0628*/ 	.word	index@(_ZN7cutlass13device_kernelIN5flash19enable_sm80_to_sm89INS1_16FlashAttnBwdSm80INS1_25CollectiveMainloopBwdSm80ILi2ELi1EN4cute5tupleIJNS5_1CILi64EEENS7_ILi80EEENS7_ILi192EEEEEENS_6half_tEfNS_4arch4Sm80ELb0ELb0ELb1ELb0ELb1ELb0ELb1ELb0ELi2ELi4ELi2ELi2ELb0EEENS1_24CollectiveEpilogueBwdGQAISB_fSE_Li256ELb0ELb1EEENS1_19SingleTileSchedulerILb0ELb0ELb0ELi80EEEEEEEEEvNT_6ParamsE)
        /*062c*/ 	.word	0x00000000


	//----- nvinfo : EIATTR_MIN_STACK_SIZE
	.align		4
.L_274:
        /*0630*/ 	.byte	0x04, 0x12
        /*0632*/ 	.short	(.L_276 - .L_275)
	.align		4
.L_275:
        /*0634*/ 	.word	index@(_ZN7cutlass13device_kernelIN5flash19enable_sm80_to_sm89INS1_16FlashAttnBwdSm80INS1_25CollectiveMainloopBwdSm80ILi2ELi1EN4cute5tupleIJNS5_1CILi64EEENS7_ILi80EEENS7_ILi192EEEEEENS_6half_tEfNS_4arch4Sm80ELb0ELb0ELb1ELb1ELb0ELb0ELb1ELb0ELi2ELi4ELi2ELi2ELb0EEENS1_21CollectiveEpilogueBwdISB_SC_SE_Li256ELb1ELb1ELi4EEENS1_19SingleTileSchedulerILb1ELb0ELb0ELi80EEEEEEEEEvNT_6ParamsE)
        /*0638*/ 	.word	0x00000000


	//----- nvinfo : EIATTR_MIN_STACK_SIZE
	.align		4
.L_276:
        /*063c*/ 	.byte	0x04, 0x12
        /*063e*/ 	.short	(.L_278 - .L_277)
	.align		4
.L_277:
        /*0640*/ 	.word	index@(_ZN7cutlass13device_kernelIN5flash19enable_sm80_to_sm89INS1_16FlashAttnBwdSm80INS1_25CollectiveMainloopBwdSm80ILi2ELi1EN4cute5tupleIJNS5_1CILi64EEENS7_ILi80EEENS7_ILi192EEEEEENS_6half_tEfNS_4arch4Sm80ELb0ELb0ELb1ELb1ELb1ELb0ELb1ELb0ELi2ELi4ELi2ELi2ELb0EEENS1_21CollectiveEpilogueBwdISB_SC_SE_Li256ELb1ELb1ELi4EEENS1_19SingleTileSchedulerILb1ELb0ELb0ELi80EEEEEEEEEvNT_6ParamsE)
        /*0644*/ 	.word	0x00000000


	//----- nvinfo : EIATTR_MIN_STACK_SIZE
	.align		4
.L_278:
        /*0648*/ 	.byte	0x04, 0x12
        /*064a*/ 	.short	(.L_280 - .L_279)
	.align		4
.L_279:
        /*064c*/ 	.word	index@(_ZN7cutlass13device_kernelIN5flash19enable_sm80_to_sm89INS1_16FlashAttnBwdSm80INS1_25CollectiveMainloopBwdSm80ILi2ELi1EN4cute5tupleIJNS5_1CILi64EEENS7_ILi80EEENS7_ILi192EEEEEENS_6half_tEfNS_4arch4Sm80ELb0ELb0ELb1ELb1ELb0ELb0ELb1ELb0ELi2ELi4ELi2ELi2ELb0EEENS1_24CollectiveEpilogueBwdGQAISB_fSE_Li256ELb1ELb0EEENS1_19SingleTileSchedulerILb1ELb0ELb0ELi80EEEEEEEEEvNT_6ParamsE)
        /*0650*/ 	.word	0x00000000


	//----- nvinfo : EIATTR_MIN_STACK_SIZE
	.align		4
.L_280:
        /*0654*/ 	.byte	0x04, 0x12
        /*0656*/ 	.short	(.L_282 - .L_281)
	.align		4
.L_281:
        /*0658*/ 	.word	index@(_ZN7cutlass13device_kernelIN5flash19enable_sm80_to_sm89INS1_16FlashAttnBwdSm80INS1_25CollectiveMainloopBwdSm80ILi2ELi1EN4cute5tupleIJNS5_1CILi64EEENS7_ILi80EEENS7_ILi192EEEEEENS_6half_tEfNS_4arch4Sm80ELb0ELb0ELb1ELb1ELb1ELb0ELb1ELb0ELi2ELi4ELi2ELi2ELb0EEENS1_24CollectiveEpilogueBwdGQAISB_fSE_Li256ELb1ELb1EEENS1_19SingleTileSchedulerILb1ELb0ELb0ELi80EEEEEEEEEvNT_6ParamsE)
        /*065c*/ 	.word	0x00000000


	//----- nvinfo : EIATTR_MIN_STACK_SIZE
	.align		4
.L_282:
        /*0660*/ 	.byte	0x04, 0x12
        /*0662*/ 	.short	(.L_284 - .L_283)
	.align		4
.L_283:
        /*0664*/ 	.word	index@(_ZN7cutlass13device_kernelIN5flash19enable_sm80_to_sm89INS1_16FlashAttnBwdSm80INS1_25CollectiveMainloopBwdSm80ILi2ELi1EN4cute5tupleIJNS5_1CILi64EEENS7_ILi80EEENS7_ILi192EEEEEENS_6half_tEfNS_4arch4Sm80ELb0ELb1ELb1ELb0ELb0ELb0ELb1ELb0ELi2ELi4ELi2ELi2ELb0EEENS1_21CollectiveEpilogueBwdISB_SC_SE_Li256ELb0ELb1ELi4EEENS1_19SingleTileSchedulerILb0ELb0ELb0ELi80EEEEEEEEEvNT_6ParamsE)
        /*0668*/ 	.word	0x00000000


	//----- nvinfo : EIATTR_MIN_STACK_SIZE
	.align		4
.L_284:
        /*066c*/ 	.byte	0x04, 0x12
        /*066e*/ 	.short	(.L_286 - .L_285)
	.align		4
.L_285:
        /*0670*/ 	.word	index@(_ZN7cutlass13device_kernelIN5flash19enable_sm80_to_sm89INS1_16FlashAttnBwdSm80INS1_25CollectiveMainloopBwdSm80ILi2ELi1EN4cute5tupleIJNS5_1CILi64EEENS7_ILi80EEENS7_ILi192EEEEEENS_6half_tEfNS_4arch4Sm80ELb0ELb1ELb1ELb0ELb1ELb0ELb1ELb0ELi2ELi4ELi2ELi2ELb0EEENS1_21CollectiveEpilogueBwdISB_SC_SE_Li256ELb0ELb1ELi4EEENS1_19SingleTileSchedulerILb0ELb0ELb0ELi80EEEEEEEEEvNT_6ParamsE)
        /*0674*/ 	.word	0x00000000


	//----- nvinfo : EIATTR_MIN_STACK_SIZE
	.align		4
.L_286:
        /*0678*/ 	.byte	0x04, 0x12
        /*067a*/ 	.short	(.L_288 - .L_287)
	.align		4
.L_287:
        /*067c*/ 	.word	index@(_ZN7cutlass13device_kernelIN5flash19enable_sm80_to_sm89INS1_16FlashAttnBwdSm80INS1_25CollectiveMainloopBwdSm80ILi2ELi1EN4cute5tupleIJNS5_1CILi64EEENS7_ILi80EEENS7_ILi192EEEEEENS_6half_tEfNS_4arch4Sm80ELb0ELb1ELb1ELb0ELb0ELb0ELb1ELb0ELi2ELi4ELi2ELi2ELb0EEENS1_24CollectiveEpilogueBwdGQAISB_fSE_Li256ELb0ELb0EEENS1_19SingleTileSchedulerILb0ELb0ELb0ELi80EEEEEEEEEvNT_6ParamsE)
        /*0680*/ 	.word	0x00000000


	//----- nvinfo : EIATTR_MIN_STACK_SIZE
	.align		4
.L_288:
        /*0684*/ 	.byte	0x04, 0x12
        /*0686*/ 	.short	(.L_290 - .L_289)
	.align		4
.L_289:
        /*0688*/ 	.word	index@(_ZN7cutlass13device_kernelIN5flash19enable_sm80_to_sm89INS1_16FlashAttnBwdSm80INS1_25CollectiveMainloopBwdSm80ILi2ELi1EN4cute5tupleIJNS5_1CILi64EEENS7_ILi80EEENS7_ILi192EEEEEENS_6half_tEfNS_4arch4Sm80ELb0ELb1ELb1ELb0ELb1ELb0ELb1ELb0ELi2ELi4ELi2ELi2ELb0EEENS1_24CollectiveEpilogueBwdGQAISB_fSE_Li256ELb0ELb1EEENS1_19SingleTileSchedulerILb0ELb0ELb0ELi80EEEEEEEEEvNT_6ParamsE)
        /*068c*/ 	.word	0x00000000


	//----- nvinfo : EIATTR_MIN_STACK_SIZE
	.align		4
.L_290:
        /*0690*/ 	.byte	0x04, 0x12
        /*0692*/ 	.short	(.L_292 - .L_291)
	.align		4
.L_291:
        /*0694*/ 	.word	index@(_ZN7cutlass13device_kernelIN5flash19enable_sm80_to_sm89INS1_16FlashAttnBwdSm80INS1_25CollectiveMainloopBwdSm80ILi2ELi1EN4cute5tupleIJNS5_1CILi64EEENS7_ILi80EEENS7_ILi192EEEEEENS_6half_tEfNS_4arch4Sm80ELb0ELb1ELb1ELb1ELb0ELb0ELb1ELb0ELi2ELi4ELi2ELi2ELb0EEENS1_21CollectiveEpilogueBwdISB_SC_SE_Li256ELb1ELb1ELi4EEENS1_19SingleTileSchedulerILb1ELb0ELb0ELi80EEEEEEEEEvNT_6ParamsE)
        /*0698*/ 	.word	0x00000000


	//----- nvinfo : EIATTR_MIN_STACK_SIZE
	.align		4
.L_292:
        /*069c*/ 	.byte	0x04, 0x12
        /*069e*/ 	.short	(.L_294 - .L_293)
	.align		4
.L_293:
        /*06a0*/ 	.word	index@(_ZN7cutlass13device_kernelIN5flash19enable_sm80_to_sm89INS1_16FlashAttnBwdSm80INS1_25CollectiveMainloopBwdSm80ILi2ELi1EN4cute5tupleIJNS5_1CILi64EEENS7_ILi80EEENS7_ILi192EEEEEENS_6half_tEfNS_4arch4Sm80ELb0ELb1ELb1ELb1ELb1ELb0ELb1ELb0ELi2ELi4ELi2ELi2ELb0EEENS1_21CollectiveEpilogueBwdISB_SC_SE_Li256ELb1ELb1ELi4EEENS1_19SingleTileSchedulerILb1ELb0ELb0ELi80EEEEEEEEEvNT_6ParamsE)
        /*06a4*/ 	.word	0x00000000


	//----- nvinfo : EIATTR_MIN_STACK_SIZE
	.align		4
.L_294:
        /*06a8*/ 	.byte	0x04, 0x12
        /*06aa*/ 	.short	(.L_296 - .L_295)
	.align		4
.L_295:
        /*06ac*/ 	.word	index@(_ZN7cutlass13device_kernelIN5flash19enable_sm80_to_sm89INS1_16FlashAttnBwdSm80INS1_25CollectiveMainloopBwdSm80ILi2ELi1EN4cute5tupleIJNS5_1CILi64EEENS7_ILi80EEENS7_ILi192EEEEEENS_6half_tEfNS_4arch4Sm80ELb0ELb1ELb1ELb1ELb0ELb0ELb1ELb0ELi2ELi4ELi2ELi2ELb0EEENS1_24CollectiveEpilogueBwdGQAISB_fSE_Li256ELb1ELb0EEENS1_19SingleTileSchedulerILb1ELb0ELb0ELi80EEEEEEEEEvNT_6ParamsE)
        /*06b0*/ 	.word	0x00000000


	//----- nvinfo : EIATTR_MIN_STACK_SIZE
	.align		4
.L_296:
        /*06b4*/ 	.byte	0x04, 0x12
        /*06b6*/ 	.short	(.L_298 - .L_297)
	.align		4
.L_297:
        /*06b8*/ 	.word	index@(_ZN7cutlass13device_kernelIN5flash19enable_sm80_to_sm89INS1_16FlashAttnBwdSm80INS1_25CollectiveMainloopBwdSm80ILi2ELi1EN4cute5tupleIJNS5_1CILi64EEENS7_ILi80EEENS7_ILi192EEEEEENS_6half_tEfNS_4arch4Sm80ELb0ELb1ELb1ELb1ELb1ELb0ELb1ELb0ELi2ELi4ELi2ELi2ELb0EEENS1_24CollectiveEpilogueBwdGQAISB_fSE_Li256ELb1ELb1EEENS1_19SingleTileSchedulerILb1ELb0ELb0ELi80EEEEEEEEEvNT_6ParamsE)
        /*06bc*/ 	.word	0x00000000


	//----- nvinfo : EIATTR_MIN_STACK_SIZE
	.align		4
.L_298:
        /*06c0*/ 	.byte	0x04, 0x12
        /*06c2*/ 	.short	(.L_300 - .L_299)
	.align		4
.L_299:
        /*06c4*/ 	.word	index@(_ZN7cutlass13device_kernelIN5flash19enable_sm80_to_sm89INS1_16FlashAttnBwdSm80INS1_25CollectiveMainloopBwdSm80ILi2ELi1EN4cute5tupleIJNS5_1CILi64EEENS7_ILi80EEENS7_ILi192EEEEEENS_6half_tEfNS_4arch4Sm80ELb1ELb0ELb1ELb0ELb0ELb0ELb1ELb0ELi2ELi4ELi2ELi2ELb0EEENS1_21CollectiveEpilogueBwdISB_SC_SE_Li256ELb0ELb1ELi4EEENS1_25SingleTileBwdLPTSchedulerILb0ELi80ELb0EEEEEEEEEvNT_6ParamsE)
        /*06c8*/ 	.word	0x00000000


	//----- nvinfo : EIATTR_MIN_STACK_SIZE
	.align		4
.L_300:
        /*06cc*/ 	.byte	0x04, 0x12
        /*06ce*/ 	.short	(.L_302 - .L_301)
	.align		4
.L_301:
        /*06d0*/ 	.word	index@(_ZN7cutlass13device_kernelIN5flash19enable_sm80_to_sm89INS1_16FlashAttnBwdSm80INS1_25CollectiveMainloopBwdSm80ILi2ELi1EN4cute5tupleIJNS5_1CILi64EEENS7_ILi80EEENS7_ILi192EEEEEENS_6half_tEfNS_4arch4Sm80ELb1ELb0ELb1ELb0ELb1ELb0ELb1ELb0ELi2ELi4ELi2ELi2ELb0EEENS1_21CollectiveEpilogueBwdISB_SC_SE_Li256ELb0ELb1ELi4EEENS1_25SingleTileBwdLPTSchedulerILb0ELi80ELb1EEEEEEEEEvNT_6ParamsE)
        /*06d4*/ 	.word	0x00000000


	//----- nvinfo : EIATTR_MIN_STACK_SIZE
	.align		4
.L_302:
        /*06d8*/ 	.byte	0x04, 0x12
        /*06da*/ 	.short	(.L_304 - .L_303)
	.align		4
.L_303:
        /*06dc*/ 	.word	index@(_ZN7cutlass13device_kernelIN5flash19enable_sm80_to_sm89INS1_16FlashAttnBwdSm80INS1_25CollectiveMainloopBwdSm80ILi2ELi1EN4cute5tupleIJNS5_1CILi64EEENS7_ILi80EEENS7_ILi192EEEEEENS_6half_tEfNS_4arch4Sm80ELb1ELb0ELb1ELb0ELb0ELb0ELb1ELb0ELi2ELi4ELi2ELi2ELb0EEENS1_24CollectiveEpilogueBwdGQAISB_fSE_Li256ELb0ELb0EEENS1_25SingleTileBwdLPTSchedulerILb0ELi80ELb0EEEEEEEEEvNT_6ParamsE)
        /*06e0*/ 	.word	0x00000000


	//----- nvinfo : EIATTR_MIN_STACK_SIZE
	.align		4
.L_304:
        /*06e4*/ 	.byte	0x04, 0x12
        /*06e6*/ 	.short	(.L_306 - .L_305)
	.align		4
.L_305:
        /*06e8*/ 	.word	index@(_ZN7cutlass13device_kernelIN5flash19enable_sm80_to_sm89INS1_16FlashAttnBwdSm80INS1_25CollectiveMainloopBwdSm80ILi2ELi1EN4cute5tupleIJNS5_1CILi64EEENS7_ILi80EEENS7_ILi192EEEEEENS_6half_tEfNS_4arch4Sm80ELb1ELb0ELb1ELb0ELb1ELb0ELb1ELb0ELi2ELi4ELi2ELi2ELb0EEENS1_24CollectiveEpilogueBwdGQAISB_fSE_Li256ELb0ELb1EEENS1_25SingleTileBwdLPTSchedulerILb0ELi80ELb1EEEEEEEEEvNT_6ParamsE)
        /*06ec*/ 	.word	0x00000000


	//----- nvinfo : EIATTR_MIN_STACK_SIZE
	.align		4
.L_306:
        /*06f0*/ 	.byte	0x04, 0x12
        /*06f2*/ 	.short	(.L_308 - .L_307)
	.align		4
.L_307:
        /*06f4*/ 	.word	index@(_ZN7cutlass13device_kernelIN5flash22FlashAttnBwdPreprocessIN4cute5tupleIJNS3_1CILi64EEENS5_ILi192EEEEEENS_6half_tEfNS_4arch4Sm80ELb1ELb0EEEEEvNT_6ParamsE)
        /*06f8*/ 	.word	0x00000000


	//----- nvinfo : EIATTR_MIN_STACK_SIZE
	.align		4
.L_308:
        /*06fc*/ 	.byte	0x04, 0x12
        /*06fe*/ 	.short	(.L_310 - .L_309)
	.align		4
.L_309:
        /*0700*/ 	.word	index@(_ZN7cutlass13device_kernelIN5flash19enable_sm80_to_sm89INS1_16FlashAttnBwdSm80INS1_25CollectiveMainloopBwdSm80ILi2ELi1EN4cute5tupleIJNS5_1CILi64EEENS7_ILi80EEENS7_ILi192EEEEEENS_6half_tEfNS_4arch4Sm80ELb1ELb0ELb1ELb1ELb0ELb0ELb1ELb0ELi2ELi4ELi2ELi2ELb0EEENS1_21CollectiveEpilogueBwdISB_SC_SE_Li256ELb1ELb1ELi4EEENS1_25SingleTileBwdLPTSchedulerILb1ELi80ELb0EEEEEEEEEvNT_6ParamsE)
        /*0704*/ 	.word	0x00000000


	//----- nvinfo : EIATTR_MIN_STACK_SIZE
	.align		4
.L_310:
        /*0708*/ 	.byte	0x04, 0x12
        /*070a*/ 	.short	(.L_312 - .L_311)
	.align		4
.L_311:
        /*070c*/ 	.word	index@(_ZN7cutlass13device_kernelIN5flash19enable_sm80_to_sm89INS1_16FlashAttnBwdSm80INS1_25CollectiveMainloopBwdSm80ILi2ELi1EN4cute5tupleIJNS5_1CILi64EEENS7_ILi80EEENS7_ILi192EEEEEENS_6half_tEfNS_4arch4Sm80ELb1ELb0ELb1ELb1ELb1ELb0ELb1ELb0ELi2ELi4ELi2ELi2ELb0EEENS1_21CollectiveEpilogueBwdISB_SC_SE_Li256ELb1ELb1ELi4EEENS1_25SingleTileBwdLPTSchedulerILb1ELi80ELb1EEEEEEEEEvNT_6ParamsE)
        /*0710*/ 	.word	0x00000000


	//----- nvinfo : EIATTR_MIN_STACK_SIZE
	.align		4
.L_312:
        /*0714*/ 	.byte	0x04, 0x12
        /*0716*/ 	.short	(.L_314 - .L_313)
	.align		4
.L_313:
        /*0718*/ 	.word	index@(_ZN7cutlass13device_kernelIN5flash19enable_sm80_to_sm89INS1_16FlashAttnBwdSm80INS1_25CollectiveMainloopBwdSm80ILi2ELi1EN4cute5tupleIJNS5_1CILi64EEENS7_ILi80EEENS7_ILi192EEEEEENS_6half_tEfNS_4arch4Sm80ELb1ELb0ELb1ELb1ELb0ELb0ELb1ELb0ELi2ELi4ELi2ELi2ELb0EEENS1_24CollectiveEpilogueBwdGQAISB_fSE_Li256ELb1ELb0EEENS1_25SingleTileBwdLPTSchedulerILb1ELi80ELb0EEEEEEEEEvNT_6ParamsE)
        /*071c*/ 	.word	0x00000000


	//----- nvinfo : EIATTR_MIN_STACK_SIZE
	.align		4
.L_314:
        /*0720*/ 	.byte	0x04, 0x12
        /*0722*/ 	.short	(.L_316 - .L_315)
	.align		4
.L_315:
        /*0724*/ 	.word	index@(_ZN7cutlass13device_kernelIN5flash32FlashAttnBwdPostprocessConvertdQIN4cute5tupleIJNS3_1CILi80EEENS5_ILi192EEEEEENS_6half_tEfNS_4arch4Sm80ELi256ENS3_8TiledMMAINS3_8MMA_AtomIJNS3_28SM80_16x8x16_F32F16F16F32_TNEEEENS3_6LayoutINS4_IJNS5_ILi4EEENS5_ILi2EEENS5_ILi1EEEEEENS4_IJSJ_SH_NS5_ILi0EEEEEEEENS4_IJNS5_ILi64EEENS5_ILi16EEESP_EEEEELb1EEEEEvNT_6ParamsE)
        /*0728*/ 	.word	0x00000000


	//----- nvinfo : EIATTR_MIN_STACK_SIZE
	.align		4
.L_316:
        /*072c*/ 	.byte	0x04, 0x12
        /*072e*/ 	.short	(.L_318 - .L_317)
	.align		4
.L_317:
        /*0730*/ 	.word	index@(_ZN7cutlass13device_kernelIN5flash32FlashAttnBwdPostprocessConvertdQIN4cute5tupleIJNS3_1CILi64EEENS5_ILi192EEEEEENS_6half_tEfNS_4arch4Sm80ELi256ENS3_8TiledMMAINS3_8MMA_AtomIJNS3_28SM80_16x8x16_F32F16F16F32_TNEEEENS3_6LayoutINS4_IJNS5_ILi2EEENS5_ILi4EEENS5_ILi1EEEEEENS4_IJSJ_SH_NS5_ILi0EEEEEEEENS4_IJNS5_ILi32EEES6_NS5_ILi16EEEEEEEELb0EEEEEvNT_6ParamsE)
        /*0734*/ 	.word	0x00000000


	//----- nvinfo : EIATTR_MIN_STACK_SIZE
	.align		4
.L_318:
        /*0738*/ 	.byte	0x04, 0x12
        /*073a*/ 	.short	(.L_320 - .L_319)
	.align		4
.L_319:
        /*073c*/ 	.word	index@(_ZN7cutlass13device_kernelIN5flash19enable_sm80_to_sm89INS1_16FlashAttnBwdSm80INS1_25CollectiveMainloopBwdSm80ILi2ELi1EN4cute5tupleIJNS5_1CILi64EEENS7_ILi80EEENS7_ILi192EEEEEENS_6half_tEfNS_4arch4Sm80ELb1ELb0ELb1ELb1ELb1ELb0ELb1ELb0ELi2ELi4ELi2ELi2ELb0EEENS1_24CollectiveEpilogueBwdGQAISB_fSE_Li256ELb1ELb1EEENS1_25SingleTileBwdLPTSchedulerILb1ELi80ELb1EEEEEEEEEvNT_6ParamsE)
        /*0740*/ 	.word	0x00000000


	//----- nvinfo : EIATTR_MIN_STACK_SIZE
	.align		4
.L_320:
        /*0744*/ 	.byte	0x04, 0x12
        /*0746*/ 	.short	(.L_322 - .L_321)
	.align		4
.L_321:
        /*0748*/ 	.word	index@(_ZN7cutlass13device_kernelIN5flash22FlashAttnBwdPreprocessIN4cute5tupleIJNS3_1CILi64EEENS5_ILi192EEEEEENS_6half_tEfNS_4arch4Sm80ELb1ELb1EEEEEvNT_6ParamsE)
        /*074c*/ 	.word	0x00000000
.L_322:


//--------------------- .nv.compat                --------------------------
	.section	.nv.compat,"",@"SHT_CUDA_COMPAT_INFO"
	.align	4
        /*0000*/ 	.byte	0x02, 0x09, 0x01, 0x00, 0x02, 0x02, 0x01, 0x00, 0x02, 0x05, 0x05, 0x00, 0x03, 0x07, 0x01, 0x01
        /*0010*/ 	.byte	0x02, 0x03, 0x00, 0x00, 0x02, 0x06, 0x01, 0x00, 0x04, 0x0b, 0x08, 0x00, 0x00, 0x00, 0x00, 0x00
        /*0020*/ 	.byte	0x00, 0x00, 0x00, 0x00


//--------------------- .nv.info._ZN7cutlass13device_kernelIN5flash19enable_sm80_to_sm89INS1_16FlashAttnBwdSm80INS1_25CollectiveMainloopBwdSm80ILi1ELi1EN4cute5tupleIJNS5_1CILi64EEES8_NS7_ILi192EEEEEENS_6half_tEfNS_4arch4Sm80ELb0ELb0ELb1ELb0ELb0ELb0ELb0ELb0ELi2ELi2ELi2ELi2ELb1EEENS1_21CollectiveEpilogueBwdISA_SB_SD_Li256ELb0ELb0ELi4EEENS1_19SingleTileSchedulerILb0ELb0ELb0ELi64EEEEEEEEEvNT_6ParamsE --------------------------
	.section	.nv.info._ZN7cutlass13device_kernelIN5flash19enable_sm80_to_sm89INS1_16FlashAttnBwdSm80INS1_25CollectiveMainloopBwdSm80ILi1ELi1EN4cute5tupleIJNS5_1CILi64EEES8_NS7_ILi192EEEEEENS_6half_tEfNS_4arch4Sm80ELb0ELb0ELb1ELb0ELb0ELb0ELb0ELb0ELi2ELi2ELi2ELi2ELb1EEENS1_21CollectiveEpilogueBwdISA_SB_SD_Li256ELb0ELb0ELi4EEENS1_19SingleTileSchedulerILb0ELb0ELb0ELi64EEEEEEEEEvNT_6ParamsE,"",@"SHT_CUDA_INFO"
	.sectionflags	@""
	.align	4


	//----- nvinfo : EIATTR_CUDA_API_VERSION
	.align		4
        /*0000*/ 	.byte	0x04, 0x37
        /*0002*/ 	.short	(.L_324 - .L_323)
.L_323:
        /*0004*/ 	.word	0x00000082


	//----- nvinfo : EIATTR_KPARAM_INFO
	.align		4
.L_324:
        /*0008*/ 	.byte	0x04, 0x17
        /*000a*/ 	.short	(.L_326 - .L_325)
.L_325:
        /*000c*/ 	.word	0x00000000
        /*0010*/ 	.short	0x0000
        /*0012*/ 	.short	0x0000
        /*0014*/ 	.byte	0x00, 0xf0, 0xc1, 0x09


	//----- nvinfo : EIATTR_SPARSE_MMA_MASK
	.align		4
.L_326:
        /*0018*/ 	.byte	0x03, 0x50
        /*001a*/ 	.short	0x0000


	//----- nvinfo : EIATTR_MAXREG_COUNT
	.align		4
        /*001c*/ 	.byte	0x03, 0x1b
        /*001e*/ 	.short	0x00ff


	//----- nvinfo : EIATTR_MERCURY_ISA_VERSION
	.align		4
        /*0020*/ 	.byte	0x03, 0x5f
        /*0022*/ 	.short	0x0101


	//----- nvinfo : EIATTR_VRC_CTA_INIT_COUNT
	.align		4
        /*0024*/ 	.byte	0x02, 0x4a
	.zero		1
	.zero		1


	//----- nvinfo : EIATTR_EXIT_INSTR_OFFSETS
	.align		4
        /*0028*/ 	.byte	0x04, 0x1c
        /*002a*/ 	.short	(.L_328 - .L_327)


	//   ....[0]....
.L_327:
        /*002c*/ 	.word	0x00000010


	//----- nvinfo : EIATTR_MAX_THREADS
	.align		4
.L_328:
        /*0030*/ 	.byte	0x04, 0x05
        /*0032*/ 	.short	(.L_330 - .L_329)
.L_329:
        /*0034*/ 	.word	0x00000100
        /*0038*/ 	.word	0x00000001
        /*003c*/ 	.word	0x00000001


	//----- nvinfo : EIATTR_CBANK_PARAM_SIZE
	.align		4
.L_330:
        /*0040*/ 	.byte	0x03, 0x19
        /*0042*/ 	.short	0x0270


	//----- nvinfo : EIATTR_PARAM_CBANK
	.align		4
        /*0044*/ 	.byte	0x04, 0x0a
        /*0046*/ 	.short	(.L_332 - .L_331)
	.align		4
.L_331:
        /*0048*/ 	.word	index@(.nv.constant0._ZN7cutlass13device_kernelIN5flash19enable_sm80_to_sm89INS1_16FlashAttnBwdSm80INS1_25CollectiveMainloopBwdSm80ILi1ELi1EN4cute5tupleIJNS5_1CILi64EEES8_NS7_ILi192EEEEEENS_6half_tEfNS_4arch4Sm80ELb0ELb0ELb1ELb0ELb0ELb0ELb0ELb0ELi2ELi2ELi2ELi2ELb1EEENS1_21CollectiveEpilogueBwdISA_SB_SD_Li256ELb0ELb0ELi4EEENS1_19SingleTileSchedulerILb0ELb0ELb0ELi64EEEEEEEEEvNT_6ParamsE)
        /*004c*/ 	.short	0x0380
        /*004e*/ 	.short	0x0270


	//----- nvinfo : EIATTR_SW_WAR
	.align		4
.L_332:
        /*0050*/ 	.byte	0x04, 0x36
        /*0052*/ 	.short	(.L_334 - .L_333)
.L_333:
        /*0054*/ 	.word	0x00000008
.L_334:


//--------------------- .nv.info._ZN7cutlass13device_kernelIN5flash19enable_sm80_to_sm89INS1_16FlashAttnBwdSm80INS1_25CollectiveMainloopBwdSm80ILi1ELi1EN4cute5tupleIJNS5_1CILi64EEES8_NS7_ILi192EEEEEENS_6half_tEfNS_4arch4Sm80ELb0ELb0ELb1ELb0ELb1ELb0ELb0ELb0ELi2ELi2ELi2ELi2ELb1EEENS1_21CollectiveEpilogueBwdISA_SB_SD_Li256ELb0ELb0ELi4EEENS1_19SingleTileSchedulerILb0ELb0ELb0ELi64EEEEEEEEEvNT_6ParamsE --------------------------
	.section	.nv.info._ZN7cutlass13device_kernelIN5flash19enable_sm80_to_sm89INS1_16FlashAttnBwdSm80INS1_25CollectiveMainloopBwdSm80ILi1ELi1EN4cute5tupleIJNS5_1CILi64EEES8_NS7_ILi192EEEEEENS_6half_tEfNS_4arch4Sm80ELb0ELb0ELb1ELb0ELb1ELb0ELb0ELb0ELi2ELi2ELi2ELi2ELb1EEENS1_21CollectiveEpilogueBwdISA_SB_SD_Li256ELb0ELb0ELi4EEENS1_19SingleTileSchedulerILb0ELb0ELb0ELi64EEEEEEEEEvNT_6ParamsE,"",@"SHT_CUDA_INFO"
	.sectionflags	@""
	.align	4


	//----- nvinfo : EIATTR_CUDA_API_VERSION
	.align		4
        /*0000*/ 	.byte	0x04, 0x37
        /*0002*/ 	.short	(.L_336 - .L_335)
.L_335:
        /*0004*/ 	.word	0x00000082


	//----- nvinfo : EIATTR_KPARAM_INFO
	.align		4
.L_336:
        /*0008*/ 	.byte	0x04, 0x17
        /*000a*/ 	.short	(.L_338 - .L_337)
.L_337:
        /*000c*/ 	.word	0x00000000
        /*0010*/ 	.short	0x0000
        /*0012*/ 	.short	0x0000
        /*0014*/ 	.byte	0x00, 0xf0, 0xc1, 0x09


	//----- nvinfo : EIATTR_SPARSE_MMA_MASK
	.align		4
.L_338:
        /*0018*/ 	.byte	0x03, 0x50
        /*001a*/ 	.short	0x0000


	//----- nvinfo : EIATTR_MAXREG_COUNT
	.align		4
        /*001c*/ 	.byte	0x03, 0x1b
        /*001e*/ 	.short	0x00ff


	//----- nvinfo : EIATTR_MERCURY_ISA_VERSION
	.align		4
        /*0020*/ 	.byte	0x03, 0x5f
        /*0022*/ 	.short	0x0101


	//----- nvinfo : EIATTR_VRC_CTA_INIT_COUNT
	.align		4
        /*0024*/ 	.byte	0x02, 0x4a
	.zero		1
	.zero		1


	//----- nvinfo : EIATTR_EXIT_INSTR_OFFSETS
	.align		4
        /*0028*/ 	.byte	0x04, 0x1c
        /*002a*/ 	.short	(.L_340 - .L_339)


	//   ....[0]....
.L_339:
        /*002c*/ 	.word	0x00000010


	//----- nvinfo : EIATTR_MAX_THREADS
	.align		4
.L_340:
        /*0030*/ 	.byte	0x04, 0x05
        /*0032*/ 	.short	(.L_342 - .L_341)
.L_341:
        /*0034*/ 	.word	0x00000100
        /*0038*/ 	.word	0x00000001
        /*003c*/ 	.word	0x00000001


	//----- nvinfo : EIATTR_CBANK_PARAM_SIZE
	.align		4
.L_342:
        /*0040*/ 	.byte	0x03, 0x19
        /*0042*/ 	.short	0x0270


	//----- nvinfo : EIATTR_PARAM_CBANK
	.align		4
        /*0044*/ 	.byte	0x04, 0x0a
        /*0046*/ 	.short	(.L_344 - .L_343)
	.align		4
.L_343:
        /*0048*/ 	.word	index@(.nv.constant0._ZN7cutlass13device_kernelIN5flash19enable_sm80_to_sm89INS1_16FlashAttnBwdSm80INS1_25CollectiveMainloopBwdSm80ILi1ELi1EN4cute5tupleIJNS5_1CILi64EEES8_NS7_ILi192EEEEEENS_6half_tEfNS_4arch4Sm80ELb0ELb0ELb1ELb0ELb1ELb0ELb0ELb0ELi2ELi2ELi2ELi2ELb1EEENS1_21CollectiveEpilogueBwdISA_SB_SD_Li256ELb0ELb0ELi4EEENS1_19SingleTileSchedulerILb0ELb0ELb0ELi64EEEEEEEEEvNT_6ParamsE)
        /*004c*/ 	.short	0x0380
        /*004e*/ 	.short	0x0270


	//----- nvinfo : EIATTR_SW_WAR
	.align		4
.L_344:
        /*0050*/ 	.byte	0x04, 0x36
        /*0052*/ 	.short	(.L_346 - .L_345)
.L_345:
        /*0054*/ 	.word	0x00000008
.L_346:


//--------------------- .nv.info._ZN7cutlass13device_kernelIN5flash19enable_sm80_to_sm89INS1_16FlashAttnBwdSm80INS1_25CollectiveMainloopBwdSm80ILi1ELi1EN4cute5tupleIJNS5_1CILi64EEES8_NS7_ILi192EEEEEENS_6half_tEfNS_4arch4Sm80ELb0ELb0ELb1ELb0ELb0ELb0ELb0ELb0ELi2ELi2ELi2ELi2ELb1EEENS1_24CollectiveEpilogueBwdGQAISA_fSD_Li256ELb0ELb0EEENS1_19SingleTileSchedulerILb0ELb0ELb0ELi64EEEEEEEEEvNT_6ParamsE --------------------------
	.section	.nv.info._ZN7cutlass13device_kernelIN5flash19enable_sm80_to_sm89INS1_16FlashAttnBwdSm80INS1_25CollectiveMainloopBwdSm80ILi1ELi1EN4cute5tupleIJNS5_1CILi64EEES8_NS7_ILi192EEEEEENS_6half_tEfNS_4arch4Sm80ELb0ELb0ELb1ELb0ELb0ELb0ELb0ELb0ELi2ELi2ELi2ELi2ELb1EEENS1_24CollectiveEpilogueBwdGQAISA_fSD_Li256ELb0ELb0EEENS1_19SingleTileSchedulerILb0ELb0ELb0ELi64EEEEEEEEEvNT_6ParamsE,"",@"SHT_CUDA_INFO"
	.sectionflags	@""
	.align	4


	//----- nvinfo : EIATTR_CUDA_API_VERSION
	.align		4
        /*0000*/ 	.byte	0x04, 0x37
        /*0002*/ 	.short	(.L_348 - .L_347)
.L_347:
        /*0004*/ 	.word	0x00000082


	//----- nvinfo : EIATTR_KPARAM_INFO
	.align		4
.L_348:
        /*0008*/ 	.byte	0x04, 0x17
        /*000a*/ 	.short	(.L_350 - .L_349)
.L_349:
        /*000c*/ 	.word	0x00000000
        /*0010*/ 	.short	0x0000
        /*0012*/ 	.short	0x0000
        /*0014*/ 	.byte	0x00, 0xf0, 0xe1, 0x09


	//----- nvinfo : EIATTR_SPARSE_MMA_MASK
	.align		4
.L_350:
        /*0018*/ 	.byte	0x03, 0x50
        /*001a*/ 	.short	0x0000


	//----- nvinfo : EIATTR_MAXREG_COUNT
	.align		4
        /*001c*/ 	.byte	0x03, 0x1b
        /*001e*/ 	.short	0x00ff


	//----- nvinfo : EIATTR_MERCURY_ISA_VERSION
	.align		4
        /*0020*/ 	.byte	0x03, 0x5f
        /*0022*/ 	.short	0x0101


	//----- nvinfo : EIATTR_VRC_CTA_INIT_COUNT
	.align		4
        /*0024*/ 	.byte	0x02, 0x4a
	.zero		1
	.zero		1


	//----- nvinfo : EIATTR_EXIT_INSTR_OFFSETS
	.align		4
        /*0028*/ 	.byte	0x04, 0x1c
        /*002a*/ 	.short	(.L_352 - .L_351)


	//   ....[0]....
.L_351:
        /*002c*/ 	.word	0x00000010


	//----- nvinfo : EIATTR_MAX_THREADS
	.align		4
.L_352:
        /*0030*/ 	.byte	0x04, 0x05
        /*0032*/ 	.short	(.L_354 - .L_353)
.L_353:
        /*0034*/ 	.word	0x00000100
        /*0038*/ 	.word	0x00000001
        /*003c*/ 	.word	0x00000001


	//----- nvinfo : EIATTR_CBANK_PARAM_SIZE
	.align		4
.L_354:
        /*0040*/ 	.byte	0x03, 0x19
        /*0042*/ 	.short	0x0278


	//----- nvinfo : EIATTR_PARAM_CBANK
	.align		4
        /*0044*/ 	.byte	0x04, 0x0a
        /*0046*/ 	.short	(.L_356 - .L_355)
	.align		4
.L_355:
        /*0048*/ 	.word	index@(.nv.constant0._ZN7cutlass13device_kernelIN5flash19enable_sm80_to_sm89INS1_16FlashAttnBwdSm80INS1_25CollectiveMainloopBwdSm80ILi1ELi1EN4cute5tupleIJNS5_1CILi64EEES8_NS7_ILi192EEEEEENS_6half_tEfNS_4arch4Sm80ELb0ELb0ELb1ELb0ELb0ELb0ELb0ELb0ELi2ELi2ELi2ELi2ELb1EEENS1_24CollectiveEpilogueBwdGQAISA_fSD_Li256ELb0ELb0EEENS1_19SingleTileSchedulerILb0ELb0ELb0ELi64EEEEEEEEEvNT_6ParamsE)
        /*004c*/ 	.short	0x0380
        /*004e*/ 	.short	0x0278


	//----- nvinfo : EIATTR_SW_WAR
	.align		4
.L_356:
        /*0050*/ 	.byte	0x04, 0x36
        /*0052*/ 	.short	(.L_358 - .L_357)
.L_357:
        /*0054*/ 	.word	0x00000008
.L_358:


//--------------------- .nv.info._ZN7cutlass13device_kernelIN5flash19enable_sm80_to_sm89INS1_16FlashAttnBwdSm80INS1_25CollectiveMainloopBwdSm80ILi1ELi1EN4cute5tupleIJNS5_1CILi64EEES8_NS7_ILi192EEEEEENS_6half_tEfNS_4arch4Sm80ELb0ELb0ELb1ELb0ELb1ELb0ELb0ELb0ELi2ELi2ELi2ELi2ELb1EEENS1_24CollectiveEpilogueBwdGQAISA_fSD_Li256ELb0ELb1EEENS1_19SingleTileSchedulerILb0ELb0ELb0ELi64EEEEEEEEEvNT_6ParamsE --------------------------
	.section	.nv.info._ZN7cutlass13device_kernelIN5flash19enable_sm80_to_sm89INS1_16FlashAttnBwdSm80INS1_25CollectiveMainloopBwdSm80ILi1ELi1EN4cute5tupleIJNS5_1CILi64EEES8_NS7_ILi192EEEEEENS_6half_tEfNS_4arch4Sm80ELb0ELb0ELb1ELb0ELb1ELb0ELb0ELb0ELi2ELi2ELi2ELi2ELb1EEENS1_24CollectiveEpilogueBwdGQAISA_fSD_Li256ELb0ELb1EEENS1_19SingleTileSchedulerILb0ELb0ELb0ELi64EEEEEEEEEvNT_6ParamsE,"",@"SHT_CUDA_INFO"
	.sectionflags	@""
	.align	4


	//----- nvinfo : EIATTR_CUDA_API_VERSION
	.align		4
        /*0000*/ 	.byte	0x04, 0x37
        /*0002*/ 	.short	(.L_360 - .L_359)
.L_359:
        /*0004*/ 	.word	0x00000082


	//----- nvinfo : EIATTR_KPARAM_INFO
	.align		4
.L_360:
        /*0008*/ 	.byte	0x04, 0x17
        /*000a*/ 	.short	(.L_362 - .L_361)
.L_361:
        /*000c*/ 	.word	0x00000000
        /*0010*/ 	.short	0x0000
        /*0012*/ 	.short	0x0000
        /*0014*/ 	.byte	0x00, 0xf0, 0xe1, 0x09


	//----- nvinfo : EIATTR_SPARSE_MMA_MASK
	.align		4
.L_362:
        /*0018*/ 	.byte	0x03, 0x50
        /*001a*/ 	.short	0x0000


	//----- nvinfo : EIATTR_MAXREG_COUNT
	.align		4
        /*001c*/ 	.byte	0x03, 0x1b
        /*001e*/ 	.short	0x00ff


	//----- nvinfo : EIATTR_MERCURY_ISA_VERSION
	.align		4
        /*0020*/ 	.byte	0x03, 0x5f
        /*0022*/ 	.short	0x0101


	//----- nvinfo : EIATTR_VRC_CTA_INIT_COUNT
	.align		4
        /*0024*/ 	.byte	0x02, 0x4a
	.zero		1
	.zero		1


	//----- nvinfo : EIATTR_EXIT_INSTR_OFFSETS
	.align		4
        /*0028*/ 	.byte	0x04, 0x1c
        /*002a*/ 	.short	(.L_364 - .L_363)


	//   ....[0]....
.L_363:
        /*002c*/ 	.word	0x00000010


	//----- nvinfo : EIATTR_MAX_THREADS
	.align		4
.L_364:
        /*0030*/ 	.byte	0x04, 0x05
        /*0032*/ 	.short	(.L_366 - .L_365)
.L_365:
        /*0034*/ 	.word	0x00000100
        /*0038*/ 	.word	0x00000001
        /*003c*/ 	.word	0x00000001


	//----- nvinfo : EIATTR_CBANK_PARAM_SIZE
	.align		4
.L_366:
        /*0040*/ 	.byte	0x03, 0x19
        /*0042*/ 	.short	0x0278


	//----- nvinfo : EIATTR_PARAM_CBANK
	.align		4
        /*0044*/ 	.byte	0x04, 0x0a
        /*0046*/ 	.short	(.L_368 - .L_367)
	.align		4
.L_367:
        /*0048*/ 	.word	index@(.nv.constant0._ZN7cutlass13device_kernelIN5flash19enable_sm80_to_sm89INS1_16FlashAttnBwdSm80INS1_25CollectiveMainloopBwdSm80ILi1ELi1EN4cute5tupleIJNS5_1CILi64EEES8_NS7_ILi192EEEEEENS_6half_tEfNS_4arch4Sm80ELb0ELb0ELb1ELb0ELb1ELb0ELb0ELb0ELi2ELi2ELi2ELi2ELb1EEENS1_24CollectiveEpilogueBwdGQAISA_fSD_Li256ELb0ELb1EEENS1_19SingleTileSchedulerILb0ELb0ELb0ELi64EEEEEEEEEvNT_6ParamsE)
        /*004c*/ 	.short	0x0380
        /*004e*/ 	.short	0x0278


	//----- nvinfo : EIATTR_SW_WAR
	.align		4
.L_368:
        /*0050*/ 	.byte	0x04, 0x36
        /*0052*/ 	.short	(.L_370 - .L_369)
.L_369:
        /*0054*/ 	.word	0x00000008
.L_370:


//--------------------- .nv.info._ZN7cutlass13device_kernelIN5flash19enable_sm80_to_sm89INS1_16FlashAttnBwdSm80INS1_25CollectiveMainloopBwdSm80ILi1ELi1EN4cute5tupleIJNS5_1CILi64EEES8_NS7_ILi192EEEEEENS_6half_tEfNS_4arch4Sm80ELb0ELb0ELb1ELb1ELb0ELb0ELb0ELb0ELi2ELi2ELi2ELi2ELb1EEENS1_21CollectiveEpilogueBwdISA_SB_SD_Li256ELb1ELb0ELi4EEENS1_19SingleTileSchedulerILb1ELb0ELb0ELi64EEEEEEEEEvNT_6ParamsE --------------------------
	.section	.nv.info._ZN7cutlass13device_kernelIN5flash19enable_sm80_to_sm89INS1_16FlashAttnBwdSm80INS1_25CollectiveMainloopBwdSm80ILi1ELi1EN4cute5tupleIJNS5_1CILi64EEES8_NS7_ILi192EEEEEENS_6half_tEfNS_4arch4Sm80ELb0ELb0ELb1ELb1ELb0ELb0ELb0ELb0ELi2ELi2ELi2ELi2ELb1EEENS1_21CollectiveEpilogueBwdISA_SB_SD_Li256ELb1ELb0ELi4EEENS1_19SingleTileSchedulerILb1ELb0ELb0ELi64EEEEEEEEEvNT_6ParamsE,"",@"SHT_CUDA_INFO"
	.sectionflags	@""
	.align	4


	//----- nvinfo : EIATTR_CUDA_API_VERSION
	.align		4
        /*0000*/ 	.byte	0x04, 0x37
        /*0002*/ 	.short	(.L_372 - .L_371)
.L_371:
        /*0004*/ 	.word	0x00000082


	//----- nvinfo : EIATTR_KPARAM_INFO
	.align		4
.L_372:
        /*0008*/ 	.byte	0x04, 0x17
        /*000a*/ 	.short	(.L_374 - .L_373)
.L_373:
        /*000c*/ 	.word	0x00000000
        /*0010*/ 	.short	0x0000
        /*0012*/ 	.short	0x0000
        /*0014*/ 	.byte	0x00, 0xf0, 0xc1, 0x09


	//----- nvinfo : EIATTR_SPARSE_MMA_MASK
	.align		4
.L_374:
        /*0018*/ 	.byte	0x03, 0x50
        /*001a*/ 	.short	0x0000


	//----- nvinfo : EIATTR_MAXREG_COUNT
	.align		4
        /*001c*/ 	.byte	0x03, 0x1b
        /*001e*/ 	.short	0x00ff


	//----- nvinfo : EIATTR_MERCURY_ISA_VERSION
	.align		4
        /*0020*/ 	.byte	0x03, 0x5f
        /*0022*/ 	.short	0x0101


	//----- nvinfo : EIATTR_VRC_CTA_INIT_COUNT
	.align		4
        /*0024*/ 	.byte	0x02, 0x4a
	.zero		1
	.zero		1


	//----- nvinfo : EIATTR_EXIT_INSTR_OFFSETS
	.align		4
        /*0028*/ 	.byte	0x04, 0x1c
        /*002a*/ 	.short	(.L_376 - .L_375)


	//   ....[0]....
.L_375:
        /*002c*/ 	.word	0x00000010


	//----- nvinfo : EIATTR_MAX_THREADS
	.align		4
.L_376:
        /*0030*/ 	.byte	0x04, 0x05
        /*0032*/ 	.short	(.L_378 - .L_377)
.L_377:
        /*0034*/ 	.word	0x00000100
        /*0038*/ 	.word	0x00000001
        /*003c*/ 	.word	0x00000001


	//----- nvinfo : EIATTR_CBANK_PARAM_SIZE
	.align		4
.L_378:
        /*0040*/ 	.byte	0x03, 0x19
        /*0042*/ 	.short	0x0270


	//----- nvinfo : EIATTR_PARAM_CBANK
	.align		4
        /*0044*/ 	.byte	0x04, 0x0a
        /*0046*/ 	.short	(.L_380 - .L_379)
	.align		4
.L_379:
        /*0048*/ 	.word	index@(.nv.constant0._ZN7cutlass13device_kernelIN5flash19enable_sm80_to_sm89INS1_16FlashAttnBwdSm80INS1_25CollectiveMainloopBwdSm80ILi1ELi1EN4cute5tupleIJNS5_1CILi64EEES8_NS7_ILi192EEEEEENS_6half_tEfNS_4arch4Sm80ELb0ELb0ELb1ELb1ELb0ELb0ELb0ELb0ELi2ELi2ELi2ELi2ELb1EEENS1_21CollectiveEpilogueBwdISA_SB_SD_Li256ELb1ELb0ELi4EEENS1_19SingleTileSchedulerILb1ELb0ELb0ELi64EEEEEEEEEvNT_6ParamsE)
        /*004c*/ 	.short	0x0380
        /*004e*/ 	.short	0x0270


	//----- nvinfo : EIATTR_SW_WAR
	.align		4
.L_380:
        /*0050*/ 	.byte	0x04, 0x36
        /*0052*/ 	.short	(.L_382 - .L_381)
.L_381:
        /*0054*/ 	.word	0x00000008
.L_382:


//--------------------- .nv.info._ZN7cutlass13device_kernelIN5flash19enable_sm80_to_sm89INS1_16FlashAttnBwdSm80INS1_25CollectiveMainloopBwdSm80ILi1ELi1EN4cute5tupleIJNS5_1CILi64EEES8_NS7_ILi192EEEEEENS_6half_tEfNS_4arch4Sm80ELb0ELb0ELb1ELb1ELb1ELb0ELb0ELb0ELi2ELi2ELi2ELi2ELb1EEENS1_21CollectiveEpilogueBwdISA_SB_SD_Li256ELb1ELb0ELi4EEENS1_19SingleTileSchedulerILb1ELb0ELb0ELi64EEEEEEEEEvNT_6ParamsE --------------------------
	.section	.nv.info._ZN7cutlass13device_kernelIN5flash19enable_sm80_to_sm89INS1_16FlashAttnBwdSm80INS1_25CollectiveMainloopBwdSm80ILi1ELi1EN4cute5tupleIJNS5_1CILi64EEES8_NS7_ILi192EEEEEENS_6half_tEfNS_4arch4Sm80ELb0ELb0ELb1ELb1ELb1ELb0ELb0ELb0ELi2ELi2ELi2ELi2ELb1EEENS1_21CollectiveEpilogueBwdISA_SB_SD_Li256ELb1ELb0ELi4EEENS1_19SingleTileSchedulerILb1ELb0ELb0ELi64EEEEEEEEEvNT_6ParamsE,"",@"SHT_CUDA_INFO"
	.sectionflags	@""
	.align	4


	//----- nvinfo : EIATTR_CUDA_API_VERSION
	.align		4
        /*0000*/ 	.byte	0x04, 0x37
        /*0002*/ 	.short	(.L_384 - .L_383)
.L_383:
        /*0004*/ 	.word	0x00000082


	//----- nvinfo : EIATTR_KPARAM_INFO
	.align		4
.L_384:
        /*0008*/ 	.byte	0x04, 0x17
        /*000a*/ 	.short	(.L_386 - .L_385)
.L_385:
        /*000c*/ 	.word	0x00000000
        /*0010*/ 	.short	0x0000
        /*0012*/ 	.short	0x0000
        /*0014*/ 	.byte	0x00, 0xf0, 0xc1, 0x09


	//----- nvinfo : EIATTR_SPARSE_MMA_MASK
	.align		4
.L_386:
        /*0018*/ 	.byte	0x03, 0x50
        /*001a*/ 	.short	0x0000


	//----- nvinfo : EIATTR_MAXREG_COUNT
	.align		4
        /*001c*/ 	.byte	0x03, 0x1b
        /*001e*/ 	.short	0x00ff


	//----- nvinfo : EIATTR_MERCURY_ISA_VERSION
	.align		4
        /*0020*/ 	.byte	0x03, 0x5f
        /*0022*/ 	.short	0x0101


	//----- nvinfo : EIATTR_VRC_CTA_INIT_COUNT
	.align		4
        /*0024*/ 	.byte	0x02, 0x4a
	.zero		1
	.zero		1


	//----- nvinfo : EIATTR_EXIT_INSTR_OFFSETS
	.align		4
        /*0028*/ 	.byte	0x04, 0x1c
        /*002a*/ 	.short	(.L_388 - .L_387)


	//   ....[0]....
.L_387:
        /*002c*/ 	.word	0x00000010


	//----- nvinfo : EIATTR_MAX_THREADS
	.align		4
.L_388:
        /*0030*/ 	.byte	0x04, 0x05
        /*0032*/ 	.short	(.L_390 - .L_389)
.L_389:
        /*0034*/ 	.word	0x00000100
        /*0038*/ 	.word	0x00000001
        /*003c*/ 	.word	0x00000001


	//----- nvinfo : EIATTR_CBANK_PARAM_SIZE
	.align		4
.L_390:
        /*0040*/ 	.byte	0x03, 0x19
        /*0042*/ 	.short	0x0270


	//----- nvinfo : EIATTR_PARAM_CBANK
	.align		4
        /*0044*/ 	.byte	0x04, 0x0a
        /*0046*/ 	.short	(.L_392 - .L_391)
	.align		4
.L_391:
        /*0048*/ 	.word	index@(.nv.constant0._ZN7cutlass13device_kernelIN5flash19enable_sm80_to_sm89INS1_16FlashAttnBwdSm80INS1_25CollectiveMainloopBwdSm80ILi1ELi1EN4cute5tupleIJNS5_1CILi64EEES8_NS7_ILi192EEEEEENS_6half_tEfNS_4arch4Sm80ELb0ELb0ELb1ELb1ELb1ELb0ELb0ELb0ELi2ELi2ELi2ELi2ELb1EEENS1_21CollectiveEpilogueBwdISA_SB_SD_Li256ELb1ELb0ELi4EEENS1_19SingleTileSchedulerILb1ELb0ELb0ELi64EEEEEEEEEvNT_6ParamsE)
        /*004c*/ 	.short	0x0380
        /*004e*/ 	.short	0x0270


	//----- nvinfo : EIATTR_SW_WAR
	.align		4
.L_392:
        /*0050*/ 	.byte	0x04, 0x36
        /*0052*/ 	.short	(.L_394 - .L_393)
.L_393:
        /*0054*/ 	.word	0x00000008
.L_394:


//--------------------- .nv.info._ZN7cutlass13device_kernelIN5flash19enable_sm80_to_sm89INS1_16FlashAttnBwdSm80INS1_25CollectiveMainloopBwdSm80ILi1ELi1EN4cute5tupleIJNS5_1CILi64EEES8_NS7_ILi192EEEEEENS_6half_tEfNS_4arch4Sm80ELb0ELb0ELb1ELb1ELb0ELb0ELb0ELb0ELi2ELi2ELi2ELi2ELb1EEENS1_24CollectiveEpilogueBwdGQAISA_fSD_Li256ELb1ELb0EEENS1_19SingleTileSchedulerILb1ELb0ELb0ELi64EEEEEEEEEvNT_6ParamsE --------------------------
	.section	.nv.info._ZN7cutlass13device_kernelIN5flash19enable_sm80_to_sm89INS1_16FlashAttnBwdSm80INS1_25CollectiveMainloopBwdSm80ILi1ELi1EN4cute5tupleIJNS5_1CILi64EEES8_NS7_ILi192EEEEEENS_6half_tEfNS_4arch4Sm80ELb0ELb0ELb1ELb1ELb0ELb0ELb0ELb0ELi2ELi2ELi2ELi2ELb1EEENS1_24CollectiveEpilogueBwdGQAISA_fSD_Li256ELb1ELb0EEENS1_19SingleTileSchedulerILb1ELb0ELb0ELi64EEEEEEEEEvNT_6ParamsE,"",@"SHT_CUDA_INFO"
	.sectionflags	@""
	.align	4


	//----- nvinfo : EIATTR_CUDA_API_VERSION
	.align		4
        /*0000*/ 	.byte	0x04, 0x37
        /*0002*/ 	.short	(.L_396 - .L_395)
.L_395:
        /*0004*/ 	.word	0x00000082


	//----- nvinfo : EIATTR_KPARAM_INFO
	.align		4
.L_396:
        /*0008*/ 	.byte	0x04, 0x17
        /*000a*/ 	.short	(.L_398 - .L_397)
.L_397:
        /*000c*/ 	.word	0x00000000
        /*0010*/ 	.short	0x0000
        /*0012*/ 	.short	0x0000
        /*0014*/ 	.byte	0x00, 0xf0, 0xe1, 0x09


	//----- nvinfo : EIATTR_SPARSE_MMA_MASK
	.align		4
.L_398:
        /*0018*/ 	.byte	0x03, 0x50
        /*001a*/ 	.short	0x0000


	//----- nvinfo : EIATTR_MAXREG_COUNT
	.align		4
        /*001c*/ 	.byte	0x03, 0x1b
        /*001e*/ 	.short	0x00ff


	//----- nvinfo : EIATTR_MERCURY_ISA_VERSION
	.align		4
        /*0020*/ 	.byte	0x03, 0x5f
        /*0022*/ 	.short	0x0101


	//----- nvinfo : EIATTR_VRC_CTA_INIT_COUNT
	.align		4
        /*0024*/ 	.byte	0x02, 0x4a
	.zero		1
	.zero		1


	//----- nvinfo : EIATTR_EXIT_INSTR_OFFSETS
	.align		4
        /*0028*/ 	.byte	0x04, 0x1c
        /*002a*/ 	.short	(.L_400 - .L_399)


	//   ....[0]....
.L_399:
        /*002c*/ 	.word	0x00000010


	//----- nvinfo : EIATTR_MAX_THREADS
	.align		4
.L_400:
        /*0030*/ 	.byte	0x04, 0x05
        /*0032*/ 	.short	(.L_402 - .L_401)
.L_401:
        /*0034*/ 	.word	0x00000100
        /*0038*/ 	.word	0x00000001
        /*003c*/ 	.word	0x00000001


	//----- nvinfo : EIATTR_CBANK_PARAM_SIZE
	.align		4
.L_402:
        /*0040*/ 	.byte	0x03, 0x19
        /*0042*/ 	.short	0x0278


	//----- nvinfo : EIATTR_PARAM_CBANK
	.align		4
        /*0044*/ 	.byte	0x04, 0x0a
        /*0046*/ 	.short	(.L_404 - .L_403)
	.align		4
.L_403:
        /*0048*/ 	.word	index@(.nv.constant0._ZN7cutlass13device_kernelIN5flash19enable_sm80_to_sm89INS1_16FlashAttnBwdSm80INS1_25CollectiveMainloopBwdSm80ILi1ELi1EN4cute5tupleIJNS5_1CILi64EEES8_NS7_ILi192EEEEEENS_6half_tEfNS_4arch4Sm80ELb0ELb0ELb1ELb1ELb0ELb0ELb0ELb0ELi2ELi2ELi2ELi2ELb1EEENS1_24CollectiveEpilogueBwdGQAISA_fSD_Li256ELb1ELb0EEENS1_19SingleTileSchedulerILb1ELb0ELb0ELi64EEEEEEEEEvNT_6ParamsE)
        /*004c*/ 	.short	0x0380
        /*004e*/ 	.short	0x0278


	//----- nvinfo : EIATTR_SW_WAR
	.align		4
.L_404:
        /*0050*/ 	.byte	0x04, 0x36
        /*0052*/ 	.short	(.L_406 - .L_405)
.L_405:
        /*0054*/ 	.word	0x00000008
.L_406:


//--------------------- .nv.info._ZN7cutlass13device_kernelIN5flash19enable_sm80_to_sm89INS1_16FlashAttnBwdSm80INS1_25CollectiveMainloopBwdSm80ILi1ELi1EN4cute5tupleIJNS5_1CILi64EEES8_NS7_ILi192EEEEEENS_6half_tEfNS_4arch4Sm80ELb0ELb0ELb1ELb1ELb1ELb0ELb0ELb0ELi2ELi2ELi2ELi2ELb1EEENS1_24CollectiveEpilogueBwdGQAISA_fSD_Li256ELb1ELb1EEENS1_19SingleTileSchedulerILb1ELb0ELb0ELi64EEEEEEEEEvNT_6ParamsE --------------------------
	.section	.nv.info._ZN7cutlass13device_kernelIN5flash19enable_sm80_to_sm89INS1_16FlashAttnBwdSm80INS1_25CollectiveMainloopBwdSm80ILi1ELi1EN4cute5tupleIJNS5_1CILi64EEES8_NS7_ILi192EEEEEENS_6half_tEfNS_4arch4Sm80ELb0ELb0ELb1ELb1ELb1ELb0ELb0ELb0ELi2ELi2ELi2ELi2ELb1EEENS1_24CollectiveEpilogueBwdGQAISA_fSD_Li256ELb1ELb1EEENS1_19SingleTileSchedulerILb1ELb0ELb0ELi64EEEEEEEEEvNT_6ParamsE,"",@"SHT_CUDA_INFO"
	.sectionflags	@""
	.align	4


	//----- nvinfo : EIATTR_CUDA_API_VERSION
	.align		4
        /*0000*/ 	.byte	0x04, 0x37
        /*0002*/ 	.short	(.L_408 - .L_407)
.L_407:
        /*0004*/ 	.word	0x00000082


	//----- nvinfo : EIATTR_KPARAM_INFO
	.align		4
.L_408:
        /*0008*/ 	.byte	0x04, 0x17
        /*000a*/ 	.short	(.L_410 - .L_409)
.L_409:
        /*000c*/ 	.word	0x00000000
        /*0010*/ 	.short	0x0000
        /*0012*/ 	.short	0x0000
        /*0014*/ 	.byte	0x00, 0xf0, 0xe1, 0x09


	//----- nvinfo : EIATTR_SPARSE_MMA_MASK
	.align		4
.L_410:
        /*0018*/ 	.byte	0x03, 0x50
        /*001a*/ 	.short	0x0000


	//----- nvinfo : EIATTR_MAXREG_COUNT
	.align		4
        /*001c*/ 	.byte	0x03, 0x1b
        /*001e*/ 	.short	0x00ff


	//----- nvinfo : EIATTR_MERCURY_ISA_VERSION
	.align		4
        /*0020*/ 	.byte	0x03, 0x5f
        /*0022*/ 	.short	0x0101


	//----- nvinfo : EIATTR_VRC_CTA_INIT_COUNT
	.align		4
        /*0024*/ 	.byte	0x02, 0x4a
	.zero		1
	.zero		1


	//----- nvinfo : EIATTR_EXIT_INSTR_OFFSETS
	.align		4
        /*0028*/ 	.byte	0x04, 0x1c
        /*002a*/ 	.short	(.L_412 - .L_411)


	//   ....[0]....
.L_411:
        /*002c*/ 	.word	0x00000010


	//----- nvinfo : EIATTR_MAX_THREADS
	.align		4
.L_412:
        /*0030*/ 	.byte	0x04, 0x05
        /*0032*/ 	.short	(.L_414 - .L_413)
.L_413:
        /*0034*/ 	.word	0x00000100
        /*0038*/ 	.word	0x00000001
        /*003c*/ 	.word	0x00000001


	//----- nvinfo : EIATTR_CBANK_PARAM_SIZE
	.align		4
.L_414:
        /*0040*/ 	.byte	0x03, 0x19
        /*0042*/ 	.short	0x0278


	//----- nvinfo : EIATTR_PARAM_CBANK
	.align		4
        /*0044*/ 	.byte	0x04, 0x0a
        /*0046*/ 	.short	(.L_416 - .L_415)
	.align		4
.L_415:
        /*0048*/ 	.word	index@(.nv.constant0._ZN7cutlass13device_kernelIN5flash19enable_sm80_to_sm89INS1_16FlashAttnBwdSm80INS1_25CollectiveMainloopBwdSm80ILi1ELi1EN4cute5tupleIJNS5_1CILi64EEES8_NS7_ILi192EEEEEENS_6half_tEfNS_4arch4Sm80ELb0ELb0ELb1ELb1ELb1ELb0ELb0ELb0ELi2ELi2ELi2ELi2ELb1EEENS1_24CollectiveEpilogueBwdGQAISA_fSD_Li256ELb1ELb1EEENS1_19SingleTileSchedulerILb1ELb0ELb0ELi64EEEEEEEEEvNT_6ParamsE)
        /*004c*/ 	.short	0x0380
        /*004e*/ 	.short	0x0278


	//----- nvinfo : EIATTR_SW_WAR
	.align		4
.L_416:
        /*0050*/ 	.byte	0x04, 0x36
        /*0052*/ 	.short	(.L_418 - .L_417)
.L_417:
        /*0054*/ 	.word	0x00000008
.L_418:


//--------------------- .nv.info._ZN7cutlass13device_kernelIN5flash19enable_sm80_to_sm89INS1_16FlashAttnBwdSm80INS1_25CollectiveMainloopBwdSm80ILi1ELi1EN4cute5tupleIJNS5_1CILi64EEES8_NS7_ILi192EEEEEENS_6half_tEfNS_4arch4Sm80ELb0ELb1ELb1ELb0ELb0ELb0ELb0ELb0ELi2ELi2ELi2ELi2ELb1EEENS1_21CollectiveEpilogueBwdISA_SB_SD_Li256ELb0ELb0ELi4EEENS1_19SingleTileSchedulerILb0ELb0ELb0ELi64EEEEEEEEEvNT_6ParamsE --------------------------
	.section	.nv.info._ZN7cutlass13device_kernelIN5flash19enable_sm80_to_sm89INS1_16FlashAttnBwdSm80INS1_25CollectiveMainloopBwdSm80ILi1ELi1EN4cute5tupleIJNS5_1CILi64EEES8_NS7_ILi192EEEEEENS_6half_tEfNS_4arch4Sm80ELb0ELb1ELb1ELb0ELb0ELb0ELb0ELb0ELi2ELi2ELi2ELi2ELb1EEENS1_21CollectiveEpilogueBwdISA_SB_SD_Li256ELb0ELb0ELi4EEENS1_19SingleTileSchedulerILb0ELb0ELb0ELi64EEEEEEEEEvNT_6ParamsE,"",@"SHT_CUDA_INFO"
	.sectionflags	@""
	.align	4


	//----- nvinfo : EIATTR_CUDA_API_VERSION
	.align		4
        /*0000*/ 	.byte	0x04, 0x37
        /*0002*/ 	.short	(.L_420 - .L_419)
.L_419:
        /*0004*/ 	.word	0x00000082


	//----- nvinfo : EIATTR_KPARAM_INFO
	.align		4
.L_420:
        /*0008*/ 	.byte	0x04, 0x17
        /*000a*/ 	.short	(.L_422 - .L_421)
.L_421:
        /*000c*/ 	.word	0x00000000
        /*0010*/ 	.short	0x0000
        /*0012*/ 	.short	0x0000
        /*0014*/ 	.byte	0x00, 0xf0, 0xc1, 0x09


	//----- nvinfo : EIATTR_SPARSE_MMA_MASK
	.align		4
.L_422:
        /*0018*/ 	.byte	0x03, 0x50
        /*001a*/ 	.short	0x0000


	//----- nvinfo : EIATTR_MAXREG_COUNT
	.align		4
        /*001c*/ 	.byte	0x03, 0x1b
        /*001e*/ 	.short	0x00ff


	//----- nvinfo : EIATTR_MERCURY_ISA_VERSION
	.align		4
        /*0020*/ 	.byte	0x03, 0x5f
        /*0022*/ 	.short	0x0101


	//----- nvinfo : EIATTR_VRC_CTA_INIT_COUNT
	.align		4
        /*0024*/ 	.byte	0x02, 0x4a
	.zero		1
	.zero		1


	//----- nvinfo : EIATTR_EXIT_INSTR_OFFSETS
	.align		4
        /*0028*/ 	.byte	0x04, 0x1c
        /*002a*/ 	.short	(.L_424 - .L_423)


	//   ....[0]....
.L_423:
        /*002c*/ 	.word	0x00000010


	//----- nvinfo : EIATTR_MAX_THREADS
	.align		4
.L_424:
        /*0030*/ 	.byte	0x04, 0x05
        /*0032*/ 	.short	(.L_426 - .L_425)
.L_425:
        /*0034*/ 	.word	0x00000100
        /*0038*/ 	.word	0x00000001
        /*003c*/ 	.word	0x00000001


	//----- nvinfo : EIATTR_CBANK_PARAM_SIZE
	.align		4
.L_426:
        /*0040*/ 	.byte	0x03, 0x19
        /*0042*/ 	.short	0x0270


	//----- nvinfo : EIATTR_PARAM_CBANK
	.align		4
        /*0044*/ 	.byte	0x04, 0x0a
        /*0046*/ 	.short	(.L_428 - .L_427)
	.align		4
.L_427:
        /*0048*/ 	.word	index@(.nv.constant0._ZN7cutlass13device_kernelIN5flash19enable_sm80_to_sm89INS1_16FlashAttnBwdSm80INS1_25CollectiveMainloopBwdSm80ILi1ELi1EN4cute5tupleIJNS5_1CILi64EEES8_NS7_ILi192EEEEEENS_6half_tEfNS_4arch4Sm80ELb0ELb1ELb1ELb0ELb0ELb0ELb0ELb0ELi2ELi2ELi2ELi2ELb1EEENS1_21CollectiveEpilogueBwdISA_SB_SD_Li256ELb0ELb0ELi4EEENS1_19SingleTileSchedulerILb0ELb0ELb0ELi64EEEEEEEEEvNT_6ParamsE)
        /*004c*/ 	.short	0x0380
        /*004e*/ 	.short	0x0270


	//----- nvinfo : EIATTR_SW_WAR
	.align		4
.L_428:
        /*0050*/ 	.byte	0x04, 0x36
        /*0052*/ 	.short	(.L_430 - .L_429)
.L_429:
        /*0054*/ 	.word	0x00000008
.L_430:


//--------------------- .nv.info._ZN7cutlass13device_kernelIN5flash19enable_sm80_to_sm89INS1_16FlashAttnBwdSm80INS1_25CollectiveMainloopBwdSm80ILi1ELi1EN4cute5tupleIJNS5_1CILi64EEES8_NS7_ILi192EEEEEENS_6half_tEfNS_4arch4Sm80ELb0ELb1ELb1ELb0ELb1ELb0ELb0ELb0ELi2ELi2ELi2ELi2ELb1EEENS1_21CollectiveEpilogueBwdISA_SB_SD_Li256ELb0ELb0ELi4EEENS1_19SingleTileSchedulerILb0ELb0ELb0ELi64EEEEEEEEEvNT_6ParamsE --------------------------
	.section	.nv.info._ZN7cutlass13device_kernelIN5flash19enable_sm80_to_sm89INS1_16FlashAttnBwdSm80INS1_25CollectiveMainloopBwdSm80ILi1ELi1EN4cute5tupleIJNS5_1CILi64EEES8_NS7_ILi192EEEEEENS_6half_tEfNS_4arch4Sm80ELb0ELb1ELb1ELb0ELb1ELb0ELb0ELb0ELi2ELi2ELi2ELi2ELb1EEENS1_21CollectiveEpilogueBwdISA_SB_SD_Li256ELb0ELb0ELi4EEENS1_19SingleTileSchedulerILb0ELb0ELb0ELi64EEEEEEEEEvNT_6ParamsE,"",@"SHT_CUDA_INFO"
	.sectionflags	@""
	.align	4


	//----- nvinfo : EIATTR_CUDA_API_VERSION
	.align		4
        /*0000*/ 	.byte	0x04, 0x37
        /*0002*/ 	.short	(.L_432 - .L_431)
.L_431:
        /*0004*/ 	.word	0x00000082


	//----- nvinfo : EIATTR_KPARAM_INFO
	.align		4
.L_432:
        /*0008*/ 	.byte	0x04, 0x17
        /*000a*/ 	.short	(.L_434 - .L_433)
.L_433:
        /*000c*/ 	.word	0x00000000
        /*0010*/ 	.short	0x0000
        /*0012*/ 	.short	0x0000
        /*0014*/ 	.byte	0x00, 0xf0, 0xc1, 0x09


	//----- nvinfo : EIATTR_SPARSE_MMA_MASK
	.align		4
.L_434:
        /*0018*/ 	.byte	0x03, 0x50
        /*001a*/ 	.short	0x0000


	//----- nvinfo : EIATTR_MAXREG_COUNT
	.align		4
        /*001c*/ 	.byte	0x03, 0x1b
        /*001e*/ 	.short	0x00ff


	//----- nvinfo : EIATTR_MERCURY_ISA_VERSION
	.align		4
        /*0020*/ 	.byte	0x03, 0x5f
        /*0022*/ 	.short	0x0101


	//----- nvinfo : EIATTR_VRC_CTA_INIT_COUNT
	.align		4
        /*0024*/ 	.byte	0x02, 0x4a
	.zero		1
	.zero		1


	//----- nvinfo : EIATTR_EXIT_INSTR_OFFSETS
	.align		4
        /*0028*/ 	.byte	0x04, 0x1c
        /*002a*/ 	.short	(.L_436 - .L_435)


	//   ....[0]....
.L_435:
        /*002c*/ 	.word	0x00000010


	//----- nvinfo : EIATTR_MAX_THREADS
	.align		4
.L_436:
        /*0030*/ 	.byte	0x04, 0x05
        /*0032*/ 	.short	(.L_438 - .L_437)
.L_437:
        /*0034*/ 	.word	0x00000100
        /*0038*/ 	.word	0x00000001
        /*003c*/ 	.word	0x00000001


	//----- nvinfo : EIATTR_CBANK_PARAM_SIZE
	.align		4
.L_438:
        /*0040*/ 	.byte	0x03, 0x19
        /*0042*/ 	.short	0x0270


	//----- nvinfo : EIATTR_PARAM_CBANK
	.align		4
        /*0044*/ 	.byte	0x04, 0x0a
        /*0046*/ 	.short	(.L_440 - .L_439)
	.align		4
.L_439:
        /*0048*/ 	.word	index@(.nv.constant0._ZN7cutlass13device_kernelIN5flash19enable_sm80_to_sm89INS1_16FlashAttnBwdSm80INS1_25CollectiveMainloopBwdSm80ILi1ELi1EN4cute5tupleIJNS5_1CILi64EEES8_NS7_ILi192EEEEEENS_6half_tEfNS_4arch4Sm80ELb0ELb1ELb1ELb0ELb1ELb0ELb0ELb0ELi2ELi2ELi2ELi2ELb1EEENS1_21CollectiveEpilogueBwdISA_SB_SD_Li256ELb0ELb0ELi4EEENS1_19SingleTileSchedulerILb0ELb0ELb0ELi64EEEEEEEEEvNT_6ParamsE)
        /*004c*/ 	.short	0x0380
        /*004e*/ 	.short	0x0270


	//----- nvinfo : EIATTR_SW_WAR
	.align		4
.L_440:
        /*0050*/ 	.byte	0x04, 0x36
        /*0052*/ 	.short	(.L_442 - .L_441)
.L_441:
        /*0054*/ 	.word	0x00000008
.L_442:


//--------------------- .nv.info._ZN7cutlass13device_kernelIN5flash19enable_sm80_to_sm89INS1_16FlashAttnBwdSm80INS1_25CollectiveMainloopBwdSm80ILi1ELi1EN4cute5tupleIJNS5_1CILi64EEES8_NS7_ILi192EEEEEENS_6half_tEfNS_4arch4Sm80ELb0ELb1ELb1ELb0ELb0ELb0ELb0ELb0ELi2ELi2ELi2ELi2ELb1EEENS1_24CollectiveEpilogueBwdGQAISA_fSD_Li256ELb0ELb0EEENS1_19SingleTileSchedulerILb0ELb0ELb0ELi64EEEEEEEEEvNT_6ParamsE --------------------------
	.section	.nv.info._ZN7cutlass13device_kernelIN5flash19enable_sm80_to_sm89INS1_16FlashAttnBwdSm80INS1_25CollectiveMainloopBwdSm80ILi1ELi1EN4cute5tupleIJNS5_1CILi64EEES8_NS7_ILi192EEEEEENS_6half_tEfNS_4arch4Sm80ELb0ELb1ELb1ELb0ELb0ELb0ELb0ELb0ELi2ELi2ELi2ELi2ELb1EEENS1_24CollectiveEpilogueBwdGQAISA_fSD_Li256ELb0ELb0EEENS1_19SingleTileSchedulerILb0ELb0ELb0ELi64EEEEEEEEEvNT_6ParamsE,"",@"SHT_CUDA_INFO"
	.sectionflags	@""
	.align	4


	//----- nvinfo : EIATTR_CUDA_API_VERSION
	.align		4
        /*0000*/ 	.byte	0x04, 0x37
        /*0002*/ 	.short	(.L_444 - .L_443)
.L_443:
        /*0004*/ 	.word	0x00000082


	//----- nvinfo : EIATTR_KPARAM_INFO
	.align		4
.L_444:
        /*0008*/ 	.byte	0x04, 0x17
        /*000a*/ 	.short	(.L_446 - .L_445)
.L_445:
        /*000c*/ 	.word	0x00000000
        /*0010*/ 	.short	0x0000
        /*0012*/ 	.short	0x0000
        /*0014*/ 	.byte	0x00, 0xf0, 0xe1, 0x09


	//----- nvinfo : EIATTR_SPARSE_MMA_MASK
	.align		4
.L_446:
        /*0018*/ 	.byte	0x03, 0x50
        /*001a*/ 	.short	0x0000


	//----- nvinfo : EIATTR_MAXREG_COUNT
	.align		4
        /*001c*/ 	.byte	0x03, 0x1b
        /*001e*/ 	.short	0x00ff


	//----- nvinfo : EIATTR_MERCURY_ISA_VERSION
	.align		4
        /*0020*/ 	.byte	0x03, 0x5f
        /*0022*/ 	.short	0x0101


	//----- nvinfo : EIATTR_VRC_CTA_INIT_COUNT
	.align		4
        /*0024*/ 	.byte	0x02, 0x4a
	.zero		1
	.zero		1


	//----- nvinfo : EIATTR_EXIT_INSTR_OFFSETS
	.align		4
        /*0028*/ 	.byte	0x04, 0x1c
        /*002a*/ 	.short	(.L_448 - .L_447)


	//   ....[0]....
.L_447:
        /*002c*/ 	.word	0x00000010


	//----- nvinfo : EIATTR_MAX_THREADS
	.align		4
.L_448:
        /*0030*/ 	.byte	0x04, 0x05
        /*0032*/ 	.short	(.L_450 - .L_449)
.L_449:
        /*0034*/ 	.word	0x00000100
        /*0038*/ 	.word	0x00000001
        /*003c*/ 	.word	0x00000001


	//----- nvinfo : EIATTR_CBANK_PARAM_SIZE
	.align		4
.L_450:
        /*0040*/ 	.byte	0x03, 0x19
        /*0042*/ 	.short	0x0278


	//----- nvinfo : EIATTR_PARAM_CBANK
	.align		4
        /*0044*/ 	.byte	0x04, 0x0a
        /*0046*/ 	.short	(.L_452 - .L_451)
	.align		4
.L_451:
        /*0048*/ 	.word	index@(.nv.constant0._ZN7cutlass13device_kernelIN5flash19enable_sm80_to_sm89INS1_16FlashAttnBwdSm80INS1_25CollectiveMainloopBwdSm80ILi1ELi1EN4cute5tupleIJNS5_1CILi64EEES8_NS7_ILi192EEEEEENS_6half_tEfNS_4arch4Sm80ELb0ELb1ELb1ELb0ELb0ELb0ELb0ELb0ELi2ELi2ELi2ELi2ELb1EEENS1_24CollectiveEpilogueBwdGQAISA_fSD_Li256ELb0ELb0EEENS1_19SingleTileSchedulerILb0ELb0ELb0ELi64EEEEEEEEEvNT_6ParamsE)
        /*004c*/ 	.short	0x0380
        /*004e*/ 	.short	0x0278


	//----- nvinfo : EIATTR_SW_WAR
	.align		4
.L_452:
        /*0050*/ 	.byte	0x04, 0x36
        /*0052*/ 	.short	(.L_454 - .L_453)
.L_453:
        /*0054*/ 	.word	0x00000008
.L_454:


//--------------------- .nv.info._ZN7cutlass13device_kernelIN5flash19enable_sm80_to_sm89INS1_16FlashAttnBwdSm80INS1_25CollectiveMainloopBwdSm80ILi1ELi1EN4cute5tupleIJNS5_1CILi64EEES8_NS7_ILi192EEEEEENS_6half_tEfNS_4arch4Sm80ELb0ELb1ELb1ELb0ELb1ELb0ELb0ELb0ELi2ELi2ELi2ELi2ELb1EEENS1_24CollectiveEpilogueBwdGQAISA_fSD_Li256ELb0ELb1EEENS1_19SingleTileSchedulerILb0ELb0ELb0ELi64EEEEEEEEEvNT_6ParamsE --------------------------
	.section	.nv.info._ZN7cutlass13device_kernelIN5flash19enable_sm80_to_sm89INS1_16FlashAttnBwdSm80INS1_25CollectiveMainloopBwdSm80ILi1ELi1EN4cute5tupleIJNS5_1CILi64EEES8_NS7_ILi192EEEEEENS_6half_tEfNS_4arch4Sm80ELb0ELb1ELb1ELb0ELb1ELb0ELb0ELb0ELi2ELi2ELi2ELi2ELb1EEENS1_24CollectiveEpilogueBwdGQAISA_fSD_Li256ELb0ELb1EEENS1_19SingleTileSchedulerILb0ELb0ELb0ELi64EEEEEEEEEvNT_6ParamsE,"",@"SHT_CUDA_INFO"
	.sectionflags	@""
	.align	4


	//----- nvinfo : EIATTR_CUDA_API_VERSION
	.align		4
        /*0000*/ 	.byte	0x04, 0x37
        /*0002*/ 	.short	(.L_456 - .L_455)
.L_455:
        /*0004*/ 	.word	0x00000082


	//----- nvinfo : EIATTR_KPARAM_INFO
	.align		4
.L_456:
        /*0008*/ 	.byte	0x04, 0x17
        /*000a*/ 	.short	(.L_458 - .L_457)
.L_457:
        /*000c*/ 	.word	0x00000000
        /*0010*/ 	.short	0x0000
        /*0012*/ 	.short	0x0000
        /*0014*/ 	.byte	0x00, 0xf0, 0xe1, 0x09


	//----- nvinfo : EIATTR_SPARSE_MMA_MASK
	.align		4
.L_458:
        /*0018*/ 	.byte	0x03, 0x50
        /*001a*/ 	.short	0x0000


	//----- nvinfo : EIATTR_MAXREG_COUNT
	.align		4
        /*001c*/ 	.byte	0x03, 0x1b
        /*001e*/ 	.short	0x00ff


	//----- nvinfo : EIATTR_MERCURY_ISA_VERSION
	.align		4
        /*0020*/ 	.byte	0x03, 0x5f
        /*0022*/ 	.short	0x0101


	//----- nvinfo : EIATTR_VRC_CTA_INIT_COUNT
	.align		4
        /*0024*/ 	.byte	0x02, 0x4a
	.zero		1
	.zero		1


	//----- nvinfo : EIATTR_EXIT_INSTR_OFFSETS
	.align		4
        /*0028*/ 	.byte	0x04, 0x1c
        /*002a*/ 	.short	(.L_460 - .L_459)


	//   ....[0]....
.L_459:
        /*002c*/ 	.word	0x00000010


	//----- nvinfo : EIATTR_MAX_THREADS
	.align		4
.L_460:
        /*0030*/ 	.byte	0x04, 0x05
        /*0032*/ 	.short	(.L_462 - .L_461)
.L_461:
        /*0034*/ 	.word	0x00000100
        /*0038*/ 	.word	0x00000001
        /*003c*/ 	.word	0x00000001


	//----- nvinfo : EIATTR_CBANK_PARAM_SIZE
	.align		4
.L_462:
        /*0040*/ 	.byte	0x03, 0x19
        /*0042*/ 	.short	0x0278


	//----- nvinfo : EIATTR_PARAM_CBANK
	.align		4
        /*0044*/ 	.byte	0x04, 0x0a
        /*0046*/ 	.short	(.L_464 - .L_463)
	.align		4
.L_463:
        /*0048*/ 	.word	index@(.nv.constant0._ZN7cutlass13device_kernelIN5flash19enable_sm80_to_sm89INS1_16FlashAttnBwdSm80INS1_25CollectiveMainloopBwdSm80ILi1ELi1EN4cute5tupleIJNS5_1CILi64EEES8_NS7_ILi192EEEEEENS_6half_tEfNS_4arch4Sm80ELb0ELb1ELb1ELb0ELb1ELb0ELb0ELb0ELi2ELi2ELi2ELi2ELb1EEENS1_24CollectiveEpilogueBwdGQAISA_fSD_Li256ELb0ELb1EEENS1_19SingleTileSchedulerILb0ELb0ELb0ELi64EEEEEEEEEvNT_6ParamsE)
        /*004c*/ 	.short	0x0380
        /*004e*/ 	.short	0x0278


	//----- nvinfo : EIATTR_SW_WAR
	.align		4
.L_464:
        /*0050*/ 	.byte	0x04, 0x36
        /*0052*/ 	.short	(.L_466 - .L_465)
.L_465:
        /*0054*/ 	.word	0x00000008
.L_466:


//--------------------- .nv.info._ZN7cutlass13device_kernelIN5flash19enable_sm80_to_sm89INS1_16FlashAttnBwdSm80INS1_25CollectiveMainloopBwdSm80ILi1ELi1EN4cute5tupleIJNS5_1CILi64EEES8_NS7_ILi192EEEEEENS_6half_tEfNS_4arch4Sm80ELb0ELb1ELb1ELb1ELb0ELb0ELb0ELb0ELi2ELi2ELi2ELi2ELb1EEENS1_21CollectiveEpilogueBwdISA_SB_SD_Li256ELb1ELb0ELi4EEENS1_19SingleTileSchedulerILb1ELb0ELb0ELi64EEEEEEEEEvNT_6ParamsE --------------------------
	.section	.nv.info._ZN7cutlass13device_kernelIN5flash19enable_sm80_to_sm89INS1_16FlashAttnBwdSm80INS1_25CollectiveMainloopBwdSm80ILi1ELi1EN4cute5tupleIJNS5_1CILi64EEES8_NS7_ILi192EEEEEENS_6half_tEfNS_4arch4Sm80ELb0ELb1ELb1ELb1ELb0ELb0ELb0ELb0ELi2ELi2ELi2ELi2ELb1EEENS1_21CollectiveEpilogueBwdISA_SB_SD_Li256ELb1ELb0ELi4EEENS1_19SingleTileSchedulerILb1ELb0ELb0ELi64EEEEEEEEEvNT_6ParamsE,"",@"SHT_CUDA_INFO"
	.sectionflags	@""
	.align	4


	//----- nvinfo : EIATTR_CUDA_API_VERSION
	.align		4
        /*0000*/ 	.byte	0x04, 0x37
        /*0002*/ 	.short	(.L_468 - .L_467)
.L_467:
        /*0004*/ 	.word	0x00000082


	//----- nvinfo : EIATTR_KPARAM_INFO
	.align		4
.L_468:
        /*0008*/ 	.byte	0x04, 0x17
        /*000a*/ 	.short	(.L_470 - .L_469)
.L_469:
        /*000c*/ 	.word	0x00000000
        /*0010*/ 	.short	0x0000
        /*0012*/ 	.short	0x0000
        /*0014*/ 	.byte	0x00, 0xf0, 0xc1, 0x09


	//----- nvinfo : EIATTR_SPARSE_MMA_MASK
	.align		4
.L_470:
        /*0018*/ 	.byte	0x03, 0x50
        /*001a*/ 	.short	0x0000


	//----- nvinfo : EIATTR_MAXREG_COUNT
	.align		4
        /*001c*/ 	.byte	0x03, 0x1b
        /*001e*/ 	.short	0x00ff


	//----- nvinfo : EIATTR_MERCURY_ISA_VERSION
	.align		4
        /*0020*/ 	.byte	0x03, 0x5f
        /*0022*/ 	.short	0x0101


	//----- nvinfo : EIATTR_VRC_CTA_INIT_COUNT
	.align		4
        /*0024*/ 	.byte	0x02, 0x4a
	.zero		1
	.zero		1


	//----- nvinfo : EIATTR_EXIT_INSTR_OFFSETS
	.align		4
        /*0028*/ 	.byte	0x04, 0x1c
        /*002a*/ 	.short	(.L_472 - .L_471)


	//   ....[0]....
.L_471:
        /*002c*/ 	.word	0x00000010


	//----- nvinfo : EIATTR_MAX_THREADS
	.align		4
.L_472:
        /*0030*/ 	.byte	0x04, 0x05
        /*0032*/ 	.short	(.L_474 - .L_473)
.L_473:
        /*0034*/ 	.word	0x00000100
        /*0038*/ 	.word	0x00000001
        /*003c*/ 	.word	0x00000001


	//----- nvinfo : EIATTR_CBANK_PARAM_SIZE
	.align		4
.L_474:
        /*0040*/ 	.byte	0x03, 0x19
        /*0042*/ 	.short	0x0270


	//----- nvinfo : EIATTR_PARAM_CBANK
	.align		4
        /*0044*/ 	.byte	0x04, 0x0a
        /*0046*/ 	.short	(.L_476 - .L_475)
	.align		4
.L_475:
        /*0048*/ 	.word	index@(.nv.constant0._ZN7cutlass13device_kernelIN5flash19enable_sm80_to_sm89INS1_16FlashAttnBwdSm80INS1_25CollectiveMainloopBwdSm80ILi1ELi1EN4cute5tupleIJNS5_1CILi64EEES8_NS7_ILi192EEEEEENS_6half_tEfNS_4arch4Sm80ELb0ELb1ELb1ELb1ELb0ELb0ELb0ELb0ELi2ELi2ELi2ELi2ELb1EEENS1_21CollectiveEpilogueBwdISA_SB_SD_Li256ELb1ELb0ELi4EEENS1_19SingleTileSchedulerILb1ELb0ELb0ELi64EEEEEEEEEvNT_6ParamsE)
        /*004c*/ 	.short	0x0380
        /*004e*/ 	.short	0x0270


	//----- nvinfo : EIATTR_SW_WAR
	.align		4
.L_476:
        /*0050*/ 	.byte	0x04, 0x36
        /*0052*/ 	.short	(.L_478 - .L_477)
.L_477:
        /*0054*/ 	.word	0x00000008
.L_478:


//--------------------- .nv.info._ZN7cutlass13device_kernelIN5flash19enable_sm80_to_sm89INS1_16FlashAttnBwdSm80INS1_25CollectiveMainloopBwdSm80ILi1ELi1EN4cute5tupleIJNS5_1CILi64EEES8_NS7_ILi192EEEEEENS_6half_tEfNS_4arch4Sm80ELb0ELb1ELb1ELb1ELb1ELb0ELb0ELb0ELi2ELi2ELi2ELi2ELb1EEENS1_21CollectiveEpilogueBwdISA_SB_SD_Li256ELb1ELb0ELi4EEENS1_19SingleTileSchedulerILb1ELb0ELb0ELi64EEEEEEEEEvNT_6ParamsE --------------------------
	.section	.nv.info._ZN7cutlass13device_kernelIN5flash19enable_sm80_to_sm89INS1_16FlashAttnBwdSm80INS1_25CollectiveMainloopBwdSm80ILi1ELi1EN4cute5tupleIJNS5_1CILi64EEES8_NS7_ILi192EEEEEENS_6half_tEfNS_4arch4Sm80ELb0ELb1ELb1ELb1ELb1ELb0ELb0ELb0ELi2ELi2ELi2ELi2ELb1EEENS1_21CollectiveEpilogueBwdISA_SB_SD_Li256ELb1ELb0ELi4EEENS1_19SingleTileSchedulerILb1ELb0ELb0ELi64EEEEEEEEEvNT_6ParamsE,"",@"SHT_CUDA_INFO"
	.sectionflags	@""
	.align	4


	//----- nvinfo : EIATTR_CUDA_API_VERSION
	.align		4
        /*0000*/ 	.byte	0x04, 0x37
        /*0002*/ 	.short	(.L_480 - .L_479)
.L_479:
        /*0004*/ 	.word	0x00000082


	//----- nvinfo : EIATTR_KPARAM_INFO
	.align		4
.L_480:
        /*0008*/ 	.byte	0x04, 0x17
        /*000a*/ 	.short	(.L_482 - .L_481)
.L_481:
        /*000c*/ 	.word	0x00000000
        /*0010*/ 	.short	0x0000
        /*0012*/ 	.short	0x0000
        /*0014*/ 	.byte	0x00, 0xf0, 0xc1, 0x09


	//----- nvinfo : EIATTR_SPARSE_MMA_MASK
	.align		4
.L_482:
        /*0018*/ 	.byte	0x03, 0x50
        /*001a*/ 	.short	0x0000


	//----- nvinfo : EIATTR_MAXREG_COUNT
	.align		4
        /*001c*/ 	.byte	0x03, 0x1b
        /*001e*/ 	.short	0x00ff


	//----- nvinfo : EIATTR_MERCURY_ISA_VERSION
	.align		4
        /*0020*/ 	.byte	0x03, 0x5f
        /*0022*/ 	.short	0x0101


	//----- nvinfo : EIATTR_VRC_CTA_INIT_COUNT
	.align		4
        /*0024*/ 	.byte	0x02, 0x4a
	.zero		1
	.zero		1


	//----- nvinfo : EIATTR_EXIT_INSTR_OFFSETS
	.align		4
        /*0028*/ 	.byte	0x04, 0x1c
        /*002a*/ 	.short	(.L_484 - .L_483)


	//   ....[0]....
.L_483:
        /*002c*/ 	.word	0x00000010


	//----- nvinfo : EIATTR_MAX_THREADS
	.align		4
.L_484:
        /*0030*/ 	.byte	0x04, 0x05
        /*0032*/ 	.short	(.L_486 - .L_485)
.L_485:
        /*0034*/ 	.word	0x00000100
        /*0038*/ 	.word	0x00000001
        /*003c*/ 	.word	0x00000001


	//----- nvinfo : EIATTR_CBANK_PARAM_SIZE
	.align		4
.L_486:
        /*0040*/ 	.byte	0x03, 0x19
        /*0042*/ 	.short	0x0270


	//----- nvinfo : EIATTR_PARAM_CBANK
	.align		4
        /*0044*/ 	.byte	0x04, 0x0a
        /*0046*/ 	.short	(.L_488 - .L_487)
	.align		4
.L_487:
        /*0048*/ 	.word	index@(.nv.constant0._ZN7cutlass13device_kernelIN5flash19enable_sm80_to_sm89INS1_16FlashAttnBwdSm80INS1_25CollectiveMainloopBwdSm80ILi1ELi1EN4cute5tupleIJNS5_1CILi64EEES8_NS7_ILi192EEEEEENS_6half_tEfNS_4arch4Sm80ELb0ELb1ELb1ELb1ELb1ELb0ELb0ELb0ELi2ELi2ELi2ELi2ELb1EEENS1_21CollectiveEpilogueBwdISA_SB_SD_Li256ELb1ELb0ELi4EEENS1_19SingleTileSchedulerILb1ELb0ELb0ELi64EEEEEEEEEvNT_6ParamsE)
        /*004c*/ 	.short	0x0380
        /*004e*/ 	.short	0x0270


	//----- nvinfo : EIATTR_SW_WAR
	.align		4
.L_488:
        /*0050*/ 	.byte	0x04, 0x36
        /*0052*/ 	.short	(.L_490 - .L_489)
.L_489:
        /*0054*/ 	.word	0x00000008
.L_490:


//--------------------- .nv.info._ZN7cutlass13device_kernelIN5flash19enable_sm80_to_sm89INS1_16FlashAttnBwdSm80INS1_25CollectiveMainloopBwdSm80ILi1ELi1EN4cute5tupleIJNS5_1CILi64EEES8_NS7_ILi192EEEEEENS_6half_tEfNS_4arch4Sm80ELb0ELb1ELb1ELb1ELb0ELb0ELb0ELb0ELi2ELi2ELi2ELi2ELb1EEENS1_24CollectiveEpilogueBwdGQAISA_fSD_Li256ELb1ELb0EEENS1_19SingleTileSchedulerILb1ELb0ELb0ELi64EEEEEEEEEvNT_6ParamsE --------------------------
	.section	.nv.info._ZN7cutlass13device_kernelIN5flash19enable_sm80_to_sm89INS1_16FlashAttnBwdSm80INS1_25CollectiveMainloopBwdSm80ILi1ELi1EN4cute5tupleIJNS5_1CILi64EEES8_NS7_ILi192EEEEEENS_6half_tEfNS_4arch4Sm80ELb0ELb1ELb1ELb1ELb0ELb0ELb0ELb0ELi2ELi2ELi2ELi2ELb1EEENS1_24CollectiveEpilogueBwdGQAISA_fSD_Li256ELb1ELb0EEENS1_19SingleTileSchedulerILb1ELb0ELb0ELi64EEEEEEEEEvNT_6ParamsE,"",@"SHT_CUDA_INFO"
	.sectionflags	@""
	.align	4


	//----- nvinfo : EIATTR_CUDA_API_VERSION
	.align		4
        /*0000*/ 	.byte	0x04, 0x37
        /*0002*/ 	.short	(.L_492 - .L_491)
.L_491:
        /*0004*/ 	.word	0x00000082


	//----- nvinfo : EIATTR_KPARAM_INFO
	.align		4
.L_492:
        /*0008*/ 	.byte	0x04, 0x17
        /*000a*/ 	.short	(.L_494 - .L_493)
.L_493:
        /*000c*/ 	.word	0x00000000
        /*0010*/ 	.short	0x0000
        /*0012*/ 	.short	0x0000
        /*0014*/ 	.byte	0x00, 0xf0, 0xe1, 0x09


	//----- nvinfo : EIATTR_SPARSE_MMA_MASK
	.align		4
.L_494:
        /*0018*/ 	.byte	0x03, 0x50
        /*001a*/ 	.short	0x0000


	//----- nvinfo : EIATTR_MAXREG_COUNT
	.align		4
        /*001c*/ 	.byte	0x03, 0x1b
        /*001e*/ 	.short	0x00ff


	//----- nvinfo : EIATTR_MERCURY_ISA_VERSION
	.align		4
        /*0020*/ 	.byte	0x03, 0x5f
        /*0022*/ 	.short	0x0101


	//----- nvinfo : EIATTR_VRC_CTA_INIT_COUNT
	.align		4
        /*0024*/ 	.byte	0x02, 0x4a
	.zero		1
	.zero		1


	//----- nvinfo : EIATTR_EXIT_INSTR_OFFSETS
	.align		4
        /*0028*/ 	.byte	0x04, 0x1c
        /*002a*/ 	.short	(.L_496 - .L_495)


	//   ....[0]....
.L_495:
        /*002c*/ 	.word	0x00000010


	//----- nvinfo : EIATTR_MAX_THREADS
	.align		4
.L_496:
        /*0030*/ 	.byte	0x04, 0x05
        /*0032*/ 	.short	(.L_498 - .L_497)
.L_497:
        /*0034*/ 	.word	0x00000100
        /*0038*/ 	.word	0x00000001
        /*003c*/ 	.word	0x00000001


	//----- nvinfo : EIATTR_CBANK_PARAM_SIZE
	.align		4
.L_498:
        /*0040*/ 	.byte	0x03, 0x19
        /*0042*/ 	.short	0x0278


	//----- nvinfo : EIATTR_PARAM_CBANK
	.align		4
        /*0044*/ 	.byte	0x04, 0x0a
        /*0046*/ 	.short	(.L_500 - .L_499)
	.align		4
.L_499:
        /*0048*/ 	.word	index@(.nv.constant0._ZN7cutlass13device_kernelIN5flash19enable_sm80_to_sm89INS1_16FlashAttnBwdSm80INS1_25CollectiveMainloopBwdSm80ILi1ELi1EN4cute5tupleIJNS5_1CILi64EEES8_NS7_ILi192EEEEEENS_6half_tEfNS_4arch4Sm80ELb0ELb1ELb1ELb1ELb0ELb0ELb0ELb0ELi2ELi2ELi2ELi2ELb1EEENS1_24CollectiveEpilogueBwdGQAISA_fSD_Li256ELb1ELb0EEENS1_19SingleTileSchedulerILb1ELb0ELb0ELi64EEEEEEEEEvNT_6ParamsE)
        /*004c*/ 	.short	0x0380
        /*004e*/ 	.short	0x0278


	//----- nvinfo : EIATTR_SW_WAR
	.align		4
.L_500:
        /*0050*/ 	.byte	0x04, 0x36
        /*0052*/ 	.short	(.L_502 - .L_501)
.L_501:
        /*0054*/ 	.word	0x00000008
.L_502:


//--------------------- .nv.info._ZN7cutlass13device_kernelIN5flash19enable_sm80_to_sm89INS1_16FlashAttnBwdSm80INS1_25CollectiveMainloopBwdSm80ILi1ELi1EN4cute5tupleIJNS5_1CILi64EEES8_NS7_ILi192EEEEEENS_6half_tEfNS_4arch4Sm80ELb0ELb1ELb1ELb1ELb1ELb0ELb0ELb0ELi2ELi2ELi2ELi2ELb1EEENS1_24CollectiveEpilogueBwdGQAISA_fSD_Li256ELb1ELb1EEENS1_19SingleTileSchedulerILb1ELb0ELb0ELi64EEEEEEEEEvNT_6ParamsE --------------------------
	.section	.nv.info._ZN7cutlass13device_kernelIN5flash19enable_sm80_to_sm89INS1_16FlashAttnBwdSm80INS1_25CollectiveMainloopBwdSm80ILi1ELi1EN4cute5tupleIJNS5_1CILi64EEES8_NS7_ILi192EEEEEENS_6half_tEfNS_4arch4Sm80ELb0ELb1ELb1ELb1ELb1ELb0ELb0ELb0ELi2ELi2ELi2ELi2ELb1EEENS1_24CollectiveEpilogueBwdGQAISA_fSD_Li256ELb1ELb1EEENS1_19SingleTileSchedulerILb1ELb0ELb0ELi64EEEEEEEEEvNT_6ParamsE,"",@"SHT_CUDA_INFO"
	.sectionflags	@""
	.align	4


	//----- nvinfo : EIATTR_CUDA_API_VERSION
	.align		4
        /*0000*/ 	.byte	0x04, 0x37
        /*0002*/ 	.short	(.L_504 - .L_503)
.L_503:
        /*0004*/ 	.word	0x00000082


	//----- nvinfo : EIATTR_KPARAM_INFO
	.align		4
.L_504:
        /*0008*/ 	.byte	0x04, 0x17
        /*000a*/ 	.short	(.L_506 - .L_505)
.L_505:
        /*000c*/ 	.word	0x00000000
        /*0010*/ 	.short	0x0000
        /*0012*/ 	.short	0x0000
        /*0014*/ 	.byte	0x00, 0xf0, 0xe1, 0x09


	//----- nvinfo : EIATTR_SPARSE_MMA_MASK
	.align		4
.L_506:
        /*0018*/ 	.byte	0x03, 0x50
        /*001a*/ 	.short	0x0000


	//----- nvinfo : EIATTR_MAXREG_COUNT
	.align		4
        /*001c*/ 	.byte	0x03, 0x1b
        /*001e*/ 	.short	0x00ff


	//----- nvinfo : EIATTR_MERCURY_ISA_VERSION
	.align		4
        /*0020*/ 	.byte	0x03, 0x5f
        /*0022*/ 	.short	0x0101


	//----- nvinfo : EIATTR_VRC_CTA_INIT_COUNT
	.align		4
        /*0024*/ 	.byte	0x02, 0x4a
	.zero		1
	.zero		1


	//----- nvinfo : EIATTR_EXIT_INSTR_OFFSETS
	.align		4
        /*0028*/ 	.byte	0x04, 0x1c
        /*002a*/ 	.short	(.L_508 - .L_507)


	//   ....[0]....
.L_507:
        /*002c*/ 	.word	0x00000010


	//----- nvinfo : EIATTR_MAX_THREADS
	.align		4
.L_508:
        /*0030*/ 	.byte	0x04, 0x05
        /*0032*/ 	.short	(.L_510 - .L_509)
.L_509:
        /*0034*/ 	.word	0x00000100
        /*0038*/ 	.word	0x00000001
        /*003c*/ 	.word	0x00000001


	//----- nvinfo : EIATTR_CBANK_PARAM_SIZE
	.align		4
.L_510:
        /*0040*/ 	.byte	0x03, 0x19
        /*0042*/ 	.short	0x0278


	//----- nvinfo : EIATTR_PARAM_CBANK
	.align		4
        /*0044*/ 	.byte	0x04, 0x0a
        /*0046*/ 	.short	(.L_512 - .L_511)
	.align		4
.L_511:
        /*0048*/ 	.word	index@(.nv.constant0._ZN7cutlass13device_kernelIN5flash19enable_sm80_to_sm89INS1_16FlashAttnBwdSm80INS1_25CollectiveMainloopBwdSm80ILi1ELi1EN4cute5tupleIJNS5_1CILi64EEES8_NS7_ILi192EEEEEENS_6half_tEfNS_4arch4Sm80ELb0ELb1ELb1ELb1ELb1ELb0ELb0ELb0ELi2ELi2ELi2ELi2ELb1EEENS1_24CollectiveEpilogueBwdGQAISA_fSD_Li256ELb1ELb1EEENS1_19SingleTileSchedulerILb1ELb0ELb0ELi64EEEEEEEEEvNT_6ParamsE)
        /*004c*/ 	.short	0x0380
        /*004e*/ 	.short	0x0278


	//----- nvinfo : EIATTR_SW_WAR
	.align		4
.L_512:
        /*0050*/ 	.byte	0x04, 0x36
        /*0052*/ 	.short	(.L_514 - .L_513)
.L_513:
        /*0054*/ 	.word	0x00000008
.L_514:


//--------------------- .nv.info._ZN7cutlass13device_kernelIN5flash19enable_sm80_to_sm89INS1_16FlashAttnBwdSm80INS1_25CollectiveMainloopBwdSm80ILi1ELi1EN4cute5tupleIJNS5_1CILi64EEES8_NS7_ILi192EEEEEENS_6half_tEfNS_4arch4Sm80ELb1ELb0ELb1ELb0ELb0ELb0ELb0ELb0ELi2ELi2ELi2ELi2ELb1EEENS1_21CollectiveEpilogueBwdISA_SB_SD_Li256ELb0ELb0ELi4EEENS1_25SingleTileBwdLPTSchedulerILb0ELi64ELb0EEEEEEEEEvNT_6ParamsE --------------------------
	.section	.nv.info._ZN7cutlass13device_kernelIN5flash19enable_sm80_to_sm89INS1_16FlashAttnBwdSm80INS1_25CollectiveMainloopBwdSm80ILi1ELi1EN4cute5tupleIJNS5_1CILi64EEES8_NS7_ILi192EEEEEENS_6half_tEfNS_4arch4Sm80ELb1ELb0ELb1ELb0ELb0ELb0ELb0ELb0ELi2ELi2ELi2ELi2ELb1EEENS1_21CollectiveEpilogueBwdISA_SB_SD_Li256ELb0ELb0ELi4EEENS1_25SingleTileBwdLPTSchedulerILb0ELi64ELb0EEEEEEEEEvNT_6ParamsE,"",@"SHT_CUDA_INFO"
	.sectionflags	@""
	.align	4


	//----- nvinfo : EIATTR_CUDA_API_VERSION
	.align		4
        /*0000*/ 	.byte	0x04, 0x37
        /*0002*/ 	.short	(.L_516 - .L_515)
.L_515:
        /*0004*/ 	.word	0x00000082


	//----- nvinfo : EIATTR_KPARAM_INFO
	.align		4
.L_516:
        /*0008*/ 	.byte	0x04, 0x17
        /*000a*/ 	.short	(.L_518 - .L_517)
.L_517:
        /*000c*/ 	.word	0x00000000
        /*0010*/ 	.short	0x0000
        /*0012*/ 	.short	0x0000
        /*0014*/ 	.byte	0x00, 0xf0, 0x21, 0x0a


	//----- nvinfo : EIATTR_SPARSE_MMA_MASK
	.align		4
.L_518:
        /*0018*/ 	.byte	0x03, 0x50
        /*001a*/ 	.short	0x0000


	//----- nvinfo : EIATTR_MAXREG_COUNT
	.align		4
        /*001c*/ 	.byte	0x03, 0x1b
        /*001e*/ 	.short	0x00ff


	//----- nvinfo : EIATTR_MERCURY_ISA_VERSION
	.align		4
        /*0020*/ 	.byte	0x03, 0x5f
        /*0022*/ 	.short	0x0101


	//----- nvinfo : EIATTR_VRC_CTA_INIT_COUNT
	.align		4
        /*0024*/ 	.byte	0x02, 0x4a
	.zero		1
	.zero		1


	//----- nvinfo : EIATTR_EXIT_INSTR_OFFSETS
	.align		4
        /*0028*/ 	.byte	0x04, 0x1c
        /*002a*/ 	.short	(.L_520 - .L_519)


	//   ....[0]....
.L_519:
        /*002c*/ 	.word	0x00000010


	//----- nvinfo : EIATTR_MAX_THREADS
	.align		4
.L_520:
        /*0030*/ 	.byte	0x04, 0x05
        /*0032*/ 	.short	(.L_522 - .L_521)
.L_521:
        /*0034*/ 	.word	0x00000100
        /*0038*/ 	.word	0x00000001
        /*003c*/ 	.word	0x00000001


	//----- nvinfo : EIATTR_CBANK_PARAM_SIZE
	.align		4
.L_522:
        /*0040*/ 	.byte	0x03, 0x19
        /*0042*/ 	.short	0x0288


	//----- nvinfo : EIATTR_PARAM_CBANK
	.align		4
        /*0044*/ 	.byte	0x04, 0x0a
        /*0046*/ 	.short	(.L_524 - .L_523)
	.align		4
.L_523:
        /*0048*/ 	.word	index@(.nv.constant0._ZN7cutlass13device_kernelIN5flash19enable_sm80_to_sm89INS1_16FlashAttnBwdSm80INS1_25CollectiveMainloopBwdSm80ILi1ELi1EN4cute5tupleIJNS5_1CILi64EEES8_NS7_ILi192EEEEEENS_6half_tEfNS_4arch4Sm80ELb1ELb0ELb1ELb0ELb0ELb0ELb0ELb0ELi2ELi2ELi2ELi2ELb1EEENS1_21CollectiveEpilogueBwdISA_SB_SD_Li256ELb0ELb0ELi4EEENS1_25SingleTileBwdLPTSchedulerILb0ELi64ELb0EEEEEEEEEvNT_6ParamsE)
        /*004c*/ 	.short	0x0380
        /*004e*/ 	.short	0x0288


	//----- nvinfo : EIATTR_SW_WAR
	.align		4
.L_524:
        /*0050*/ 	.byte	0x04, 0x36
        /*0052*/ 	.short	(.L_526 - .L_525)
.L_525:
        /*0054*/ 	.word	0x00000008
.L_526:


//--------------------- .nv.info._ZN7cutlass13device_kernelIN5flash19enable_sm80_to_sm89INS1_16FlashAttnBwdSm80INS1_25CollectiveMainloopBwdSm80ILi1ELi1EN4cute5tupleIJNS5_1CILi64EEES8_NS7_ILi192EEEEEENS_6half_tEfNS_4arch4Sm80ELb1ELb0ELb1ELb0ELb1ELb0ELb0ELb0ELi2ELi2ELi2ELi2ELb1EEENS1_21CollectiveEpilogueBwdISA_SB_SD_Li256ELb0ELb0ELi4EEENS1_25SingleTileBwdLPTSchedulerILb0ELi64ELb1EEEEEEEEEvNT_6ParamsE --------------------------
	.section	.nv.info._ZN7cutlass13device_kernelIN5flash19enable_sm80_to_sm89INS1_16FlashAttnBwdSm80INS1_25CollectiveMainloopBwdSm80ILi1ELi1EN4cute5tupleIJNS5_1CILi64EEES8_NS7_ILi192EEEEEENS_6half_tEfNS_4arch4Sm80ELb1ELb0ELb1ELb0ELb1ELb0ELb0ELb0ELi2ELi2ELi2ELi2ELb1EEENS1_21CollectiveEpilogueBwdISA_SB_SD_Li256ELb0ELb0ELi4EEENS1_25SingleTileBwdLPTSchedulerILb0ELi64ELb1EEEEEEEEEvNT_6ParamsE,"",@"SHT_CUDA_INFO"
	.sectionflags	@""
	.align	4


	//----- nvinfo : EIATTR_CUDA_API_VERSION
	.align		4
        /*0000*/ 	.byte	0x04, 0x37
        /*0002*/ 	.short	(.L_528 - .L_527)
.L_527:
        /*0004*/ 	.word	0x00000082


	//----- nvinfo : EIATTR_KPARAM_INFO
	.align		4
.L_528:
        /*0008*/ 	.byte	0x04, 0x17
        /*000a*/ 	.short	(.L_530 - .L_529)
.L_529:
        /*000c*/ 	.word	0x00000000
        /*0010*/ 	.short	0x0000
        /*0012*/ 	.short	0x0000
        /*0014*/ 	.byte	0x00, 0xf0, 0x21, 0x0a


	//----- nvinfo : EIATTR_SPARSE_MMA_MASK
	.align		4
.L_530:
        /*0018*/ 	.byte	0x03, 0x50
        /*001a*/ 	.short	0x0000


	//----- nvinfo : EIATTR_MAXREG_COUNT
	.align		4
        /*001c*/ 	.byte	0x03, 0x1b
        /*001e*/ 	.short	0x00ff


	//----- nvinfo : EIATTR_MERCURY_ISA_VERSION
	.align		4
        /*0020*/ 	.byte	0x03, 0x5f
        /*0022*/ 	.short	0x0101


	//----- nvinfo : EIATTR_VRC_CTA_INIT_COUNT
	.align		4
        /*0024*/ 	.byte	0x02, 0x4a
	.zero		1
	.zero		1


	//----- nvinfo : EIATTR_EXIT_INSTR_OFFSETS
	.align		4
        /*0028*/ 	.byte	0x04, 0x1c
        /*002a*/ 	.short	(.L_532 - .L_531)


	//   ....[0]....
.L_531:
        /*002c*/ 	.word	0x00000010


	//----- nvinfo : EIATTR_MAX_THREADS
	.align		4
.L_532:
        /*0030*/ 	.byte	0x04, 0x05
        /*0032*/ 	.short	(.L_534 - .L_533)
.L_533:
        /*0034*/ 	.word	0x00000100
        /*0038*/ 	.word	0x00000001
        /*003c*/ 	.word	0x00000001


	//----- nvinfo : EIATTR_CBANK_PARAM_SIZE
	.align		4
.L_534:
        /*0040*/ 	.byte	0x03, 0x19
        /*0042*/ 	.short	0x0288


	//----- nvinfo : EIATTR_PARAM_CBANK
	.align		4
        /*0044*/ 	.byte	0x04, 0x0a
        /*0046*/ 	.short	(.L_536 - .L_535)
	.align		4
.L_535:
        /*0048*/ 	.word	index@(.nv.constant0._ZN7cutlass13device_kernelIN5flash19enable_sm80_to_sm89INS1_16FlashAttnBwdSm80INS1_25CollectiveMainloopBwdSm80ILi1ELi1EN4cute5tupleIJNS5_1CILi64EEES8_NS7_ILi192EEEEEENS_6half_tEfNS_4arch4Sm80ELb1ELb0ELb1ELb0ELb1ELb0ELb0ELb0ELi2ELi2ELi2ELi2ELb1EEENS1_21CollectiveEpilogueBwdISA_SB_SD_Li256ELb0ELb0ELi4EEENS1_25SingleTileBwdLPTSchedulerILb0ELi64ELb1EEEEEEEEEvNT_6ParamsE)
        /*004c*/ 	.short	0x0380
        /*004e*/ 	.short	0x0288


	//----- nvinfo : EIATTR_SW_WAR
	.align		4
.L_536:
        /*0050*/ 	.byte	0x04, 0x36
        /*0052*/ 	.short	(.L_538 - .L_537)
.L_537:
        /*0054*/ 	.word	0x00000008
.L_538:


//--------------------- .nv.info._ZN7cutlass13device_kernelIN5flash19enable_sm80_to_sm89INS1_16FlashAttnBwdSm80INS1_25CollectiveMainloopBwdSm80ILi1ELi1EN4cute5tupleIJNS5_1CILi64EEES8_NS7_ILi192EEEEEENS_6half_tEfNS_4arch4Sm80ELb1ELb0ELb1ELb0ELb0ELb0ELb0ELb0ELi2ELi2ELi2ELi2ELb1EEENS1_24CollectiveEpilogueBwdGQAISA_fSD_Li256ELb0ELb0EEENS1_25SingleTileBwdLPTSchedulerILb0ELi64ELb0EEEEEEEEEvNT_6ParamsE --------------------------
	.section	.nv.info._ZN7cutlass13device_kernelIN5flash19enable_sm80_to_sm89INS1_16FlashAttnBwdSm80INS1_25CollectiveMainloopBwdSm80ILi1ELi1EN4cute5tupleIJNS5_1CILi64EEES8_NS7_ILi192EEEEEENS_6half_tEfNS_4arch4Sm80ELb1ELb0ELb1ELb0ELb0ELb0ELb0ELb0ELi2ELi2ELi2ELi2ELb1EEENS1_24CollectiveEpilogueBwdGQAISA_fSD_Li256ELb0ELb0EEENS1_25SingleTileBwdLPTSchedulerILb0ELi64ELb0EEEEEEEEEvNT_6ParamsE,"",@"SHT_CUDA_INFO"
	.sectionflags	@""
	.align	4


	//----- nvinfo : EIATTR_CUDA_API_VERSION
	.align		4
        /*0000*/ 	.byte	0x04, 0x37
        /*0002*/ 	.short	(.L_540 - .L_539)
.L_539:
        /*0004*/ 	.word	0x00000082


	//----- nvinfo : EIATTR_KPARAM_INFO
	.align		4
.L_540:
        /*0008*/ 	.byte	0x04, 0x17
        /*000a*/ 	.short	(.L_542 - .L_541)
.L_541:
        /*000c*/ 	.word	0x00000000
        /*0010*/ 	.short	0x0000
        /*0012*/ 	.short	0x0000
        /*0014*/ 	.byte	0x00, 0xf0, 0x41, 0x0a


	//----- nvinfo : EIATTR_SPARSE_MMA_MASK
	.align		4
.L_542:
        /*0018*/ 	.byte	0x03, 0x50
        /*001a*/ 	.short	0x0000


	//----- nvinfo : EIATTR_MAXREG_COUNT
	.align		4
        /*001c*/ 	.byte	0x03, 0x1b
        /*001e*/ 	.short	0x00ff


	//----- nvinfo : EIATTR_MERCURY_ISA_VERSION
	.align		4
        /*0020*/ 	.byte	0x03, 0x5f
        /*0022*/ 	.short	0x0101


	//----- nvinfo : EIATTR_VRC_CTA_INIT_COUNT
	.align		4
        /*0024*/ 	.byte	0x02, 0x4a
	.zero		1
	.zero		1


	//----- nvinfo : EIATTR_EXIT_INSTR_OFFSETS
	.align		4
        /*0028*/ 	.byte	0x04, 0x1c
        /*002a*/ 	.short	(.L_544 - .L_543)


	//   ....[0]....
.L_543:
        /*002c*/ 	.word	0x00000010


	//----- nvinfo : EIATTR_MAX_THREADS
	.align		4
.L_544:
        /*0030*/ 	.byte	0x04, 0x05
        /*0032*/ 	.short	(.L_546 - .L_545)
.L_545:
        /*0034*/ 	.word	0x00000100
        /*0038*/ 	.word	0x00000001
        /*003c*/ 	.word	0x00000001


	//----- nvinfo : EIATTR_CBANK_PARAM_SIZE
	.align		4
.L_546:
        /*0040*/ 	.byte	0x03, 0x19
        /*0042*/ 	.short	0x0290


	//----- nvinfo : EIATTR_PARAM_CBANK
	.align		4
        /*0044*/ 	.byte	0x04, 0x0a
        /*0046*/ 	.short	(.L_548 - .L_547)
	.align		4
.L_547:
        /*0048*/ 	.word	index@(.nv.constant0._ZN7cutlass13device_kernelIN5flash19enable_sm80_to_sm89INS1_16FlashAttnBwdSm80INS1_25CollectiveMainloopBwdSm80ILi1ELi1EN4cute5tupleIJNS5_1CILi64EEES8_NS7_ILi192EEEEEENS_6half_tEfNS_4arch4Sm80ELb1ELb0ELb1ELb0ELb0ELb0ELb0ELb0ELi2ELi2ELi2ELi2ELb1EEENS1_24CollectiveEpilogueBwdGQAISA_fSD_Li256ELb0ELb0EEENS1_25SingleTileBwdLPTSchedulerILb0ELi64ELb0EEEEEEEEEvNT_6ParamsE)
        /*004c*/ 	.short	0x0380
        /*004e*/ 	.short	0x0290


	//----- nvinfo : EIATTR_SW_WAR
	.align		4
.L_548:
        /*0050*/ 	.byte	0x04, 0x36
        /*0052*/ 	.short	(.L_550 - .L_549)
.L_549:
        /*0054*/ 	.word	0x00000008
.L_550:


//--------------------- .nv.info._ZN7cutlass13device_kernelIN5flash19enable_sm80_to_sm89INS1_16FlashAttnBwdSm80INS1_25CollectiveMainloopBwdSm80ILi1ELi1EN4cute5tupleIJNS5_1CILi64EEES8_NS7_ILi192EEEEEENS_6half_tEfNS_4arch4Sm80ELb1ELb0ELb1ELb0ELb1ELb0ELb0ELb0ELi2ELi2ELi2ELi2ELb1EEENS1_24CollectiveEpilogueBwdGQAISA_fSD_Li256ELb0ELb1EEENS1_25SingleTileBwdLPTSchedulerILb0ELi64ELb1EEEEEEEEEvNT_6ParamsE --------------------------
	.section	.nv.info._ZN7cutlass13device_kernelIN5flash19enable_sm80_to_sm89INS1_16FlashAttnBwdSm80INS1_25CollectiveMainloopBwdSm80ILi1ELi1EN4cute5tupleIJNS5_1CILi64EEES8_NS7_ILi192EEEEEENS_6half_tEfNS_4arch4Sm80ELb1ELb0ELb1ELb0ELb1ELb0ELb0ELb0ELi2ELi2ELi2ELi2ELb1EEENS1_24CollectiveEpilogueBwdGQAISA_fSD_Li256ELb0ELb1EEENS1_25SingleTileBwdLPTSchedulerILb0ELi64ELb1EEEEEEEEEvNT_6ParamsE,"",@"SHT_CUDA_INFO"
	.sectionflags	@""
	.align	4


	//----- nvinfo : EIATTR_CUDA_API_VERSION
	.align		4
        /*0000*/ 	.byte	0x04, 0x37
        /*0002*/ 	.short	(.L_552 - .L_551)
.L_551:
        /*0004*/ 	.word	0x00000082


	//----- nvinfo : EIATTR_KPARAM_INFO
	.align		4
.L_552:
        /*0008*/ 	.byte	0x04, 0x17
        /*000a*/ 	.short	(.L_554 - .L_553)
.L_553:
        /*000c*/ 	.word	0x00000000
        /*0010*/ 	.short	0x0000
        /*0012*/ 	.short	0x0000
        /*0014*/ 	.byte	0x00, 0xf0, 0x41, 0x0a


	//----- nvinfo : EIATTR_SPARSE_MMA_MASK
	.align		4
.L_554:
        /*0018*/ 	.byte	0x03, 0x50
        /*001a*/ 	.short	0x0000


	//----- nvinfo : EIATTR_MAXREG_COUNT
	.align		4
        /*001c*/ 	.byte	0x03, 0x1b
        /*001e*/ 	.short	0x00ff


	//----- nvinfo : EIATTR_MERCURY_ISA_VERSION
	.align		4
        /*0020*/ 	.byte	0x03, 0x5f
        /*0022*/ 	.short	0x0101


	//----- nvinfo : EIATTR_VRC_CTA_INIT_COUNT
	.align		4
        /*0024*/ 	.byte	0x02, 0x4a
	.zero		1
	.zero		1


	//----- nvinfo : EIATTR_EXIT_INSTR_OFFSETS
	.align		4
        /*0028*/ 	.byte	0x04, 0x1c
        /*002a*/ 	.short	(.L_556 - .L_555)


	//   ....[0]....
.L_555:
        /*002c*/ 	.word	0x00000010


	//----- nvinfo : EIATTR_MAX_THREADS
	.align		4
.L_556:
        /*0030*/ 	.byte	0x04, 0x05
        /*0032*/ 	.short	(.L_558 - .L_557)
.L_557:
        /*0034*/ 	.word	0x00000100
        /*0038*/ 	.word	0x00000001
        /*003c*/ 	.word	0x00000001


	//----- nvinfo : EIATTR_CBANK_PARAM_SIZE
	.align		4
.L_558:
        /*0040*/ 	.byte	0x03, 0x19
        /*0042*/ 	.short	0x0290


	//----- nvinfo : EIATTR_PARAM_CBANK
	.align		4
        /*0044*/ 	.byte	0x04, 0x0a
        /*0046*/ 	.short	(.L_560 - .L_559)
	.align		4
.L_559:
        /*0048*/ 	.word	index@(.nv.constant0._ZN7cutlass13device_kernelIN5flash19enable_sm80_to_sm89INS1_16FlashAttnBwdSm80INS1_25CollectiveMainloopBwdSm80ILi1ELi1EN4cute5tupleIJNS5_1CILi64EEES8_NS7_ILi192EEEEEENS_6half_tEfNS_4arch4Sm80ELb1ELb0ELb1ELb0ELb1ELb0ELb0ELb0ELi2ELi2ELi2ELi2ELb1EEENS1_24CollectiveEpilogueBwdGQAISA_fSD_Li256ELb0ELb1EEENS1_25SingleTileBwdLPTSchedulerILb0ELi64ELb1EEEEEEEEEvNT_6ParamsE)
        /*004c*/ 	.short	0x0380
        /*004e*/ 	.short	0x0290


	//----- nvinfo : EIATTR_SW_WAR
	.align		4
.L_560:
        /*0050*/ 	.byte	0x04, 0x36
        /*0052*/ 	.short	(.L_562 - .L_561)
.L_561:
        /*0054*/ 	.word	0x00000008
.L_562:


//--------------------- .nv.info._ZN7cutlass13device_kernelIN5flash19enable_sm80_to_sm89INS1_16FlashAttnBwdSm80INS1_25CollectiveMainloopBwdSm80ILi1ELi1EN4cute5tupleIJNS5_1CILi64EEES8_NS7_ILi192EEEEEENS_6half_tEfNS_4arch4Sm80ELb1ELb0ELb1ELb1ELb0ELb0ELb0ELb0ELi2ELi2ELi2ELi2ELb1EEENS1_21CollectiveEpilogueBwdISA_SB_SD_Li256ELb1ELb0ELi4EEENS1_25SingleTileBwdLPTSchedulerILb1ELi64ELb0EEEEEEEEEvNT_6ParamsE --------------------------
	.section	.nv.info._ZN7cutlass13device_kernelIN5flash19enable_sm80_to_sm89INS1_16FlashAttnBwdSm80INS1_25CollectiveMainloopBwdSm80ILi1ELi1EN4cute5tupleIJNS5_1CILi64EEES8_NS7_ILi192EEEEEENS_6half_tEfNS_4arch4Sm80ELb1ELb0ELb1ELb1ELb0ELb0ELb0ELb0ELi2ELi2ELi2ELi2ELb1EEENS1_21CollectiveEpilogueBwdISA_SB_SD_Li256ELb1ELb0ELi4EEENS1_25SingleTileBwdLPTSchedulerILb1ELi64ELb0EEEEEEEEEvNT_6ParamsE,"",@"SHT_CUDA_INFO"
	.sectionflags	@""
	.align	4


	//----- nvinfo : EIATTR_CUDA_API_VERSION
	.align		4
        /*0000*/ 	.byte	0x04, 0x37
        /*0002*/ 	.short	(.L_564 - .L_563)
.L_563:
        /*0004*/ 	.word	0x00000082


	//----- nvinfo : EIATTR_KPARAM_INFO
	.align		4
.L_564:
        /*0008*/ 	.byte	0x04, 0x17
        /*000a*/ 	.short	(.L_566 - .L_565)
.L_565:
        /*000c*/ 	.word	0x00000000
        /*0010*/ 	.short	0x0000
        /*0012*/ 	.short	0x0000
        /*0014*/ 	.byte	0x00, 0xf0, 0x21, 0x0a


	//----- nvinfo : EIATTR_SPARSE_MMA_MASK
	.align		4
.L_566:
        /*0018*/ 	.byte	0x03, 0x50
        /*001a*/ 	.short	0x0000


	//----- nvinfo : EIATTR_MAXREG_COUNT
	.align		4
        /*001c*/ 	.byte	0x03, 0x1b
        /*001e*/ 	.short	0x00ff


	//----- nvinfo : EIATTR_MERCURY_ISA_VERSION
	.align		4
        /*0020*/ 	.byte	0x03, 0x5f
        /*0022*/ 	.short	0x0101


	//----- nvinfo : EIATTR_VRC_CTA_INIT_COUNT
	.align		4
        /*0024*/ 	.byte	0x02, 0x4a
	.zero		1
	.zero		1


	//----- nvinfo : EIATTR_EXIT_INSTR_OFFSETS
	.align		4
        /*0028*/ 	.byte	0x04, 0x1c
        /*002a*/ 	.short	(.L_568 - .L_567)


	//   ....[0]....
.L_567:
        /*002c*/ 	.word	0x00000010


	//----- nvinfo : EIATTR_MAX_THREADS
	.align		4
.L_568:
        /*0030*/ 	.byte	0x04, 0x05
        /*0032*/ 	.short	(.L_570 - .L_569)
.L_569:
        /*0034*/ 	.word	0x00000100
        /*0038*/ 	.word	0x00000001
        /*003c*/ 	.word	0x00000001


	//----- nvinfo : EIATTR_CBANK_PARAM_SIZE
	.align		4
.L_570:
        /*0040*/ 	.byte	0x03, 0x19
        /*0042*/ 	.short	0x0288


	//----- nvinfo : EIATTR_PARAM_CBANK
	.align		4
        /*0044*/ 	.byte	0x04, 0x0a
        /*0046*/ 	.short	(.L_572 - .L_571)
	.align		4
.L_571:
        /*0048*/ 	.word	index@(.nv.constant0._ZN7cutlass13device_kernelIN5flash19enable_sm80_to_sm89INS1_16FlashAttnBwdSm80INS1_25CollectiveMainloopBwdSm80ILi1ELi1EN4cute5tupleIJNS5_1CILi64EEES8_NS7_ILi192EEEEEENS_6half_tEfNS_4arch4Sm80ELb1ELb0ELb1ELb1ELb0ELb0ELb0ELb0ELi2ELi2ELi2ELi2ELb1EEENS1_21CollectiveEpilogueBwdISA_SB_SD_Li256ELb1ELb0ELi4EEENS1_25SingleTileBwdLPTSchedulerILb1ELi64ELb0EEEEEEEEEvNT_6ParamsE)
        /*004c*/ 	.short	0x0380
        /*004e*/ 	.short	0x0288


	//----- nvinfo : EIATTR_SW_WAR
	.align		4
.L_572:
        /*0050*/ 	.byte	0x04, 0x36
        /*0052*/ 	.short	(.L_574 - .L_573)
.L_573:
        /*0054*/ 	.word	0x00000008
.L_574:


//--------------------- .nv.info._ZN7cutlass13device_kernelIN5flash19enable_sm80_to_sm89INS1_16FlashAttnBwdSm80INS1_25CollectiveMainloopBwdSm80ILi1ELi1EN4cute5tupleIJNS5_1CILi64EEES8_NS7_ILi192EEEEEENS_6half_tEfNS_4arch4Sm80ELb1ELb0ELb1ELb1ELb1ELb0ELb0ELb0ELi2ELi2ELi2ELi2ELb1EEENS1_21CollectiveEpilogueBwdISA_SB_SD_Li256ELb1ELb0ELi4EEENS1_25SingleTileBwdLPTSchedulerILb1ELi64ELb1EEEEEEEEEvNT_6ParamsE --------------------------
	.section	.nv.info._ZN7cutlass13device_kernelIN5flash19enable_sm80_to_sm89INS1_16FlashAttnBwdSm80INS1_25CollectiveMainloopBwdSm80ILi1ELi1EN4cute5tupleIJNS5_1CILi64EEES8_NS7_ILi192EEEEEENS_6half_tEfNS_4arch4Sm80ELb1ELb0ELb1ELb1ELb1ELb0ELb0ELb0ELi2ELi2ELi2ELi2ELb1EEENS1_21CollectiveEpilogueBwdISA_SB_SD_Li256ELb1ELb0ELi4EEENS1_25SingleTileBwdLPTSchedulerILb1ELi64ELb1EEEEEEEEEvNT_6ParamsE,"",@"SHT_CUDA_INFO"
	.sectionflags	@""
	.align	4


	//----- nvinfo : EIATTR_CUDA_API_VERSION
	.align		4
        /*0000*/ 	.byte	0x04, 0x37
        /*0002*/ 	.short	(.L_576 - .L_575)
.L_575:
        /*0004*/ 	.word	0x00000082


	//----- nvinfo : EIATTR_KPARAM_INFO
	.align		4
.L_576:
        /*0008*/ 	.byte	0x04, 0x17
        /*000a*/ 	.short	(.L_578 - .L_577)
.L_577:
        /*000c*/ 	.word	0x00000000
        /*0010*/ 	.short	0x0000
        /*0012*/ 	.short	0x0000
        /*0014*/ 	.byte	0x00, 0xf0, 0x21, 0x0a


	//----- nvinfo : EIATTR_SPARSE_MMA_MASK
	.align		4
.L_578:
        /*0018*/ 	.byte	0x03, 0x50
        /*001a*/ 	.short	0x0000


	//----- nvinfo : EIATTR_MAXREG_COUNT
	.align		4
        /*001c*/ 	.byte	0x03, 0x1b
        /*001e*/ 	.short	0x00ff


	//----- nvinfo : EIATTR_MERCURY_ISA_VERSION
	.align		4
        /*0020*/ 	.byte	0x03, 0x5f
        /*0022*/ 	.short	0x0101


	//----- nvinfo : EIATTR_VRC_CTA_INIT_COUNT
	.align		4
        /*0024*/ 	.byte	0x02, 0x4a
	.zero		1
	.zero		1


	//----- nvinfo : EIATTR_EXIT_INSTR_OFFSETS
	.align		4
        /*0028*/ 	.byte	0x04, 0x1c
        /*002a*/ 	.short	(.L_580 - .L_579)


	//   ....[0]....
.L_579:
        /*002c*/ 	.word	0x00000010


	//----- nvinfo : EIATTR_MAX_THREADS
	.align		4
.L_580:
        /*0030*/ 	.byte	0x04, 0x05
        /*0032*/ 	.short	(.L_582 - .L_581)
.L_581:
        /*0034*/ 	.word	0x00000100
        /*0038*/ 	.word	0x00000001
        /*003c*/ 	.word	0x00000001


	//----- nvinfo : EIATTR_CBANK_PARAM_SIZE
	.align		4
.L_582:
        /*0040*/ 	.byte	0x03, 0x19
        /*0042*/ 	.short	0x0288


	//----- nvinfo : EIATTR_PARAM_CBANK
	.align		4
        /*0044*/ 	.byte	0x04, 0x0a
        /*0046*/ 	.short	(.L_584 - .L_583)
	.align		4
.L_583:
        /*0048*/ 	.word	index@(.nv.constant0._ZN7cutlass13device_kernelIN5flash19enable_sm80_to_sm89INS1_16FlashAttnBwdSm80INS1_25CollectiveMainloopBwdSm80ILi1ELi1EN4cute5tupleIJNS5_1CILi64EEES8_NS7_ILi192EEEEEENS_6half_tEfNS_4arch4Sm80ELb1ELb0ELb1ELb1ELb1ELb0ELb0ELb0ELi2ELi2ELi2ELi2ELb1EEENS1_21CollectiveEpilogueBwdISA_SB_SD_Li256ELb1ELb0ELi4EEENS1_25SingleTileBwdLPTSchedulerILb1ELi64ELb1EEEEEEEEEvNT_6ParamsE)
        /*004c*/ 	.short	0x0380
        /*004e*/ 	.short	0x0288


	//----- nvinfo : EIATTR_SW_WAR
	.align		4
.L_584:
        /*0050*/ 	.byte	0x04, 0x36
        /*0052*/ 	.short	(.L_586 - .L_585)
.L_585:
        /*0054*/ 	.word	0x00000008
.L_586:


//--------------------- .nv.info._ZN7cutlass13device_kernelIN5flash19enable_sm80_to_sm89INS1_16FlashAttnBwdSm80INS1_25CollectiveMainloopBwdSm80ILi1ELi1EN4cute5tupleIJNS5_1CILi64EEES8_NS7_ILi192EEEEEENS_6half_tEfNS_4arch4Sm80ELb1ELb0ELb1ELb1ELb0ELb0ELb0ELb0ELi2ELi2ELi2ELi2ELb1EEENS1_24CollectiveEpilogueBwdGQAISA_fSD_Li256ELb1ELb0EEENS1_25SingleTileBwdLPTSchedulerILb1ELi64ELb0EEEEEEEEEvNT_6ParamsE --------------------------
	.section	.nv.info._ZN7cutlass13device_kernelIN5flash19enable_sm80_to_sm89INS1_16FlashAttnBwdSm80INS1_25CollectiveMainloopBwdSm80ILi1ELi1EN4cute5tupleIJNS5_1CILi64EEES8_NS7_ILi192EEEEEENS_6half_tEfNS_4arch4Sm80ELb1ELb0ELb1ELb1ELb0ELb0ELb0ELb0ELi2ELi2ELi2ELi2ELb1EEENS1_24CollectiveEpilogueBwdGQAISA_fSD_Li256ELb1ELb0EEENS1_25SingleTileBwdLPTSchedulerILb1ELi64ELb0EEEEEEEEEvNT_6ParamsE,"",@"SHT_CUDA_INFO"
	.sectionflags	@""
	.align	4


	//----- nvinfo : EIATTR_CUDA_API_VERSION
	.align		4
        /*0000*/ 	.byte	0x04, 0x37
        /*0002*/ 	.short	(.L_588 - .L_587)
.L_587:
        /*0004*/ 	.word	0x00000082


	//----- nvinfo : EIATTR_KPARAM_INFO
	.align		4
.L_588:
        /*0008*/ 	.byte	0x04, 0x17
        /*000a*/ 	.short	(.L_590 - .L_589)
.L_589:
        /*000c*/ 	.word	0x00000000
        /*0010*/ 	.short	0x0000
        /*0012*/ 	.short	0x0000
        /*0014*/ 	.byte	0x00, 0xf0, 0x41, 0x0a


	//----- nvinfo : EIATTR_SPARSE_MMA_MASK
	.align		4
.L_590:
        /*0018*/ 	.byte	0x03, 0x50
        /*001a*/ 	.short	0x0000


	//----- nvinfo : EIATTR_MAXREG_COUNT
	.align		4
        /*001c*/ 	.byte	0x03, 0x1b
        /*001e*/ 	.short	0x00ff


	//----- nvinfo : EIATTR_MERCURY_ISA_VERSION
	.align		4
        /*0020*/ 	.byte	0x03, 0x5f
        /*0022*/ 	.short	0x0101


	//----- nvinfo : EIATTR_VRC_CTA_INIT_COUNT
	.align		4
        /*0024*/ 	.byte	0x02, 0x4a
	.zero		1
	.zero		1


	//----- nvinfo : EIATTR_EXIT_INSTR_OFFSETS
	.align		4
        /*0028*/ 	.byte	0x04, 0x1c
        /*002a*/ 	.short	(.L_592 - .L_591)


	//   ....[0]....
.L_591:
        /*002c*/ 	.word	0x00000010


	//----- nvinfo : EIATTR_MAX_THREADS
	.align		4
.L_592:
        /*0030*/ 	.byte	0x04, 0x05
        /*0032*/ 	.short	(.L_594 - .L_593)
.L_593:
        /*0034*/ 	.word	0x00000100
        /*0038*/ 	.word	0x00000001
        /*003c*/ 	.word	0x00000001


	//----- nvinfo : EIATTR_CBANK_PARAM_SIZE
	.align		4
.L_594:
        /*0040*/ 	.byte	0x03, 0x19
        /*0042*/ 	.short	0x0290


	//----- nvinfo : EIATTR_PARAM_CBANK
	.align		4
        /*0044*/ 	.byte	0x04, 0x0a
        /*0046*/ 	.short	(.L_596 - .L_595)
	.align		4
.L_595:
        /*0048*/ 	.word	index@(.nv.constant0._ZN7cutlass13device_kernelIN5flash19enable_sm80_to_sm89INS1_16FlashAttnBwdSm80INS1_25CollectiveMainloopBwdSm80ILi1ELi1EN4cute5tupleIJNS5_1CILi64EEES8_NS7_ILi192EEEEEENS_6half_tEfNS_4arch4Sm80ELb1ELb0ELb1ELb1ELb0ELb0ELb0ELb0ELi2ELi2ELi2ELi2ELb1EEENS1_24CollectiveEpilogueBwdGQAISA_fSD_Li256ELb1ELb0EEENS1_25SingleTileBwdLPTSchedulerILb1ELi64ELb0EEEEEEEEEvNT_6ParamsE)
        /*004c*/ 	.short	0x0380
        /*004e*/ 	.short	0x0290


	//----- nvinfo : EIATTR_SW_WAR
	.align		4
.L_596:
        /*0050*/ 	.byte	0x04, 0x36
        /*0052*/ 	.short	(.L_598 - .L_597)
.L_597:
        /*0054*/ 	.word	0x00000008
.L_598:


//--------------------- .nv.info._ZN7cutlass13device_kernelIN5flash19enable_sm80_to_sm89INS1_16FlashAttnBwdSm80INS1_25CollectiveMainloopBwdSm80ILi1ELi1EN4cute5tupleIJNS5_1CILi64EEES8_NS7_ILi192EEEEEENS_6half_tEfNS_4arch4Sm80ELb1ELb0ELb1ELb1ELb1ELb0ELb0ELb0ELi2ELi2ELi2ELi2ELb1EEENS1_24CollectiveEpilogueBwdGQAISA_fSD_Li256ELb1ELb1EEENS1_25SingleTileBwdLPTSchedulerILb1ELi64ELb1EEEEEEEEEvNT_6ParamsE --------------------------
	.section	.nv.info._ZN7cutlass13device_kernelIN5flash19enable_sm80_to_sm89INS1_16FlashAttnBwdSm80INS1_25CollectiveMainloopBwdSm80ILi1ELi1EN4cute5tupleIJNS5_1CILi64EEES8_NS7_ILi192EEEEEENS_6half_tEfNS_4arch4Sm80ELb1ELb0ELb1ELb1ELb1ELb0ELb0ELb0ELi2ELi2ELi2ELi2ELb1EEENS1_24CollectiveEpilogueBwdGQAISA_fSD_Li256ELb1ELb1EEENS1_25SingleTileBwdLPTSchedulerILb1ELi64ELb1EEEEEEEEEvNT_6ParamsE,"",@"SHT_CUDA_INFO"
	.sectionflags	@""
	.align	4


	//----- nvinfo : EIATTR_CUDA_API_VERSION
	.align		4
        /*0000*/ 	.byte	0x04, 0x37
        /*0002*/ 	.short	(.L_600 - .L_599)
.L_599:
        /*0004*/ 	.word	0x00000082


	//----- nvinfo : EIATTR_KPARAM_INFO
	.align		4
.L_600:
        /*0008*/ 	.byte	0x04, 0x17
        /*000a*/ 	.short	(.L_602 - .L_601)
.L_601:
        /*000c*/ 	.word	0x00000000
        /*0010*/ 	.short	0x0000
        /*0012*/ 	.short	0x0000
        /*0014*/ 	.byte	0x00, 0xf0, 0x41, 0x0a


	//----- nvinfo : EIATTR_SPARSE_MMA_MASK
	.align		4
.L_602:
        /*0018*/ 	.byte	0x03, 0x50
        /*001a*/ 	.short	0x0000


	//----- nvinfo : EIATTR_MAXREG_COUNT
	.align		4
        /*001c*/ 	.byte	0x03, 0x1b
        /*001e*/ 	.short	0x00ff


	//----- nvinfo : EIATTR_MERCURY_ISA_VERSION
	.align		4
        /*0020*/ 	.byte	0x03, 0x5f
        /*0022*/ 	.short	0x0101


	//----- nvinfo : EIATTR_VRC_CTA_INIT_COUNT
	.align		4
        /*0024*/ 	.byte	0x02, 0x4a
	.zero		1
	.zero		1


	//----- nvinfo : EIATTR_EXIT_INSTR_OFFSETS
	.align		4
        /*0028*/ 	.byte	0x04, 0x1c
        /*002a*/ 	.short	(.L_604 - .L_603)


	//   ....[0]....
.L_603:
        /*002c*/ 	.word	0x00000010


	//----- nvinfo : EIATTR_MAX_THREADS
	.align		4
.L_604:
        /*0030*/ 	.byte	0x04, 0x05
        /*0032*/ 	.short	(.L_606 - .L_605)
.L_605:
        /*0034*/ 	.word	0x00000100
        /*0038*/ 	.word	0x00000001
        /*003c*/ 	.word	0x00000001


	//----- nvinfo : EIATTR_CBANK_PARAM_SIZE
	.align		4
.L_606:
        /*0040*/ 	.byte	0x03, 0x19
        /*0042*/ 	.short	0x0290


	//----- nvinfo : EIATTR_PARAM_CBANK
	.align		4
        /*0044*/ 	.byte	0x04, 0x0a
        /*0046*/ 	.short	(.L_608 - .L_607)
	.align		4
.L_607:
        /*0048*/ 	.word	index@(.nv.constant0._ZN7cutlass13device_kernelIN5flash19enable_sm80_to_sm89INS1_16FlashAttnBwdSm80INS1_25CollectiveMainloopBwdSm80ILi1ELi1EN4cute5tupleIJNS5_1CILi64EEES8_NS7_ILi192EEEEEENS_6half_tEfNS_4arch4Sm80ELb1ELb0ELb1ELb1ELb1ELb0ELb0ELb0ELi2ELi2ELi2ELi2ELb1EEENS1_24CollectiveEpilogueBwdGQAISA_fSD_Li256ELb1ELb1EEENS1_25SingleTileBwdLPTSchedulerILb1ELi64ELb1EEEEEEEEEvNT_6ParamsE)
        /*004c*/ 	.short	0x0380
        /*004e*/ 	.short	0x0290


	//----- nvinfo : EIATTR_SW_WAR
	.align		4
.L_608:
        /*0050*/ 	.byte	0x04, 0x36
        /*0052*/ 	.short	(.L_610 - .L_609)
.L_609:
        /*0054*/ 	.word	0x00000008
.L_610:


//--------------------- .nv.info._ZN7cutlass13device_kernelIN5flash19enable_sm80_to_sm89INS1_16FlashAttnBwdSm80INS1_25CollectiveMainloopBwdSm80ILi2ELi1EN4cute5tupleIJNS5_1CILi64EEENS7_ILi80EEENS7_ILi192EEEEEENS_6half_tEfNS_4arch4Sm80ELb0ELb0ELb1ELb0ELb0ELb0ELb1ELb0ELi2ELi4ELi2ELi2ELb0EEENS1_21CollectiveEpilogueBwdISB_SC_SE_Li256ELb0ELb1ELi4EEENS1_19SingleTileSchedulerILb0ELb0ELb0ELi80EEEEEEEEEvNT_6ParamsE --------------------------
	.section	.nv.info._ZN7cutlass13device_kernelIN5flash19enable_sm80_to_sm89INS1_16FlashAttnBwdSm80INS1_25CollectiveMainloopBwdSm80ILi2ELi1EN4cute5tupleIJNS5_1CILi64EEENS7_ILi80EEENS7_ILi192EEEEEENS_6half_tEfNS_4arch4Sm80ELb0ELb0ELb1ELb0ELb0ELb0ELb1ELb0ELi2ELi4ELi2ELi2ELb0EEENS1_21CollectiveEpilogueBwdISB_SC_SE_Li256ELb0ELb1ELi4EEENS1_19SingleTileSchedulerILb0ELb0ELb0ELi80EEEEEEEEEvNT_6ParamsE,"",@"SHT_CUDA_INFO"
	.sectionflags	@""
	.align	4


	//----- nvinfo : EIATTR_CUDA_API_VERSION
	.align		4
        /*0000*/ 	.byte	0x04, 0x37
        /*0002*/ 	.short	(.L_612 - .L_611)
.L_611:
        /*0004*/ 	.word	0x00000082


	//----- nvinfo : EIATTR_KPARAM_INFO
	.align		4
.L_612:
        /*0008*/ 	.byte	0x04, 0x17
        /*000a*/ 	.short	(.L_614 - .L_613)
.L_613:
        /*000c*/ 	.word	0x00000000
        /*0010*/ 	.short	0x0000
        /*0012*/ 	.short	0x0000
        /*0014*/ 	.byte	0x00, 0xf0, 0xc1, 0x09


	//----- nvinfo : EIATTR_SPARSE_MMA_MASK
	.align		4
.L_614:
        /*0018*/ 	.byte	0x03, 0x50
        /*001a*/ 	.short	0x0000


	//----- nvinfo : EIATTR_MAXREG_COUNT
	.align		4
        /*001c*/ 	.byte	0x03, 0x1b
        /*001e*/ 	.short	0x00ff


	//----- nvinfo : EIATTR_MERCURY_ISA_VERSION
	.align		4
        /*0020*/ 	.byte	0x03, 0x5f
        /*0022*/ 	.short	0x0101


	//----- nvinfo : EIATTR_VRC_CTA_INIT_COUNT
	.align		4
        /*0024*/ 	.byte	0x02, 0x4a
	.zero		1
	.zero		1


	//----- nvinfo : EIATTR_EXIT_INSTR_OFFSETS
	.align		4
        /*0028*/ 	.byte	0x04, 0x1c
        /*002a*/ 	.short	(.L_616 - .L_615)


	//   ....[0]....
.L_615:
        /*002c*/ 	.word	0x00000010


	//----- nvinfo : EIATTR_MAX_THREADS
	.align		4
.L_616:
        /*0030*/ 	.byte	0x04, 0x05
        /*0032*/ 	.short	(.L_618 - .L_617)
.L_617:
        /*0034*/ 	.word	0x00000100
        /*0038*/ 	.word	0x00000001
        /*003c*/ 	.word	0x00000001


	//----- nvinfo : EIATTR_CBANK_PARAM_SIZE
	.align		4
.L_618:
        /*0040*/ 	.byte	0x03, 0x19
        /*0042*/ 	.short	0x0270


	//----- nvinfo : EIATTR_PARAM_CBANK
	.align		4
        /*0044*/ 	.byte	0x04, 0x0a
        /*0046*/ 	.short	(.L_620 - .L_619)
	.align		4
.L_619:
        /*0048*/ 	.word	index@(.nv.constant0._ZN7cutlass13device_kernelIN5flash19enable_sm80_to_sm89INS1_16FlashAttnBwdSm80INS1_25CollectiveMainloopBwdSm80ILi2ELi1EN4cute5tupleIJNS5_1CILi64EEENS7_ILi80EEENS7_ILi192EEEEEENS_6half_tEfNS_4arch4Sm80ELb0ELb0ELb1ELb0ELb0ELb0ELb1ELb0ELi2ELi4ELi2ELi2ELb0EEENS1_21CollectiveEpilogueBwdISB_SC_SE_Li256ELb0ELb1ELi4EEENS1_19SingleTileSchedulerILb0ELb0ELb0ELi80EEEEEEEEEvNT_6ParamsE)
        /*004c*/ 	.short	0x0380
        /*004e*/ 	.short	0x0270


	//----- nvinfo : EIATTR_SW_WAR
	.align		4
.L_620:
        /*0050*/ 	.byte	0x04, 0x36
        /*0052*/ 	.short	(.L_622 - .L_621)
.L_621:
        /*0054*/ 	.word	0x00000008
.L_622:


//--------------------- .nv.info._ZN7cutlass13device_kernelIN5flash19enable_sm80_to_sm89INS1_16FlashAttnBwdSm80INS1_25CollectiveMainloopBwdSm80ILi2ELi1EN4cute5tupleIJNS5_1CILi64EEENS7_ILi80EEENS7_ILi192EEEEEENS_6half_tEfNS_4arch4Sm80ELb0ELb0ELb1ELb0ELb1ELb0ELb1ELb0ELi2ELi4ELi2ELi2ELb0EEENS1_21CollectiveEpilogueBwdISB_SC_SE_Li256ELb0ELb1ELi4EEENS1_19SingleTileSchedulerILb0ELb0ELb0ELi80EEEEEEEEEvNT_6ParamsE --------------------------
	.section	.nv.info._ZN7cutlass13device_kernelIN5flash19enable_sm80_to_sm89INS1_16FlashAttnBwdSm80INS1_25CollectiveMainloopBwdSm80ILi2ELi1EN4cute5tupleIJNS5_1CILi64EEENS7_ILi80EEENS7_ILi192EEEEEENS_6half_tEfNS_4arch4Sm80ELb0ELb0ELb1ELb0ELb1ELb0ELb1ELb0ELi2ELi4ELi2ELi2ELb0EEENS1_21CollectiveEpilogueBwdISB_SC_SE_Li256ELb0ELb1ELi4EEENS1_19SingleTileSchedulerILb0ELb0ELb0ELi80EEEEEEEEEvNT_6ParamsE,"",@"SHT_CUDA_INFO"
	.sectionflags	@""
	.align	4


	//----- nvinfo : EIATTR_CUDA_API_VERSION
	.align		4
        /*0000*/ 	.byte	0x04, 0x37
        /*0002*/ 	.short	(.L_624 - .L_623)
.L_623:
        /*0004*/ 	.word	0x00000082


	//----- nvinfo : EIATTR_KPARAM_INFO
	.align		4
.L_624:
        /*0008*/ 	.byte	0x04, 0x17
        /*000a*/ 	.short	(.L_626 - .L_625)
.L_625:
        /*000c*/ 	.word	0x00000000
        /*0010*/ 	.short	0x0000
        /*0012*/ 	.short	0x0000
        /*0014*/ 	.byte	0x00, 0xf0, 0xc1, 0x09


	//----- nvinfo : EIATTR_SPARSE_MMA_MASK
	.align		4
.L_626:
        /*0018*/ 	.byte	0x03, 0x50
        /*001a*/ 	.short	0x0000


	//----- nvinfo : EIATTR_MAXREG_COUNT
	.align		4
        /*001c*/ 	.byte	0x03, 0x1b
        /*001e*/ 	.short	0x00ff


	//----- nvinfo : EIATTR_MERCURY_ISA_VERSION
	.align		4
        /*0020*/ 	.byte	0x03, 0x5f
        /*0022*/ 	.short	0x0101


	//----- nvinfo : EIATTR_VRC_CTA_INIT_COUNT
	.align		4
        /*0024*/ 	.byte	0x02, 0x4a
	.zero		1
	.zero		1


	//----- nvinfo : EIATTR_EXIT_INSTR_OFFSETS
	.align		4
        /*0028*/ 	.byte	0x04, 0x1c
        /*002a*/ 	.short	(.L_628 - .L_627)


	//   ....[0]....
.L_627:
        /*002c*/ 	.word	0x00000010


	//----- nvinfo : EIATTR_MAX_THREADS
	.align		4
.L_628:
        /*0030*/ 	.byte	0x04, 0x05
        /*0032*/ 	.short	(.L_630 - .L_629)
.L_629:
        /*0034*/ 	.word	0x00000100
        /*0038*/ 	.word	0x00000001
        /*003c*/ 	.word	0x00000001


	//----- nvinfo : EIATTR_CBANK_PARAM_SIZE
	.align		4
.L_630:
        /*0040*/ 	.byte	0x03, 0x19
        /*0042*/ 	.short	0x0270


	//----- nvinfo : EIATTR_PARAM_CBANK
	.align		4
        /*0044*/ 	.byte	0x04, 0x0a
        /*0046*/ 	.short	(.L_632 - .L_631)
	.align		4
.L_631:
        /*0048*/ 	.word	index@(.nv.constant0._ZN7cutlass13device_kernelIN5flash19enable_sm80_to_sm89INS1_16FlashAttnBwdSm80INS1_25CollectiveMainloopBwdSm80ILi2ELi1EN4cute5tupleIJNS5_1CILi64EEENS7_ILi80EEENS7_ILi192EEEEEENS_6half_tEfNS_4arch4Sm80ELb0ELb0ELb1ELb0ELb1ELb0ELb1ELb0ELi2ELi4ELi2ELi2ELb0EEENS1_21CollectiveEpilogueBwdISB_SC_SE_Li256ELb0ELb1ELi4EEENS1_19SingleTileSchedulerILb0ELb0ELb0ELi80EEEEEEEEEvNT_6ParamsE)
        /*004c*/ 	.short	0x0380
        /*004e*/ 	.short	0x0270


	//----- nvinfo : EIATTR_SW_WAR
	.align		4
.L_632:
        /*0050*/ 	.byte	0x04, 0x36
        /*0052*/ 	.short	(.L_634 - .L_633)
.L_633:
        /*0054*/ 	.word	0x00000008
.L_634:


//--------------------- .nv.info._ZN7cutlass13device_kernelIN5flash19enable_sm80_to_sm89INS1_16FlashAttnBwdSm80INS1_25CollectiveMainloopBwdSm80ILi2ELi1EN4cute5tupleIJNS5_1CILi64EEENS7_ILi80EEENS7_ILi192EEEEEENS_6half_tEfNS_4arch4Sm80ELb0ELb0ELb1ELb0ELb0ELb0ELb1ELb0ELi2ELi4ELi2ELi2ELb0EEENS1_24CollectiveEpilogueBwdGQAISB_fSE_Li256ELb0ELb0EEENS1_19SingleTileSchedulerILb0ELb0ELb0ELi80EEEEEEEEEvNT_6ParamsE --------------------------
	.section	.nv.info._ZN7cutlass13device_kernelIN5flash19enable_sm80_to_sm89INS1_16FlashAttnBwdSm80INS1_25CollectiveMainloopBwdSm80ILi2ELi1EN4cute5tupleIJNS5_1CILi64EEENS7_ILi80EEENS7_ILi192EEEEEENS_6half_tEfNS_4arch4Sm80ELb0ELb0ELb1ELb0ELb0ELb0ELb1ELb0ELi2ELi4ELi2ELi2ELb0EEENS1_24CollectiveEpilogueBwdGQAISB_fSE_Li256ELb0ELb0EEENS1_19SingleTileSchedulerILb0ELb0ELb0ELi80EEEEEEEEEvNT_6ParamsE,"",@"SHT_CUDA_INFO"
	.sectionflags	@""
	.align	4


	//----- nvinfo : EIATTR_CUDA_API_VERSION
	.align		4
        /*0000*/ 	.byte	0x04, 0x37
        /*0002*/ 	.short	(.L_636 - .L_635)
.L_635:
        /*0004*/ 	.word	0x00000082


	//----- nvinfo : EIATTR_KPARAM_INFO
	.align		4
.L_636:
        /*0008*/ 	.byte	0x04, 0x17
        /*000a*/ 	.short	(.L_638 - .L_637)
.L_637:
        /*000c*/ 	.word	0x00000000
        /*0010*/ 	.short	0x0000
        /*0012*/ 	.short	0x0000
        /*0014*/ 	.byte	0x00, 0xf0, 0xe1, 0x09


	//----- nvinfo : EIATTR_SPARSE_MMA_MASK
	.align		4
.L_638:
        /*0018*/ 	.byte	0x03, 0x50
        /*001a*/ 	.short	0x0000


	//----- nvinfo : EIATTR_MAXREG_COUNT
	.align		4
        /*001c*/ 	.byte	0x03, 0x1b
        /*001e*/ 	.short	0x00ff


	//----- nvinfo : EIATTR_MERCURY_ISA_VERSION
	.align		4
        /*0020*/ 	.byte	0x03, 0x5f
        /*0022*/ 	.short	0x0101


	//----- nvinfo : EIATTR_VRC_CTA_INIT_COUNT
	.align		4
        /*0024*/ 	.byte	0x02, 0x4a
	.zero		1
	.zero		1


	//----- nvinfo : EIATTR_EXIT_INSTR_OFFSETS
	.align		4
        /*0028*/ 	.byte	0x04, 0x1c
        /*002a*/ 	.short	(.L_640 - .L_639)


	//   ....[0]....
.L_639:
        /*002c*/ 	.word	0x00000010


	//----- nvinfo : EIATTR_MAX_THREADS
	.align		4
.L_640:
        /*0030*/ 	.byte	0x04, 0x05
        /*0032*/ 	.short	(.L_642 - .L_641)
.L_641:
        /*0034*/ 	.word	0x00000100
        /*0038*/ 	.word	0x00000001
        /*003c*/ 	.word	0x00000001


	//----- nvinfo : EIATTR_CBANK_PARAM_SIZE
	.align		4
.L_642:
        /*0040*/ 	.byte	0x03, 0x19
        /*0042*/ 	.short	0x0278


	//----- nvinfo : EIATTR_PARAM_CBANK
	.align		4
        /*0044*/ 	.byte	0x04, 0x0a
        /*0046*/ 	.short	(.L_644 - .L_643)
	.align		4
.L_643:
        /*0048*/ 	.word	index@(.nv.constant0._ZN7cutlass13device_kernelIN5flash19enable_sm80_to_sm89INS1_16FlashAttnBwdSm80INS1_25CollectiveMainloopBwdSm80ILi2ELi1EN4cute5tupleIJNS5_1CILi64EEENS7_ILi80EEENS7_ILi192EEEEEENS_6half_tEfNS_4arch4Sm80ELb0ELb0ELb1ELb0ELb0ELb0ELb1ELb0ELi2ELi4ELi2ELi2ELb0EEENS1_24CollectiveEpilogueBwdGQAISB_fSE_Li256ELb0ELb0EEENS1_19SingleTileSchedulerILb0ELb0ELb0ELi80EEEEEEEEEvNT_6ParamsE)
        /*004c*/ 	.short	0x0380
        /*004e*/ 	.short	0x0278


	//----- nvinfo : EIATTR_SW_WAR
	.align		4
.L_644:
        /*0050*/ 	.byte	0x04, 0x36
        /*0052*/ 	.short	(.L_646 - .L_645)
.L_645:
        /*0054*/ 	.word	0x00000008
.L_646:


//--------------------- .nv.info._ZN7cutlass13device_kernelIN5flash19enable_sm80_to_sm89INS1_16FlashAttnBwdSm80INS1_25CollectiveMainloopBwdSm80ILi2ELi1EN4cute5tupleIJNS5_1CILi64EEENS7_ILi80EEENS7_ILi192EEEEEENS_6half_tEfNS_4arch4Sm80ELb0ELb0ELb1ELb0ELb1ELb0ELb1ELb0ELi2ELi4ELi2ELi2ELb0EEENS1_24CollectiveEpilogueBwdGQAISB_fSE_Li256ELb0ELb1EEENS1_19SingleTileSchedulerILb0ELb0ELb0ELi80EEEEEEEEEvNT_6ParamsE --------------------------
	.section	.nv.info._ZN7cutlass13device_kernelIN5flash19enable_sm80_to_sm89INS1_16FlashAttnBwdSm80INS1_25CollectiveMainloopBwdSm80ILi2ELi1EN4cute5tupleIJNS5_1CILi64EEENS7_ILi80EEENS7_ILi192EEEEEENS_6half_tEfNS_4arch4Sm80ELb0ELb0ELb1ELb0ELb1ELb0ELb1ELb0ELi2ELi4ELi2ELi2ELb0EEENS1_24CollectiveEpilogueBwdGQAISB_fSE_Li256ELb0ELb1EEENS1_19SingleTileSchedulerILb0ELb0ELb0ELi80EEEEEEEEEvNT_6ParamsE,"",@"SHT_CUDA_INFO"
	.sectionflags	@""
	.align	4


	//----- nvinfo : EIATTR_CUDA_API_VERSION
	.align		4
        /*0000*/ 	.byte	0x04, 0x37
        /*0002*/ 	.short	(.L_648 - .L_647)
.L_647:
        /*0004*/ 	.word	0x00000082


	//----- nvinfo : EIATTR_KPARAM_INFO
	.align		4
.L_648:
        /*0008*/ 	.byte	0x04, 0x17
        /*000a*/ 	.short	(.L_650 - .L_649)
.L_649:
        /*000c*/ 	.word	0x00000000
        /*0010*/ 	.short	0x0000
        /*0012*/ 	.short	0x0000
        /*0014*/ 	.byte	0x00, 0xf0, 0xe1, 0x09


	//----- nvinfo : EIATTR_SPARSE_MMA_MASK
	.align		4
.L_650:
        /*0018*/ 	.byte	0x03, 0x50
        /*001a*/ 	.short	0x0000


	//----- nvinfo : EIATTR_MAXREG_COUNT
	.align		4
        /*001c*/ 	.byte	0x03, 0x1b
        /*001e*/ 	.short	0x00ff


	//----- nvinfo : EIATTR_MERCURY_ISA_VERSION
	.align		4
        /*0020*/ 	.byte	0x03, 0x5f
        /*0022*/ 	.short	0x0101


	//----- nvinfo : EIATTR_VRC_CTA_INIT_COUNT
	.align		4
        /*0024*/ 	.byte	0x02, 0x4a
	.zero		1
	.zero		1


	//----- nvinfo : EIATTR_EXIT_INSTR_OFFSETS
	.align		4
        /*0028*/ 	.byte	0x04, 0x1c
        /*002a*/ 	.short	(.L_652 - .L_651)


	//   ....[0]....
.L_651:
        /*002c*/ 	.word	0x00000010


	//----- nvinfo : EIATTR_MAX_THREADS
	.align		4
.L_652:
        /*0030*/ 	.byte	0x04, 0x05
        /*0032*/ 	.short	(.L_654 - .L_653)
.L_653:
        /*0034*/ 	.word	0x00000100
        /*0038*/ 	.word	0x00000001
        /*003c*/ 	.word	0x00000001


	//----- nvinfo : EIATTR_CBANK_PARAM_SIZE
	.align		4
.L_654:
        /*0040*/ 	.byte	0x03, 0x19
        /*0042*/ 	.short	0x0278


	//----- nvinfo : EIATTR_PARAM_CBANK
	.align		4
        /*0044*/ 	.byte	0x04, 0x0a
        /*0046*/ 	.short	(.L_656 - .L_655)
	.align		4
.L_655:
        /*0048*/ 	.word	index@(.nv.constant0._ZN7cutlass13device_kernelIN5flash19enable_sm80_to_sm89INS1_16FlashAttnBwdSm80INS1_25CollectiveMainloopBwdSm80ILi2ELi1EN4cute5tupleIJNS5_1CILi64EEENS7_ILi80EEENS7_ILi192EEEEEENS_6half_tEfNS_4arch4Sm80ELb0ELb0ELb1ELb0ELb1ELb0ELb1ELb0ELi2ELi4ELi2ELi2ELb0EEENS1_24CollectiveEpilogueBwdGQAISB_fSE_Li256ELb0ELb1EEENS1_19SingleTileSchedulerILb0ELb0ELb0ELi80EEEEEEEEEvNT_6ParamsE)
        /*004c*/ 	.short	0x0380
        /*004e*/ 	.short	0x0278


	//----- nvinfo : EIATTR_SW_WAR
	.align		4
.L_656:
        /*0050*/ 	.byte	0x04, 0x36
        /*0052*/ 	.short	(.L_658 - .L_657)
.L_657:
        /*0054*/ 	.word	0x00000008
.L_658:


//--------------------- .nv.info._ZN7cutlass13device_kernelIN5flash19enable_sm80_to_sm89INS1_16FlashAttnBwdSm80INS1_25CollectiveMainloopBwdSm80ILi2ELi1EN4cute5tupleIJNS5_1CILi64EEENS7_ILi80EEENS7_ILi192EEEEEENS_6half_tEfNS_4arch4Sm80ELb0ELb0ELb1ELb1ELb0ELb0ELb1ELb0ELi2ELi4ELi2ELi2ELb0EEENS1_21CollectiveEpilogueBwdISB_SC_SE_Li256ELb1ELb1ELi4EEENS1_19SingleTileSchedulerILb1ELb0ELb0ELi80EEEEEEEEEvNT_6ParamsE --------------------------
	.section	.nv.info._ZN7cutlass13device_kernelIN5flash19enable_sm80_to_sm89INS1_16FlashAttnBwdSm80INS1_25CollectiveMainloopBwdSm80ILi2ELi1EN4cute5tupleIJNS5_1CILi64EEENS7_ILi80EEENS7_ILi192EEEEEENS_6half_tEfNS_4arch4Sm80ELb0ELb0ELb1ELb1ELb0ELb0ELb1ELb0ELi2ELi4ELi2ELi2ELb0EEENS1_21CollectiveEpilogueBwdISB_SC_SE_Li256ELb1ELb1ELi4EEENS1_19SingleTileSchedulerILb1ELb0ELb0ELi80EEEEEEEEEvNT_6ParamsE,"",@"SHT_CUDA_INFO"
	.sectionflags	@""
	.align	4


	//----- nvinfo : EIATTR_CUDA_API_VERSION
	.align		4
        /*0000*/ 	.byte	0x04, 0x37
        /*0002*/ 	.short	(.L_660 - .L_659)
.L_659:
        /*0004*/ 	.word	0x00000082


	//----- nvinfo : EIATTR_KPARAM_INFO
	.align		4
.L_660:
        /*0008*/ 	.byte	0x04, 0x17
        /*000a*/ 	.short	(.L_662 - .L_661)
.L_661:
        /*000c*/ 	.word	0x00000000
        /*0010*/ 	.short	0x0000
        /*0012*/ 	.short	0x0000
        /*0014*/ 	.byte	0x00, 0xf0, 0xc1, 0x09


	//----- nvinfo : EIATTR_SPARSE_MMA_MASK
	.align		4
.L_662:
        /*0018*/ 	.byte	0x03, 0x50
        /*001a*/ 	.short	0x0000


	//----- nvinfo : EIATTR_MAXREG_COUNT
	.align		4
        /*001c*/ 	.byte	0x03, 0x1b
        /*001e*/ 	.short	0x00ff


	//----- nvinfo : EIATTR_MERCURY_ISA_VERSION
	.align		4
        /*0020*/ 	.byte	0x03, 0x5f
        /*0022*/ 	.short	0x0101


	//----- nvinfo : EIATTR_VRC_CTA_INIT_COUNT
	.align		4
        /*0024*/ 	.byte	0x02, 0x4a
	.zero		1
	.zero		1


	//----- nvinfo : EIATTR_EXIT_INSTR_OFFSETS
	.align		4
        /*0028*/ 	.byte	0x04, 0x1c
        /*002a*/ 	.short	(.L_664 - .L_663)


	//   ....[0]....
.L_663:
        /*002c*/ 	.word	0x00000010


	//----- nvinfo : EIATTR_MAX_THREADS
	.align		4
.L_664:
        /*0030*/ 	.byte	0x04, 0x05
        /*0032*/ 	.short	(.L_666 - .L_665)
.L_665:
        /*0034*/ 	.word	0x00000100
        /*0038*/ 	.word	0x00000001
        /*003c*/ 	.word	0x00000001


	//----- nvinfo : EIATTR_CBANK_PARAM_SIZE
	.align		4
.L_666:
        /*0040*/ 	.byte	0x03, 0x19
        /*0042*/ 	.short	0x0270


	//----- nvinfo : EIATTR_PARAM_CBANK
	.align		4
        /*0044*/ 	.byte	0x04, 0x0a
        /*0046*/ 	.short	(.L_668 - .L_667)
	.align		4
.L_667:
        /*0048*/ 	.word	index@(.nv.constant0._ZN7cutlass13device_kernelIN5flash19enable_sm80_to_sm89INS1_16FlashAttnBwdSm80INS1_25CollectiveMainloopBwdSm80ILi2ELi1EN4cute5tupleIJNS5_1CILi64EEENS7_ILi80EEENS7_ILi192EEEEEENS_6half_tEfNS_4arch4Sm80ELb0ELb0ELb1ELb1ELb0ELb0ELb1ELb0ELi2ELi4ELi2ELi2ELb0EEENS1_21CollectiveEpilogueBwdISB_SC_SE_Li256ELb1ELb1ELi4EEENS1_19SingleTileSchedulerILb1ELb0ELb0ELi80EEEEEEEEEvNT_6ParamsE)
        /*004c*/ 	.short	0x0380
        /*004e*/ 	.short	0x0270


	//----- nvinfo : EIATTR_SW_WAR
	.align		4
.L_668:
        /*0050*/ 	.byte	0x04, 0x36
        /*0052*/ 	.short	(.L_670 - .L_669)
.L_669:
        /*0054*/ 	.word	0x00000008
.L_670:


//--------------------- .nv.info._ZN7cutlass13device_kernelIN5flash19enable_sm80_to_sm89INS1_16FlashAttnBwdSm80INS1_25CollectiveMainloopBwdSm80ILi2ELi1EN4cute5tupleIJNS5_1CILi64EEENS7_ILi80EEENS7_ILi192EEEEEENS_6half_tEfNS_4arch4Sm80ELb0ELb0ELb1ELb1ELb1ELb0ELb1ELb0ELi2ELi4ELi2ELi2ELb0EEENS1_21CollectiveEpilogueBwdISB_SC_SE_Li256ELb1ELb1ELi4EEENS1_19SingleTileSchedulerILb1ELb0ELb0ELi80EEEEEEEEEvNT_6ParamsE --------------------------
	.section	.nv.info._ZN7cutlass13device_kernelIN5flash19enable_sm80_to_sm89INS1_16FlashAttnBwdSm80INS1_25CollectiveMainloopBwdSm80ILi2ELi1EN4cute5tupleIJNS5_1CILi64EEENS7_ILi80EEENS7_ILi192EEEEEENS_6half_tEfNS_4arch4Sm80ELb0ELb0ELb1ELb1ELb1ELb0ELb1ELb0ELi2ELi4ELi2ELi2ELb0EEENS1_21CollectiveEpilogueBwdISB_SC_SE_Li256ELb1ELb1ELi4EEENS1_19SingleTileSchedulerILb1ELb0ELb0ELi80EEEEEEEEEvNT_6ParamsE,"",@"SHT_CUDA_INFO"
	.sectionflags	@""
	.align	4


	//----- nvinfo : EIATTR_CUDA_API_VERSION
	.align		4
        /*0000*/ 	.byte	0x04, 0x37
        /*0002*/ 	.short	(.L_672 - .L_671)
.L_671:
        /*0004*/ 	.word	0x00000082


	//----- nvinfo : EIATTR_KPARAM_INFO
	.align		4
.L_672:
        /*0008*/ 	.byte	0x04, 0x17
        /*000a*/ 	.short	(.L_674 - .L_673)
.L_673:
        /*000c*/ 	.word	0x00000000
        /*0010*/ 	.short	0x0000
        /*0012*/ 	.short	0x0000
        /*0014*/ 	.byte	0x00, 0xf0, 0xc1, 0x09


	//----- nvinfo : EIATTR_SPARSE_MMA_MASK
	.align		4
.L_674:
        /*0018*/ 	.byte	0x03, 0x50
        /*001a*/ 	.short	0x0000


	//----- nvinfo : EIATTR_MAXREG_COUNT
	.align		4
        /*001c*/ 	.byte	0x03, 0x1b
        /*001e*/ 	.short	0x00ff


	//----- nvinfo : EIATTR_MERCURY_ISA_VERSION
	.align		4
        /*0020*/ 	.byte	0x03, 0x5f
        /*0022*/ 	.short	0x0101


	//----- nvinfo : EIATTR_VRC_CTA_INIT_COUNT
	.align		4
        /*0024*/ 	.byte	0x02, 0x4a
	.zero		1
	.zero		1


	//----- nvinfo : EIATTR_EXIT_INSTR_OFFSETS
	.align		4
        /*0028*/ 	.byte	0x04, 0x1c
        /*002a*/ 	.short	(.L_676 - .L_675)


	//   ....[0]....
.L_675:
        /*002c*/ 	.word	0x00000010


	//----- nvinfo : EIATTR_MAX_THREADS
	.align		4
.L_676:
        /*0030*/ 	.byte	0x04, 0x05
        /*0032*/ 	.short	(.L_678 - .L_677)
.L_677:
        /*0034*/ 	.word	0x00000100
        /*0038*/ 	.word	0x00000001
        /*003c*/ 	.word	0x00000001


	//----- nvinfo : EIATTR_CBANK_PARAM_SIZE
	.align		4
.L_678:
        /*0040*/ 	.byte	0x03, 0x19
        /*0042*/ 	.short	0x0270


	//----- nvinfo : EIATTR_PARAM_CBANK
	.align		4
        /*0044*/ 	.byte	0x04, 0x0a
        /*0046*/ 	.short	(.L_680 - .L_679)
	.align		4
.L_679:
        /*0048*/ 	.word	index@(.nv.constant0._ZN7cutlass13device_kernelIN5flash19enable_sm80_to_sm89INS1_16FlashAttnBwdSm80INS1_25CollectiveMainloopBwdSm80ILi2ELi1EN4cute5tupleIJNS5_1CILi64EEENS7_ILi80EEENS7_ILi192EEEEEENS_6half_tEfNS_4arch4Sm80ELb0ELb0ELb1ELb1ELb1ELb0ELb1ELb0ELi2ELi4ELi2ELi2ELb0EEENS1_21CollectiveEpilogueBwdISB_SC_SE_Li256ELb1ELb1ELi4EEENS1_19SingleTileSchedulerILb1ELb0ELb0ELi80EEEEEEEEEvNT_6ParamsE)
        /*004c*/ 	.short	0x0380
        /*004e*/ 	.short	0x0270


	//----- nvinfo : EIATTR_SW_WAR
	.align		4
.L_680:
        /*0050*/ 	.byte	0x04, 0x36
        /*0052*/ 	.short	(.L_682 - .L_681)
.L_681:
        /*0054*/ 	.word	0x00000008
.L_682:


//--------------------- .nv.info._ZN7cutlass13device_kernelIN5flash19enable_sm80_to_sm89INS1_16FlashAttnBwdSm80INS1_25CollectiveMainloopBwdSm80ILi2ELi1EN4cute5tupleIJNS5_1CILi64EEENS7_ILi80EEENS7_ILi192EEEEEENS_6half_tEfNS_4arch4Sm80ELb0ELb0ELb1ELb1ELb0ELb0ELb1ELb0ELi2ELi4ELi2ELi2ELb0EEENS1_24CollectiveEpilogueBwdGQAISB_fSE_Li256ELb1ELb0EEENS1_19SingleTileSchedulerILb1ELb0ELb0ELi80EEEEEEEEEvNT_6ParamsE --------------------------
	.section	.nv.info._ZN7cutlass13device_kernelIN5flash19enable_sm80_to_sm89INS1_16FlashAttnBwdSm80INS1_25CollectiveMainloopBwdSm80ILi2ELi1EN4cute5tupleIJNS5_1CILi64EEENS7_ILi80EEENS7_ILi192EEEEEENS_6half_tEfNS_4arch4Sm80ELb0ELb0ELb1ELb1ELb0ELb0ELb1ELb0ELi2ELi4ELi2ELi2ELb0EEENS1_24CollectiveEpilogueBwdGQAISB_fSE_Li256ELb1ELb0EEENS1_19SingleTileSchedulerILb1ELb0ELb0ELi80EEEEEEEEEvNT_6ParamsE,"",@"SHT_CUDA_INFO"
	.sectionflags	@""
	.align	4


	//----- nvinfo : EIATTR_CUDA_API_VERSION
	.align		4
        /*0000*/ 	.byte	0x04, 0x37
        /*0002*/ 	.short	(.L_684 - .L_683)
.L_683:
        /*0004*/ 	.word	0x00000082


	//----- nvinfo : EIATTR_KPARAM_INFO
	.align		4
.L_684:
        /*0008*/ 	.byte	0x04, 0x17
        /*000a*/ 	.short	(.L_686 - .L_685)
.L_685:
        /*000c*/ 	.word	0x00000000
        /*0010*/ 	.short	0x0000
        /*0012*/ 	.short	0x0000
        /*0014*/ 	.byte	0x00, 0xf0, 0xe1, 0x09


	//----- nvinfo : EIATTR_SPARSE_MMA_MASK
	.align		4
.L_686:
        /*0018*/ 	.byte	0x03, 0x50
        /*001a*/ 	.short	0x0000


	//----- nvinfo : EIATTR_MAXREG_COUNT
	.align		4
        /*001c*/ 	.byte	0x03, 0x1b
        /*001e*/ 	.short	0x00ff


	//----- nvinfo : EIATTR_MERCURY_ISA_VERSION
	.align		4
        /*0020*/ 	.byte	0x03, 0x5f
        /*0022*/ 	.short	0x0101


	//----- nvinfo : EIATTR_VRC_CTA_INIT_COUNT
	.align		4
        /*0024*/ 	.byte	0x02, 0x4a
	.zero		1
	.zero		1


	//----- nvinfo : EIATTR_EXIT_INSTR_OFFSETS
	.align		4
        /*0028*/ 	.byte	0x04, 0x1c
        /*002a*/ 	.short	(.L_688 - .L_687)


	//   ....[0]....
.L_687:
        /*002c*/ 	.word	0x00000010


	//----- nvinfo : EIATTR_MAX_THREADS
	.align		4
.L_688:
        /*0030*/ 	.byte	0x04, 0x05
        /*0032*/ 	.short	(.L_690 - .L_689)
.L_689:
        /*0034*/ 	.word	0x00000100
        /*0038*/ 	.word	0x00000001
        /*003c*/ 	.word	0x00000001


	//----- nvinfo : EIATTR_CBANK_PARAM_SIZE
	.align		4
.L_690:
        /*0040*/ 	.byte	0x03, 0x19
        /*0042*/ 	.short	0x0278


	//----- nvinfo : EIATTR_PARAM_CBANK
	.align		4
        /*0044*/ 	.byte	0x04, 0x0a
        /*0046*/ 	.short	(.L_692 - .L_691)
	.align		4
.L_691:
        /*0048*/ 	.word	index@(.nv.constant0._ZN7cutlass13device_kernelIN5flash19enable_sm80_to_sm89INS1_16FlashAttnBwdSm80INS1_25CollectiveMainloopBwdSm80ILi2ELi1EN4cute5tupleIJNS5_1CILi64EEENS7_ILi80EEENS7_ILi192EEEEEENS_6half_tEfNS_4arch4Sm80ELb0ELb0ELb1ELb1ELb0ELb0ELb1ELb0ELi2ELi4ELi2ELi2ELb0EEENS1_24CollectiveEpilogueBwdGQAISB_fSE_Li256ELb1ELb0EEENS1_19SingleTileSchedulerILb1ELb0ELb0ELi80EEEEEEEEEvNT_6ParamsE)
        /*004c*/ 	.short	0x0380
        /*004e*/ 	.short	0x0278


	//----- nvinfo : EIATTR_SW_WAR
	.align		4
.L_692:
        /*0050*/ 	.byte	0x04, 0x36
        /*0052*/ 	.short	(.L_694 - .L_693)
.L_693:
        /*0054*/ 	.word	0x00000008
.L_694:


//--------------------- .nv.info._ZN7cutlass13device_kernelIN5flash19enable_sm80_to_sm89INS1_16FlashAttnBwdSm80INS1_25CollectiveMainloopBwdSm80ILi2ELi1EN4cute5tupleIJNS5_1CILi64EEENS7_ILi80EEENS7_ILi192EEEEEENS_6half_tEfNS_4arch4Sm80ELb0ELb0ELb1ELb1ELb1ELb0ELb1ELb0ELi2ELi4ELi2ELi2ELb0EEENS1_24CollectiveEpilogueBwdGQAISB_fSE_Li256ELb1ELb1EEENS1_19SingleTileSchedulerILb1ELb0ELb0ELi80EEEEEEEEEvNT_6ParamsE --------------------------
	.section	.nv.info._ZN7cutlass13device_kernelIN5flash19enable_sm80_to_sm89INS1_16FlashAttnBwdSm80INS1_25CollectiveMainloopBwdSm80ILi2ELi1EN4cute5tupleIJNS5_1CILi64EEENS7_ILi80EEENS7_ILi192EEEEEENS_6half_tEfNS_4arch4Sm80ELb0ELb0ELb1ELb1ELb1ELb0ELb1ELb0ELi2ELi4ELi2ELi2ELb0EEENS1_24CollectiveEpilogueBwdGQAISB_fSE_Li256ELb1ELb1EEENS1_19SingleTileSchedulerILb1ELb0ELb0ELi80EEEEEEEEEvNT_6ParamsE,"",@"SHT_CUDA_INFO"
	.sectionflags	@""
	.align	4


	//----- nvinfo : EIATTR_CUDA_API_VERSION
	.align		4
        /*0000*/ 	.byte	0x04, 0x37
        /*0002*/ 	.short	(.L_696 - .L_695)
.L_695:
        /*0004*/ 	.word	0x00000082


	//----- nvinfo : EIATTR_KPARAM_INFO
	.align		4
.L_696:
        /*0008*/ 	.byte	0x04, 0x17
        /*000a*/ 	.short	(.L_698 - .L_697)
.L_697:
        /*000c*/ 	.word	0x00000000
        /*0010*/ 	.short	0x0000
        /*0012*/ 	.short	0x0000
        /*0014*/ 	.byte	0x00, 0xf0, 0xe1, 0x09


	//----- nvinfo : EIATTR_SPARSE_MMA_MASK
	.align		4
.L_698:
        /*0018*/ 	.byte	0x03, 0x50
        /*001a*/ 	.short	0x0000


	//----- nvinfo : EIATTR_MAXREG_COUNT
	.align		4
        /*001c*/ 	.byte	0x03, 0x1b
        /*001e*/ 	.short	0x00ff


	//----- nvinfo : EIATTR_MERCURY_ISA_VERSION
	.align		4
        /*0020*/ 	.byte	0x03, 0x5f
        /*0022*/ 	.short	0x0101


	//----- nvinfo : EIATTR_VRC_CTA_INIT_COUNT
	.align		4
        /*0024*/ 	.byte	0x02, 0x4a
	.zero		1
	.zero		1


	//----- nvinfo : EIATTR_EXIT_INSTR_OFFSETS
	.align		4
        /*0028*/ 	.byte	0x04, 0x1c
        /*002a*/ 	.short	(.L_700 - .L_699)


	//   ....[0]....
.L_699:
        /*002c*/ 	.word	0x00000010


	//----- nvinfo : EIATTR_MAX_THREADS
	.align		4
.L_700:
        /*0030*/ 	.byte	0x04, 0x05
        /*0032*/ 	.short	(.L_702 - .L_701)
.L_701:
        /*0034*/ 	.word	0x00000100
        /*0038*/ 	.word	0x00000001
        /*003c*/ 	.word	0x00000001


	//----- nvinfo : EIATTR_CBANK_PARAM_SIZE
	.align		4
.L_702:
        /*0040*/ 	.byte	0x03, 0x19
        /*0042*/ 	.short	0x0278


	//----- nvinfo : EIATTR_PARAM_CBANK
	.align		4
        /*0044*/ 	.byte	0x04, 0x0a
        /*0046*/ 	.short	(.L_704 - .L_703)
	.align		4
.L_703:
        /*0048*/ 	.word	index@(.nv.constant0._ZN7cutlass13device_kernelIN5flash19enable_sm80_to_sm89INS1_16FlashAttnBwdSm80INS1_25CollectiveMainloopBwdSm80ILi2ELi1EN4cute5tupleIJNS5_1CILi64EEENS7_ILi80EEENS7_ILi192EEEEEENS_6half_tEfNS_4arch4Sm80ELb0ELb0ELb1ELb1ELb1ELb0ELb1ELb0ELi2ELi4ELi2ELi2ELb0EEENS1_24CollectiveEpilogueBwdGQAISB_fSE_Li256ELb1ELb1EEENS1_19SingleTileSchedulerILb1ELb0ELb0ELi80EEEEEEEEEvNT_6ParamsE)
        /*004c*/ 	.short	0x0380
        /*004e*/ 	.short	0x0278


	//----- nvinfo : EIATTR_SW_WAR
	.align		4
.L_704:
        /*0050*/ 	.byte	0x04, 0x36
        /*0052*/ 	.short	(.L_706 - .L_705)
.L_705:
        /*0054*/ 	.word	0x00000008
.L_706:


//--------------------- .nv.info._ZN7cutlass13device_kernelIN5flash19enable_sm80_to_sm89INS1_16FlashAttnBwdSm80INS1_25CollectiveMainloopBwdSm80ILi2ELi1EN4cute5tupleIJNS5_1CILi64EEENS7_ILi80EEENS7_ILi192EEEEEENS_6half_tEfNS_4arch4Sm80ELb0ELb1ELb1ELb0ELb0ELb0ELb1ELb0ELi2ELi4ELi2ELi2ELb0EEENS1_21CollectiveEpilogueBwdISB_SC_SE_Li256ELb0ELb1ELi4EEENS1_19SingleTileSchedulerILb0ELb0ELb0ELi80EEEEEEEEEvNT_6ParamsE --------------------------
	.section	.nv.info._ZN7cutlass13device_kernelIN5flash19enable_sm80_to_sm89INS1_16FlashAttnBwdSm80INS1_25CollectiveMainloopBwdSm80ILi2ELi1EN4cute5tupleIJNS5_1CILi64EEENS7_ILi80EEENS7_ILi192EEEEEENS_6half_tEfNS_4arch4Sm80ELb0ELb1ELb1ELb0ELb0ELb0ELb1ELb0ELi2ELi4ELi2ELi2ELb0EEENS1_21CollectiveEpilogueBwdISB_SC_SE_Li256ELb0ELb1ELi4EEENS1_19SingleTileSchedulerILb0ELb0ELb0ELi80EEEEEEEEEvNT_6ParamsE,"",@"SHT_CUDA_INFO"
	.sectionflags	@""
	.align	4


	//----- nvinfo : EIATTR_CUDA_API_VERSION
	.align		4
        /*0000*/ 	.byte	0x04, 0x37
        /*0002*/ 	.short	(.L_708 - .L_707)
.L_707:
        /*0004*/ 	.word	0x00000082


	//----- nvinfo : EIATTR_KPARAM_INFO
	.align		4
.L_708:
        /*0008*/ 	.byte	0x04, 0x17
        /*000a*/ 	.short	(.L_710 - .L_709)
.L_709:
        /*000c*/ 	.word	0x00000000
        /*0010*/ 	.short	0x0000
        /*0012*/ 	.short	0x0000
        /*0014*/ 	.byte	0x00, 0xf0, 0xc1, 0x09


	//----- nvinfo : EIATTR_SPARSE_MMA_MASK
	.align		4
.L_710:
        /*0018*/ 	.byte	0x03, 0x50
        /*001a*/ 	.short	0x0000


	//----- nvinfo : EIATTR_MAXREG_COUNT
	.align		4
        /*001c*/ 	.byte	0x03, 0x1b
        /*001e*/ 	.short	0x00ff


	//----- nvinfo : EIATTR_MERCURY_ISA_VERSION
	.align		4
        /*0020*/ 	.byte	0x03, 0x5f
        /*0022*/ 	.short	0x0101


	//----- nvinfo : EIATTR_VRC_CTA_INIT_COUNT
	.align		4
        /*0024*/ 	.byte	0x02, 0x4a
	.zero		1
	.zero		1


	//----- nvinfo : EIATTR_EXIT_INSTR_OFFSETS
	.align		4
        /*0028*/ 	.byte	0x04, 0x1c
        /*002a*/ 	.short	(.L_712 - .L_711)


	//   ....[0]....
.L_711:
        /*002c*/ 	.word	0x00000010


	//----- nvinfo : EIATTR_MAX_THREADS
	.align		4
.L_712:
        /*0030*/ 	.byte	0x04, 0x05
        /*0032*/ 	.short	(.L_714 - .L_713)
.L_713:
        /*0034*/ 	.word	0x00000100
        /*0038*/ 	.word	0x00000001
        /*003c*/ 	.word	0x00000001


	//----- nvinfo : EIATTR_CBANK_PARAM_SIZE
	.align		4
.L_714:
        /*0040*/ 	.byte	0x03, 0x19
        /*0042*/ 	.short	0x0270


	//----- nvinfo : EIATTR_PARAM_CBANK
	.align		4
        /*0044*/ 	.byte	0x04, 0x0a
        /*0046*/ 	.short	(.L_716 - .L_715)
	.align		4
.L_715:
        /*0048*/ 	.word	index@(.nv.constant0._ZN7cutlass13device_kernelIN5flash19enable_sm80_to_sm89INS1_16FlashAttnBwdSm80INS1_25CollectiveMainloopBwdSm80ILi2ELi1EN4cute5tupleIJNS5_1CILi64EEENS7_ILi80EEENS7_ILi192EEEEEENS_6half_tEfNS_4arch4Sm80ELb0ELb1ELb1ELb0ELb0ELb0ELb1ELb0ELi2ELi4ELi2ELi2ELb0EEENS1_21CollectiveEpilogueBwdISB_SC_SE_Li256ELb0ELb1ELi4EEENS1_19SingleTileSchedulerILb0ELb0ELb0ELi80EEEEEEEEEvNT_6ParamsE)
        /*004c*/ 	.short	0x0380
        /*004e*/ 	.short	0x0270


	//----- nvinfo : EIATTR_SW_WAR
	.align		4
.L_716:
        /*0050*/ 	.byte	0x04, 0x36
        /*0052*/ 	.short	(.L_718 - .L_717)
.L_717:
        /*0054*/ 	.word	0x00000008
.L_718:


//--------------------- .nv.info._ZN7cutlass13device_kernelIN5flash19enable_sm80_to_sm89INS1_16FlashAttnBwdSm80INS1_25CollectiveMainloopBwdSm80ILi2ELi1EN4cute5tupleIJNS5_1CILi64EEENS7_ILi80EEENS7_ILi192EEEEEENS_6half_tEfNS_4arch4Sm80ELb0ELb1ELb1ELb0ELb1ELb0ELb1ELb0ELi2ELi4ELi2ELi2ELb0EEENS1_21CollectiveEpilogueBwdISB_SC_SE_Li256ELb0ELb1ELi4EEENS1_19SingleTileSchedulerILb0ELb0ELb0ELi80EEEEEEEEEvNT_6ParamsE --------------------------
	.section	.nv.info._ZN7cutlass13device_kernelIN5flash19enable_sm80_to_sm89INS1_16FlashAttnBwdSm80INS1_25CollectiveMainloopBwdSm80ILi2ELi1EN4cute5tupleIJNS5_1CILi64EEENS7_ILi80EEENS7_ILi192EEEEEENS_6half_tEfNS_4arch4Sm80ELb0ELb1ELb1ELb0ELb1ELb0ELb1ELb0ELi2ELi4ELi2ELi2ELb0EEENS1_21CollectiveEpilogueBwdISB_SC_SE_Li256ELb0ELb1ELi4EEENS1_19SingleTileSchedulerILb0ELb0ELb0ELi80EEEEEEEEEvNT_6ParamsE,"",@"SHT_CUDA_INFO"
	.sectionflags	@""
	.align	4


	//----- nvinfo : EIATTR_CUDA_API_VERSION
	.align		4
        /*0000*/ 	.byte	0x04, 0x37
        /*0002*/ 	.short	(.L_720 - .L_719)
.L_719:
        /*0004*/ 	.word	0x00000082


	//----- nvinfo : EIATTR_KPARAM_INFO
	.align		4
.L_720:
        /*0008*/ 	.byte	0x04, 0x17
        /*000a*/ 	.short	(.L_722 - .L_721)
.L_721:
        /*000c*/ 	.word	0x00000000
        /*0010*/ 	.short	0x0000
        /*0012*/ 	.short	0x0000
        /*0014*/ 	.byte	0x00, 0xf0, 0xc1, 0x09


	//----- nvinfo : EIATTR_SPARSE_MMA_MASK
	.align		4
.L_722:
        /*0018*/ 	.byte	0x03, 0x50
        /*001a*/ 	.short	0x0000


	//----- nvinfo : EIATTR_MAXREG_COUNT
	.align		4
        /*001c*/ 	.byte	0x03, 0x1b
        /*001e*/ 	.short	0x00ff


	//----- nvinfo : EIATTR_MERCURY_ISA_VERSION
	.align		4
        /*0020*/ 	.byte	0x03, 0x5f
        /*0022*/ 	.short	0x0101


	//----- nvinfo : EIATTR_VRC_CTA_INIT_COUNT
	.align		4
        /*0024*/ 	.byte	0x02, 0x4a
	.zero		1
	.zero		1


	//----- nvinfo : EIATTR_EXIT_INSTR_OFFSETS
	.align		4
        /*0028*/ 	.byte	0x04, 0x1c
        /*002a*/ 	.short	(.L_724 - .L_723)


	//   ....[0]....
.L_723:
        /*002c*/ 	.word	0x00000010


	//----- nvinfo : EIATTR_MAX_THREADS
	.align		4
.L_724:
        /*0030*/ 	.byte	0x04, 0x05
        /*0032*/ 	.short	(.L_726 - .L_725)
.L_725:
        /*0034*/ 	.word	0x00000100
        /*0038*/ 	.word	0x00000001
        /*003c*/ 	.word	0x00000001


	//----- nvinfo : EIATTR_CBANK_PARAM_SIZE
	.align		4
.L_726:
        /*0040*/ 	.byte	0x03, 0x19
        /*0042*/ 	.short	0x0270


	//----- nvinfo : EIATTR_PARAM_CBANK
	.align		4
        /*0044*/ 	.byte	0x04, 0x0a
        /*0046*/ 	.short	(.L_728 - .L_727)
	.align		4
.L_727:
        /*0048*/ 	.word	index@(.nv.constant0._ZN7cutlass13device_kernelIN5flash19enable_sm80_to_sm89INS1_16FlashAttnBwdSm80INS1_25CollectiveMainloopBwdSm80ILi2ELi1EN4cute5tupleIJNS5_1CILi64EEENS7_ILi80EEENS7_ILi192EEEEEENS_6half_tEfNS_4arch4Sm80ELb0ELb1ELb1ELb0ELb1ELb0ELb1ELb0ELi2ELi4ELi2ELi2ELb0EEENS1_21CollectiveEpilogueBwdISB_SC_SE_Li256ELb0ELb1ELi4EEENS1_19SingleTileSchedulerILb0ELb0ELb0ELi80EEEEEEEEEvNT_6ParamsE)
        /*004c*/ 	.short	0x0380
        /*004e*/ 	.short	0x0270


	//----- nvinfo : EIATTR_SW_WAR
	.align		4
.L_728:
        /*0050*/ 	.byte	0x04, 0x36
        /*0052*/ 	.short	(.L_730 - .L_729)
.L_729:
        /*0054*/ 	.word	0x00000008
.L_730:


//--------------------- .nv.info._ZN7cutlass13device_kernelIN5flash19enable_sm80_to_sm89INS1_16FlashAttnBwdSm80INS1_25CollectiveMainloopBwdSm80ILi2ELi1EN4cute5tupleIJNS5_1CILi64EEENS7_ILi80EEENS7_ILi192EEEEEENS_6half_tEfNS_4arch4Sm80ELb0ELb1ELb1ELb0ELb0ELb0ELb1ELb0ELi2ELi4ELi2ELi2ELb0EEENS1_24CollectiveEpilogueBwdGQAISB_fSE_Li256ELb0ELb0EEENS1_19SingleTileSchedulerILb0ELb0ELb0ELi80EEEEEEEEEvNT_6ParamsE --------------------------
	.section	.nv.info._ZN7cutlass13device_kernelIN5flash19enable_sm80_to_sm89INS1_16FlashAttnBwdSm80INS1_25CollectiveMainloopBwdSm80ILi2ELi1EN4cute5tupleIJNS5_1CILi64EEENS7_ILi80EEENS7_ILi192EEEEEENS_6half_tEfNS_4arch4Sm80ELb0ELb1ELb1ELb0ELb0ELb0ELb1ELb0ELi2ELi4ELi2ELi2ELb0EEENS1_24CollectiveEpilogueBwdGQAISB_fSE_Li256ELb0ELb0EEENS1_19SingleTileSchedulerILb0ELb0ELb0ELi80EEEEEEEEEvNT_6ParamsE,"",@"SHT_CUDA_INFO"
	.sectionflags	@""
	.align	4


	//----- nvinfo : EIATTR_CUDA_API_VERSION
	.align		4
        /*0000*/ 	.byte	0x04, 0x37
        /*0002*/ 	.short	(.L_732 - .L_731)
.L_731:
        /*0004*/ 	.word	0x00000082


	//----- nvinfo : EIATTR_KPARAM_INFO
	.align		4
.L_732:
        /*0008*/ 	.byte	0x04, 0x17
        /*000a*/ 	.short	(.L_734 - .L_733)
.L_733:
        /*000c*/ 	.word	0x00000000
        /*0010*/ 	.short	0x0000
        /*0012*/ 	.short	0x0000
        /*0014*/ 	.byte	0x00, 0xf0, 0xe1, 0x09


	//----- nvinfo : EIATTR_SPARSE_MMA_MASK
	.align		4
.L_734:
        /*0018*/ 	.byte	0x03, 0x50
        /*001a*/ 	.short	0x0000


	//----- nvinfo : EIATTR_MAXREG_COUNT
	.align		4
        /*001c*/ 	.byte	0x03, 0x1b
        /*001e*/ 	.short	0x00ff


	//----- nvinfo : EIATTR_MERCURY_ISA_VERSION
	.align		4
        /*0020*/ 	.byte	0x03, 0x5f
        /*0022*/ 	.short	0x0101


	//----- nvinfo : EIATTR_VRC_CTA_INIT_COUNT
	.align		4
        /*0024*/ 	.byte	0x02, 0x4a
	.zero		1
	.zero		1


	//----- nvinfo : EIATTR_EXIT_INSTR_OFFSETS
	.align		4
        /*0028*/ 	.byte	0x04, 0x1c
        /*002a*/ 	.short	(.L_736 - .L_735)


	//   ....[0]....
.L_735:
        /*002c*/ 	.word	0x00000010


	//----- nvinfo : EIATTR_MAX_THREADS
	.align		4
.L_736:
        /*0030*/ 	.byte	0x04, 0x05
        /*0032*/ 	.short	(.L_738 - .L_737)
.L_737:
        /*0034*/ 	.word	0x00000100
        /*0038*/ 	.word	0x00000001
        /*003c*/ 	.word	0x00000001


	//----- nvinfo : EIATTR_CBANK_PARAM_SIZE
	.align		4
.L_738:
        /*0040*/ 	.byte	0x03, 0x19
        /*0042*/ 	.short	0x0278


	//----- nvinfo : EIATTR_PARAM_CBANK
	.align		4
        /*0044*/ 	.byte	0x04, 0x0a
        /*0046*/ 	.short	(.L_740 - .L_739)
	.align		4
.L_739:
        /*0048*/ 	.word	index@(.nv.constant0._ZN7cutlass13device_kernelIN5flash19enable_sm80_to_sm89INS1_16FlashAttnBwdSm80INS1_25CollectiveMainloopBwdSm80ILi2ELi1EN4cute5tupleIJNS5_1CILi64EEENS7_ILi80EEENS7_ILi192EEEEEENS_6half_tEfNS_4arch4Sm80ELb0ELb1ELb1ELb0ELb0ELb0ELb1ELb0ELi2ELi4ELi2ELi2ELb0EEENS1_24CollectiveEpilogueBwdGQAISB_fSE_Li256ELb0ELb0EEENS1_19SingleTileSchedulerILb0ELb0ELb0ELi80EEEEEEEEEvNT_6ParamsE)
        /*004c*/ 	.short	0x0380
        /*004e*/ 	.short	0x0278


	//----- nvinfo : EIATTR_SW_WAR
	.align		4
.L_740:
        /*0050*/ 	.byte	0x04, 0x36
        /*0052*/ 	.short	(.L_742 - .L_741)
.L_741:
        /*0054*/ 	.word	0x00000008
.L_742:


//--------------------- .nv.info._ZN7cutlass13device_kernelIN5flash19enable_sm80_to_sm89INS1_16FlashAttnBwdSm80INS1_25CollectiveMainloopBwdSm80ILi2ELi1EN4cute5tupleIJNS5_1CILi64EEENS7_ILi80EEENS7_ILi192EEEEEENS_6half_tEfNS_4arch4Sm80ELb0ELb1ELb1ELb0ELb1ELb0ELb1ELb0ELi2ELi4ELi2ELi2ELb0EEENS1_24CollectiveEpilogueBwdGQAISB_fSE_Li256ELb0ELb1EEENS1_19SingleTileSchedulerILb0ELb0ELb0ELi80EEEEEEEEEvNT_6ParamsE --------------------------
	.section	.nv.info._ZN7cutlass13device_kernelIN5flash19enable_sm80_to_sm89INS1_16FlashAttnBwdSm80INS1_25CollectiveMainloopBwdSm80ILi2ELi1EN4cute5tupleIJNS5_1CILi64EEENS7_ILi80EEENS7_ILi192EEEEEENS_6half_tEfNS_4arch4Sm80ELb0ELb1ELb1ELb0ELb1ELb0ELb1ELb0ELi2ELi4ELi2ELi2ELb0EEENS1_24CollectiveEpilogueBwdGQAISB_fSE_Li256ELb0ELb1EEENS1_19SingleTileSchedulerILb0ELb0ELb0ELi80EEEEEEEEEvNT_6ParamsE,"",@"SHT_CUDA_INFO"
	.sectionflags	@""
	.align	4


	//----- nvinfo : EIATTR_CUDA_API_VERSION
	.align		4
        /*0000*/ 	.byte	0x04, 0x37
        /*0002*/ 	.short	(.L_744 - .L_743)
.L_743:
        /*0004*/ 	.word	0x00000082


	//----- nvinfo : EIATTR_KPARAM_INFO
	.align		4
.L_744:
        /*0008*/ 	.byte	0x04, 0x17
        /*000a*/ 	.short	(.L_746 - .L_745)
.L_745:
        /*000c*/ 	.word	0x00000000
        /*0010*/ 	.short	0x0000
        /*0012*/ 	.short	0x0000
        /*0014*/ 	.byte	0x00, 0xf0, 0xe1, 0x09


	//----- nvinfo : EIATTR_SPARSE_MMA_MASK
	.align		4
.L_746:
        /*0018*/ 	.byte	0x03, 0x50
        /*001a*/ 	.short	0x0000


	//----- nvinfo : EIATTR_MAXREG_COUNT
	.align		4
        /*001c*/ 	.byte	0x03, 0x1b
        /*001e*/ 	.short	0x00ff


	//----- nvinfo : EIATTR_MERCURY_ISA_VERSION
	.align		4
        /*0020*/ 	.byte	0x03, 0x5f
        /*0022*/ 	.short	0x0101


	//----- nvinfo : EIATTR_VRC_CTA_INIT_COUNT
	.align		4
        /*0024*/ 	.byte	0x02, 0x4a
	.zero		1
	.zero		1


	//----- nvinfo : EIATTR_EXIT_INSTR_OFFSETS
	.align		4
        /*0028*/ 	.byte	0x04, 0x1c
        /*002a*/ 	.short	(.L_748 - .L_747)


	//   ....[0]....
.L_747:
        /*002c*/ 	.word	0x00000010


	//----- nvinfo : EIATTR_MAX_THREADS
	.align		4
.L_748:
        /*0030*/ 	.byte	0x04, 0x05
        /*0032*/ 	.short	(.L_750 - .L_749)
.L_749:
        /*0034*/ 	.word	0x00000100
        /*0038*/ 	.word	0x00000001
        /*003c*/ 	.word	0x00000001


	//----- nvinfo : EIATTR_CBANK_PARAM_SIZE
	.align		4
.L_750:
        /*0040*/ 	.byte	0x03, 0x19
        /*0042*/ 	.short	0x0278


	//----- nvinfo : EIATTR_PARAM_CBANK
	.align		4
        /*0044*/ 	.byte	0x04, 0x0a
        /*0046*/ 	.short	(.L_752 - .L_751)
	.align		4
.L_751:
        /*0048*/ 	.word	index@(.nv.constant0._ZN7cutlass13device_kernelIN5flash19enable_sm80_to_sm89INS1_16FlashAttnBwdSm80INS1_25CollectiveMainloopBwdSm80ILi2ELi1EN4cute5tupleIJNS5_1CILi64EEENS7_ILi80EEENS7_ILi192EEEEEENS_6half_tEfNS_4arch4Sm80ELb0ELb1ELb1ELb0ELb1ELb0ELb1ELb0ELi2ELi4ELi2ELi2ELb0EEENS1_24CollectiveEpilogueBwdGQAISB_fSE_Li256ELb0ELb1EEENS1_19SingleTileSchedulerILb0ELb0ELb0ELi80EEEEEEEEEvNT_6ParamsE)
        /*004c*/ 	.short	0x0380
        /*004e*/ 	.short	0x0278


	//----- nvinfo : EIATTR_SW_WAR
	.align		4
.L_752:
        /*0050*/ 	.byte	0x04, 0x36
        /*0052*/ 	.short	(.L_754 - .L_753)
.L_753:
        /*0054*/ 	.word	0x00000008
.L_754:


//--------------------- .nv.info._ZN7cutlass13device_kernelIN5flash19enable_sm80_to_sm89INS1_16FlashAttnBwdSm80INS1_25CollectiveMainloopBwdSm80ILi2ELi1EN4cute5tupleIJNS5_1CILi64EEENS7_ILi80EEENS7_ILi192EEEEEENS_6half_tEfNS_4arch4Sm80ELb0ELb1ELb1ELb1ELb0ELb0ELb1ELb0ELi2ELi4ELi2ELi2ELb0EEENS1_21CollectiveEpilogueBwdISB_SC_SE_Li256ELb1ELb1ELi4EEENS1_19SingleTileSchedulerILb1ELb0ELb0ELi80EEEEEEEEEvNT_6ParamsE --------------------------
	.section	.nv.info._ZN7cutlass13device_kernelIN5flash19enable_sm80_to_sm89INS1_16FlashAttnBwdSm80INS1_25CollectiveMainloopBwdSm80ILi2ELi1EN4cute5tupleIJNS5_1CILi64EEENS7_ILi80EEENS7_ILi192EEEEEENS_6half_tEfNS_4arch4Sm80ELb0ELb1ELb1ELb1ELb0ELb0ELb1ELb0ELi2ELi4ELi2ELi2ELb0EEENS1_21CollectiveEpilogueBwdISB_SC_SE_Li256ELb1ELb1ELi4EEENS1_19SingleTileSchedulerILb1ELb0ELb0ELi80EEEEEEEEEvNT_6ParamsE,"",@"SHT_CUDA_INFO"
	.sectionflags	@""
	.align	4


	//----- nvinfo : EIATTR_CUDA_API_VERSION
	.align		4
        /*0000*/ 	.byte	0x04, 0x37
        /*0002*/ 	.short	(.L_756 - .L_755)
.L_755:
        /*0004*/ 	.word	0x00000082


	//----- nvinfo : EIATTR_KPARAM_INFO
	.align		4
.L_756:
        /*0008*/ 	.byte	0x04, 0x17
        /*000a*/ 	.short	(.L_758 - .L_757)
.L_757:
        /*000c*/ 	.word	0x00000000
        /*0010*/ 	.short	0x0000
        /*0012*/ 	.short	0x0000
        /*0014*/ 	.byte	0x00, 0xf0, 0xc1, 0x09


	//----- nvinfo : EIATTR_SPARSE_MMA_MASK
	.align		4
.L_758:
        /*0018*/ 	.byte	0x03, 0x50
        /*001a*/ 	.short	0x0000


	//----- nvinfo : EIATTR_MAXREG_COUNT
	.align		4
        /*001c*/ 	.byte	0x03, 0x1b
        /*001e*/ 	.short	0x00ff


	//----- nvinfo : EIATTR_MERCURY_ISA_VERSION
	.align		4
        /*0020*/ 	.byte	0x03, 0x5f
        /*0022*/ 	.short	0x0101


	//----- nvinfo : EIATTR_VRC_CTA_INIT_COUNT
	.align		4
        /*0024*/ 	.byte	0x02, 0x4a
	.zero		1
	.zero		1


	//----- nvinfo : EIATTR_EXIT_INSTR_OFFSETS
	.align		4
        /*0028*/ 	.byte	0x04, 0x1c
        /*002a*/ 	.short	(.L_760 - .L_759)


	//   ....[0]....
.L_759:
        /*002c*/ 	.word	0x00000010


	//----- nvinfo : EIATTR_MAX_THREADS
	.align		4
.L_760:
        /*0030*/ 	.byte	0x04, 0x05
        /*0032*/ 	.short	(.L_762 - .L_761)
.L_761:
        /*0034*/ 	.word	0x00000100
        /*0038*/ 	.word	0x00000001
        /*003c*/ 	.word	0x00000001


	//----- nvinfo : EIATTR_CBANK_PARAM_SIZE
	.align		4
.L_762:
        /*0040*/ 	.byte	0x03, 0x19
        /*0042*/ 	.short	0x0270


	//----- nvinfo : EIATTR_PARAM_CBANK
	.align		4
        /*0044*/ 	.byte	0x04, 0x0a
        /*0046*/ 	.short	(.L_764 - .L_763)
	.align		4
.L_763:
        /*0048*/ 	.word	index@(.nv.constant0._ZN7cutlass13device_kernelIN5flash19enable_sm80_to_sm89INS1_16FlashAttnBwdSm80INS1_25CollectiveMainloopBwdSm80ILi2ELi1EN4cute5tupleIJNS5_1CILi64EEENS7_ILi80EEENS7_ILi192EEEEEENS_6half_tEfNS_4arch4Sm80ELb0ELb1ELb1ELb1ELb0ELb0ELb1ELb0ELi2ELi4ELi2ELi2ELb0EEENS1_21CollectiveEpilogueBwdISB_SC_SE_Li256ELb1ELb1ELi4EEENS1_19SingleTileSchedulerILb1ELb0ELb0ELi80EEEEEEEEEvNT_6ParamsE)
        /*004c*/ 	.short	0x0380
        /*004e*/ 	.short	0x0270


	//----- nvinfo : EIATTR_SW_WAR
	.align		4
.L_764:
        /*0050*/ 	.byte	0x04, 0x36
        /*0052*/ 	.short	(.L_766 - .L_765)
.L_765:
        /*0054*/ 	.word	0x00000008
.L_766:


//--------------------- .nv.info._ZN7cutlass13device_kernelIN5flash19enable_sm80_to_sm89INS1_16FlashAttnBwdSm80INS1_25CollectiveMainloopBwdSm80ILi2ELi1EN4cute5tupleIJNS5_1CILi64EEENS7_ILi80EEENS7_ILi192EEEEEENS_6half_tEfNS_4arch4Sm80ELb0ELb1ELb1ELb1ELb1ELb0ELb1ELb0ELi2ELi4ELi2ELi2ELb0EEENS1_21CollectiveEpilogueBwdISB_SC_SE_Li256ELb1ELb1ELi4EEENS1_19SingleTileSchedulerILb1ELb0ELb0ELi80EEEEEEEEEvNT_6ParamsE --------------------------
	.section	.nv.info._ZN7cutlass13device_kernelIN5flash19enable_sm80_to_sm89INS1_16FlashAttnBwdSm80INS1_25CollectiveMainloopBwdSm80ILi2ELi1EN4cute5tupleIJNS5_1CILi64EEENS7_ILi80EEENS7_ILi192EEEEEENS_6half_tEfNS_4arch4Sm80ELb0ELb1ELb1ELb1ELb1ELb0ELb1ELb0ELi2ELi4ELi2ELi2ELb0EEENS1_21CollectiveEpilogueBwdISB_SC_SE_Li256ELb1ELb1ELi4EEENS1_19SingleTileSchedulerILb1ELb0ELb0ELi80EEEEEEEEEvNT_6ParamsE,"",@"SHT_CUDA_INFO"
	.sectionflags	@""
	.align	4


	//----- nvinfo : EIATTR_CUDA_API_VERSION
	.align		4
        /*0000*/ 	.byte	0x04, 0x37
        /*0002*/ 	.short	(.L_768 - .L_767)
.L_767:
        /*0004*/ 	.word	0x00000082


	//----- nvinfo : EIATTR_KPARAM_INFO
	.align		4
.L_768:
        /*0008*/ 	.byte	0x04, 0x17
        /*000a*/ 	.short	(.L_770 - .L_769)
.L_769:
        /*000c*/ 	.word	0x00000000
        /*0010*/ 	.short	0x0000
        /*0012*/ 	.short	0x0000
        /*0014*/ 	.byte	0x00, 0xf0, 0xc1, 0x09


	//----- nvinfo : EIATTR_SPARSE_MMA_MASK
	.align		4
.L_770:
        /*0018*/ 	.byte	0x03, 0x50
        /*001a*/ 	.short	0x0000


	//----- nvinfo : EIATTR_MAXREG_COUNT
	.align		4
        /*001c*/ 	.byte	0x03, 0x1b
        /*001e*/ 	.short	0x00ff


	//----- nvinfo : EIATTR_MERCURY_ISA_VERSION
	.align		4
        /*0020*/ 	.byte	0x03, 0x5f
        /*0022*/ 	.short	0x0101


	//----- nvinfo : EIATTR_VRC_CTA_INIT_COUNT
	.align		4
        /*0024*/ 	.byte	0x02, 0x4a
	.zero		1
	.zero		1


	//----- nvinfo : EIATTR_EXIT_INSTR_OFFSETS
	.align		4
        /*0028*/ 	.byte	0x04, 0x1c
        /*002a*/ 	.short	(.L_772 - .L_771)


	//   ....[0]....
.L_771:
        /*002c*/ 	.word	0x00000010


	//----- nvinfo : EIATTR_MAX_THREADS
	.align		4
.L_772:
        /*0030*/ 	.byte	0x04, 0x05
        /*0032*/ 	.short	(.L_774 - .L_773)
.L_773:
        /*0034*/ 	.word	0x00000100
        /*0038*/ 	.word	0x00000001
        /*003c*/ 	.word	0x00000001


	//----- nvinfo : EIATTR_CBANK_PARAM_SIZE
	.align		4
.L_774:
        /*0040*/ 	.byte	0x03, 0x19
        /*0042*/ 	.short	0x0270


	//----- nvinfo : EIATTR_PARAM_CBANK
	.align		4
        /*0044*/ 	.byte	0x04, 0x0a
        /*0046*/ 	.short	(.L_776 - .L_775)
	.align		4
.L_775:
        /*0048*/ 	.word	index@(.nv.constant0._ZN7cutlass13device_kernelIN5flash19enable_sm80_to_sm89INS1_16FlashAttnBwdSm80INS1_25CollectiveMainloopBwdSm80ILi2ELi1EN4cute5tupleIJNS5_1CILi64EEENS7_ILi80EEENS7_ILi192EEEEEENS_6half_tEfNS_4arch4Sm80ELb0ELb1ELb1ELb1ELb1ELb0ELb1ELb0ELi2ELi4ELi2ELi2ELb0EEENS1_21CollectiveEpilogueBwdISB_SC_SE_Li256ELb1ELb1ELi4EEENS1_19SingleTileSchedulerILb1ELb0ELb0ELi80EEEEEEEEEvNT_6ParamsE)
        /*004c*/ 	.short	0x0380
        /*004e*/ 	.short	0x0270


	//----- nvinfo : EIATTR_SW_WAR
	.align		4
.L_776:
        /*0050*/ 	.byte	0x04, 0x36
        /*0052*/ 	.short	(.L_778 - .L_777)
.L_777:
        /*0054*/ 	.word	0x00000008
.L_778:


//--------------------- .nv.info._ZN7cutlass13device_kernelIN5flash19enable_sm80_to_sm89INS1_16FlashAttnBwdSm80INS1_25CollectiveMainloopBwdSm80ILi2ELi1EN4cute5tupleIJNS5_1CILi64EEENS7_ILi80EEENS7_ILi192EEEEEENS_6half_tEfNS_4arch4Sm80ELb0ELb1ELb1ELb1ELb0ELb0ELb1ELb0ELi2ELi4ELi2ELi2ELb0EEENS1_24CollectiveEpilogueBwdGQAISB_fSE_Li256ELb1ELb0EEENS1_19SingleTileSchedulerILb1ELb0ELb0ELi80EEEEEEEEEvNT_6ParamsE --------------------------
	.section	.nv.info._ZN7cutlass13device_kernelIN5flash19enable_sm80_to_sm89INS1_16FlashAttnBwdSm80INS1_25CollectiveMainloopBwdSm80ILi2ELi1EN4cute5tupleIJNS5_1CILi64EEENS7_ILi80EEENS7_ILi192EEEEEENS_6half_tEfNS_4arch4Sm80ELb0ELb1ELb1ELb1ELb0ELb0ELb1ELb0ELi2ELi4ELi2ELi2ELb0EEENS1_24CollectiveEpilogueBwdGQAISB_fSE_Li256ELb1ELb0EEENS1_19SingleTileSchedulerILb1ELb0ELb0ELi80EEEEEEEEEvNT_6ParamsE,"",@"SHT_CUDA_INFO"
	.sectionflags	@""
	.align	4


	//----- nvinfo : EIATTR_CUDA_API_VERSION
	.align		4
        /*0000*/ 	.byte	0x04, 0x37
        /*0002*/ 	.short	(.L_780 - .L_779)
.L_779:
        /*0004*/ 	.word	0x00000082


	//----- nvinfo : EIATTR_KPARAM_INFO
	.align		4
.L_780:
        /*0008*/ 	.byte	0x04, 0x17
        /*000a*/ 	.short	(.L_782 - .L_781)
.L_781:
        /*000c*/ 	.word	0x00000000
        /*0010*/ 	.short	0x0000
        /*0012*/ 	.short	0x0000
        /*0014*/ 	.byte	0x00, 0xf0, 0xe1, 0x09


	//----- nvinfo : EIATTR_SPARSE_MMA_MASK
	.align		4
.L_782:
        /*0018*/ 	.byte	0x03, 0x50
        /*001a*/ 	.short	0x0000


	//----- nvinfo : EIATTR_MAXREG_COUNT
	.align		4
        /*001c*/ 	.byte	0x03, 0x1b
        /*001e*/ 	.short	0x00ff


	//----- nvinfo : EIATTR_MERCURY_ISA_VERSION
	.align		4
        /*0020*/ 	.byte	0x03, 0x5f
        /*0022*/ 	.short	0x0101


	//----- nvinfo : EIATTR_VRC_CTA_INIT_COUNT
	.align		4
        /*0024*/ 	.byte	0x02, 0x4a
	.zero		1
	.zero		1


	//----- nvinfo : EIATTR_EXIT_INSTR_OFFSETS
	.align		4
        /*0028*/ 	.byte	0x04, 0x1c
        /*002a*/ 	.short	(.L_784 - .L_783)


	//   ....[0]....
.L_783:
        /*002c*/ 	.word	0x00000010


	//----- nvinfo : EIATTR_MAX_THREADS
	.align		4
.L_784:
        /*0030*/ 	.byte	0x04, 0x05
        /*0032*/ 	.short	(.L_786 - .L_785)
.L_785:
        /*0034*/ 	.word	0x00000100
        /*0038*/ 	.word	0x00000001
        /*003c*/ 	.word	0x00000001


	//----- nvinfo : EIATTR_CBANK_PARAM_SIZE
	.align		4
.L_786:
        /*0040*/ 	.byte	0x03, 0x19
        /*0042*/ 	.short	0x0278


	//----- nvinfo : EIATTR_PARAM_CBANK
	.align		4
        /*0044*/ 	.byte	0x04, 0x0a
        /*0046*/ 	.short	(.L_788 - .L_787)
	.align		4
.L_787:
        /*0048*/ 	.word	index@(.nv.constant0._ZN7cutlass13device_kernelIN5flash19enable_sm80_to_sm89INS1_16FlashAttnBwdSm80INS1_25CollectiveMainloopBwdSm80ILi2ELi1EN4cute5tupleIJNS5_1CILi64EEENS7_ILi80EEENS7_ILi192EEEEEENS_6half_tEfNS_4arch4Sm80ELb0ELb1ELb1ELb1ELb0ELb0ELb1ELb0ELi2ELi4ELi2ELi2ELb0EEENS1_24CollectiveEpilogueBwdGQAISB_fSE_Li256ELb1ELb0EEENS1_19SingleTileSchedulerILb1ELb0ELb0ELi80EEEEEEEEEvNT_6ParamsE)
        /*004c*/ 	.short	0x0380
        /*004e*/ 	.short	0x0278


	//----- nvinfo : EIATTR_SW_WAR
	.align		4
.L_788:
        /*0050*/ 	.byte	0x04, 0x36
        /*0052*/ 	.short	(.L_790 - .L_789)
.L_789:
        /*0054*/ 	.word	0x00000008
.L_790:


//--------------------- .nv.info._ZN7cutlass13device_kernelIN5flash19enable_sm80_to_sm89INS1_16FlashAttnBwdSm80INS1_25CollectiveMainloopBwdSm80ILi2ELi1EN4cute5tupleIJNS5_1CILi64EEENS7_ILi80EEENS7_ILi192EEEEEENS_6half_tEfNS_4arch4Sm80ELb0ELb1ELb1ELb1ELb1ELb0ELb1ELb0ELi2ELi4ELi2ELi2ELb0EEENS1_24CollectiveEpilogueBwdGQAISB_fSE_Li256ELb1ELb1EEENS1_19SingleTileSchedulerILb1ELb0ELb0ELi80EEEEEEEEEvNT_6ParamsE --------------------------
	.section	.nv.info._ZN7cutlass13device_kernelIN5flash19enable_sm80_to_sm89INS1_16FlashAttnBwdSm80INS1_25CollectiveMainloopBwdSm80ILi2ELi1EN4cute5tupleIJNS5_1CILi64EEENS7_ILi80EEENS7_ILi192EEEEEENS_6half_tEfNS_4arch4Sm80ELb0ELb1ELb1ELb1ELb1ELb0ELb1ELb0ELi2ELi4ELi2ELi2ELb0EEENS1_24CollectiveEpilogueBwdGQAISB_fSE_Li256ELb1ELb1EEENS1_19SingleTileSchedulerILb1ELb0ELb0ELi80EEEEEEEEEvNT_6ParamsE,"",@"SHT_CUDA_INFO"
	.sectionflags	@""
	.align	4


	//----- nvinfo : EIATTR_CUDA_API_VERSION
	.align		4
        /*0000*/ 	.byte	0x04, 0x37
        /*0002*/ 	.short	(.L_792 - .L_791)
.L_791:
        /*0004*/ 	.word	0x00000082


	//----- nvinfo : EIATTR_KPARAM_INFO
	.align		4
.L_792:
        /*0008*/ 	.byte	0x04, 0x17
        /*000a*/ 	.short	(.L_794 - .L_793)
.L_793:
        /*000c*/ 	.word	0x00000000
        /*0010*/ 	.short	0x0000
        /*0012*/ 	.short	0x0000
        /*0014*/ 	.byte	0x00, 0xf0, 0xe1, 0x09


	//----- nvinfo : EIATTR_SPARSE_MMA_MASK
	.align		4
.L_794:
        /*0018*/ 	.byte	0x03, 0x50
        /*001a*/ 	.short	0x0000


	//----- nvinfo : EIATTR_MAXREG_COUNT
	.align		4
        /*001c*/ 	.byte	0x03, 0x1b
        /*001e*/ 	.short	0x00ff


	//----- nvinfo : EIATTR_MERCURY_ISA_VERSION
	.align		4
        /*0020*/ 	.byte	0x03, 0x5f
        /*0022*/ 	.short	0x0101


	//----- nvinfo : EIATTR_VRC_CTA_INIT_COUNT
	.align		4
        /*0024*/ 	.byte	0x02, 0x4a
	.zero		1
	.zero		1


	//----- nvinfo : EIATTR_EXIT_INSTR_OFFSETS
	.align		4
        /*0028*/ 	.byte	0x04, 0x1c
        /*002a*/ 	.short	(.L_796 - .L_795)


	//   ....[0]....
.L_795:
        /*002c*/ 	.word	0x00000010


	//----- nvinfo : EIATTR_MAX_THREADS
	.align		4
.L_796:
        /*0030*/ 	.byte	0x04, 0x05
        /*0032*/ 	.short	(.L_798 - .L_797)
.L_797:
        /*0034*/ 	.word	0x00000100
        /*0038*/ 	.word	0x00000001
        /*003c*/ 	.word	0x00000001


	//----- nvinfo : EIATTR_CBANK_PARAM_SIZE
	.align		4
.L_798:
        /*0040*/ 	.byte	0x03, 0x19
        /*0042*/ 	.short	0x0278


	//----- nvinfo : EIATTR_PARAM_CBANK
	.align		4
        /*0044*/ 	.byte	0x04, 0x0a
        /*0046*/ 	.short	(.L_800 - .L_799)
	.align		4
.L_799:
        /*0048*/ 	.word	index@(.nv.constant0._ZN7cutlass13device_kernelIN5flash19enable_sm80_to_sm89INS1_16FlashAttnBwdSm80INS1_25CollectiveMainloopBwdSm80ILi2ELi1EN4cute5tupleIJNS5_1CILi64EEENS7_ILi80EEENS7_ILi192EEEEEENS_6half_tEfNS_4arch4Sm80ELb0ELb1ELb1ELb1ELb1ELb0ELb1ELb0ELi2ELi4ELi2ELi2ELb0EEENS1_24CollectiveEpilogueBwdGQAISB_fSE_Li256ELb1ELb1EEENS1_19SingleTileSchedulerILb1ELb0ELb0ELi80EEEEEEEEEvNT_6ParamsE)
        /*004c*/ 	.short	0x0380
        /*004e*/ 	.short	0x0278


	//----- nvinfo : EIATTR_SW_WAR
	.align		4
.L_800:
        /*0050*/ 	.byte	0x04, 0x36
        /*0052*/ 	.short	(.L_802 - .L_801)
.L_801:
        /*0054*/ 	.word	0x00000008
.L_802:


//--------------------- .nv.info._ZN7cutlass13device_kernelIN5flash19enable_sm80_to_sm89INS1_16FlashAttnBwdSm80INS1_25CollectiveMainloopBwdSm80ILi2ELi1EN4cute5tupleIJNS5_1CILi64EEENS7_ILi80EEENS7_ILi192EEEEEENS_6half_tEfNS_4arch4Sm80ELb1ELb0ELb1ELb0ELb0ELb0ELb1ELb0ELi2ELi4ELi2ELi2ELb0EEENS1_21CollectiveEpilogueBwdISB_SC_SE_Li256ELb0ELb1ELi4EEENS1_25SingleTileBwdLPTSchedulerILb0ELi80ELb0EEEEEEEEEvNT_6ParamsE --------------------------
	.section	.nv.info._ZN7cutlass13device_kernelIN5flash19enable_sm80_to_sm89INS1_16FlashAttnBwdSm80INS1_25CollectiveMainloopBwdSm80ILi2ELi1EN4cute5tupleIJNS5_1CILi64EEENS7_ILi80EEENS7_ILi192EEEEEENS_6half_tEfNS_4arch4Sm80ELb1ELb0ELb1ELb0ELb0ELb0ELb1ELb0ELi2ELi4ELi2ELi2ELb0EEENS1_21CollectiveEpilogueBwdISB_SC_SE_Li256ELb0ELb1ELi4EEENS1_25SingleTileBwdLPTSchedulerILb0ELi80ELb0EEEEEEEEEvNT_6ParamsE,"",@"SHT_CUDA_INFO"
	.sectionflags	@""
	.align	4


	//----- nvinfo : EIATTR_CUDA_API_VERSION
	.align		4
        /*0000*/ 	.byte	0x04, 0x37
        /*0002*/ 	.short	(.L_804 - .L_803)
.L_803:
        /*0004*/ 	.word	0x00000082


	//----- nvinfo : EIATTR_KPARAM_INFO
	.align		4
.L_804:
        /*0008*/ 	.byte	0x04, 0x17
        /*000a*/ 	.short	(.L_806 - .L_805)
.L_805:
        /*000c*/ 	.word	0x00000000
        /*0010*/ 	.short	0x0000
        /*0012*/ 	.short	0x0000
        /*0014*/ 	.byte	0x00, 0xf0, 0x21, 0x0a


	//----- nvinfo : EIATTR_SPARSE_MMA_MASK
	.align		4
.L_806:
        /*0018*/ 	.byte	0x03, 0x50
        /*001a*/ 	.short	0x0000


	//----- nvinfo : EIATTR_MAXREG_COUNT
	.align		4
        /*001c*/ 	.byte	0x03, 0x1b
        /*001e*/ 	.short	0x00ff


	//----- nvinfo : EIATTR_MERCURY_ISA_VERSION
	.align		4
        /*0020*/ 	.byte	0x03, 0x5f
        /*0022*/ 	.short	0x0101


	//----- nvinfo : EIATTR_VRC_CTA_INIT_COUNT
	.align		4
        /*0024*/ 	.byte	0x02, 0x4a
	.zero		1
	.zero		1


	//----- nvinfo : EIATTR_EXIT_INSTR_OFFSETS
	.align		4
        /*0028*/ 	.byte	0x04, 0x1c
        /*002a*/ 	.short	(.L_808 - .L_807)


	//   ....[0]....
.L_807:
        /*002c*/ 	.word	0x00000010


	//----- nvinfo : EIATTR_MAX_THREADS
	.align		4
.L_808:
        /*0030*/ 	.byte	0x04, 0x05
        /*0032*/ 	.short	(.L_810 - .L_809)
.L_809:
        /*0034*/ 	.word	0x00000100
        /*0038*/ 	.word	0x00000001
        /*003c*/ 	.word	0x00000001


	//----- nvinfo : EIATTR_CBANK_PARAM_SIZE
	.align		4
.L_810:
        /*0040*/ 	.byte	0x03, 0x19
        /*0042*/ 	.short	0x0288


	//----- nvinfo : EIATTR_PARAM_CBANK
	.align		4
        /*0044*/ 	.byte	0x04, 0x0a
        /*0046*/ 	.short	(.L_812 - .L_811)
	.align		4
.L_811:
        /*0048*/ 	.word	index@(.nv.constant0._ZN7cutlass13device_kernelIN5flash19enable_sm80_to_sm89INS1_16FlashAttnBwdSm80INS1_25CollectiveMainloopBwdSm80ILi2ELi1EN4cute5tupleIJNS5_1CILi64EEENS7_ILi80EEENS7_ILi192EEEEEENS_6half_tEfNS_4arch4Sm80ELb1ELb0ELb1ELb0ELb0ELb0ELb1ELb0ELi2ELi4ELi2ELi2ELb0EEENS1_21CollectiveEpilogueBwdISB_SC_SE_Li256ELb0ELb1ELi4EEENS1_25SingleTileBwdLPTSchedulerILb0ELi80ELb0EEEEEEEEEvNT_6ParamsE)
        /*004c*/ 	.short	0x0380
        /*004e*/ 	.short	0x0288


	//----- nvinfo : EIATTR_SW_WAR
	.align		4
.L_812:
        /*0050*/ 	.byte	0x04, 0x36
        /*0052*/ 	.short	(.L_814 - .L_813)
.L_813:
        /*0054*/ 	.word	0x00000008
.L_814:


//--------------------- .nv.info._ZN7cutlass13device_kernelIN5flash19enable_sm80_to_sm89INS1_16FlashAttnBwdSm80INS1_25CollectiveMainloopBwdSm80ILi2ELi1EN4cute5tupleIJNS5_1CILi64EEENS7_ILi80EEENS7_ILi192EEEEEENS_6half_tEfNS_4arch4Sm80ELb1ELb0ELb1ELb0ELb1ELb0ELb1ELb0ELi2ELi4ELi2ELi2ELb0EEENS1_21CollectiveEpilogueBwdISB_SC_SE_Li256ELb0ELb1ELi4EEENS1_25SingleTileBwdLPTSchedulerILb0ELi80ELb1EEEEEEEEEvNT_6ParamsE --------------------------
	.section	.nv.info._ZN7cutlass13device_kernelIN5flash19enable_sm80_to_sm89INS1_16FlashAttnBwdSm80INS1_25CollectiveMainloopBwdSm80ILi2ELi1EN4cute5tupleIJNS5_1CILi64EEENS7_ILi80EEENS7_ILi192EEEEEENS_6half_tEfNS_4arch4Sm80ELb1ELb0ELb1ELb0ELb1ELb0ELb1ELb0ELi2ELi4ELi2ELi2ELb0EEENS1_21CollectiveEpilogueBwdISB_SC_SE_Li256ELb0ELb1ELi4EEENS1_25SingleTileBwdLPTSchedulerILb0ELi80ELb1EEEEEEEEEvNT_6ParamsE,"",@"SHT_CUDA_INFO"
	.sectionflags	@""
	.align	4


	//----- nvinfo : EIATTR_CUDA_API_VERSION
	.align		4
        /*0000*/ 	.byte	0x04, 0x37
        /*0002*/ 	.short	(.L_816 - .L_815)
.L_815:
        /*0004*/ 	.word	0x00000082


	//----- nvinfo : EIATTR_KPARAM_INFO
	.align		4
.L_816:
        /*0008*/ 	.byte	0x04, 0x17
        /*000a*/ 	.short	(.L_818 - .L_817)
.L_817:
        /*000c*/ 	.word	0x00000000
        /*0010*/ 	.short	0x0000
        /*0012*/ 	.short	0x0000
        /*0014*/ 	.byte	0x00, 0xf0, 0x21, 0x0a


	//----- nvinfo : EIATTR_SPARSE_MMA_MASK
	.align		4
.L_818:
        /*0018*/ 	.byte	0x03, 0x50
        /*001a*/ 	.short	0x0000


	//----- nvinfo : EIATTR_MAXREG_COUNT
	.align		4
        /*001c*/ 	.byte	0x03, 0x1b
        /*001e*/ 	.short	0x00ff


	//----- nvinfo : EIATTR_MERCURY_ISA_VERSION
	.align		4
        /*0020*/ 	.byte	0x03, 0x5f
        /*0022*/ 	.short	0x0101


	//----- nvinfo : EIATTR_VRC_CTA_INIT_COUNT
	.align		4
        /*0024*/ 	.byte	0x02, 0x4a
	.zero		1
	.zero		1


	//----- nvinfo : EIATTR_EXIT_INSTR_OFFSETS
	.align		4
        /*0028*/ 	.byte	0x04, 0x1c
        /*002a*/ 	.short	(.L_820 - .L_819)


	//   ....[0]....
.L_819:
        /*002c*/ 	.word	0x00000010


	//----- nvinfo : EIATTR_MAX_THREADS
	.align		4
.L_820:
        /*0030*/ 	.byte	0x04, 0x05
        /*0032*/ 	.short	(.L_822 - .L_821)
.L_821:
        /*0034*/ 	.word	0x00000100
        /*0038*/ 	.word	0x00000001
        /*003c*/ 	.word	0x00000001


	//----- nvinfo : EIATTR_CBANK_PARAM_SIZE
	.align		4
.L_822:
        /*0040*/ 	.byte	0x03, 0x19
        /*0042*/ 	.short	0x0288


	//----- nvinfo : EIATTR_PARAM_CBANK
	.align		4
        /*0044*/ 	.byte	0x04, 0x0a
        /*0046*/ 	.short	(.L_824 - .L_823)
	.align		4
.L_823:
        /*0048*/ 	.word	index@(.nv.constant0._ZN7cutlass13device_kernelIN5flash19enable_sm80_to_sm89INS1_16FlashAttnBwdSm80INS1_25CollectiveMainloopBwdSm80ILi2ELi1EN4cute5tupleIJNS5_1CILi64EEENS7_ILi80EEENS7_ILi192EEEEEENS_6half_tEfNS_4arch4Sm80ELb1ELb0ELb1ELb0ELb1ELb0ELb1ELb0ELi2ELi4ELi2ELi2ELb0EEENS1_21CollectiveEpilogueBwdISB_SC_SE_Li256ELb0ELb1ELi4EEENS1_25SingleTileBwdLPTSchedulerILb0ELi80ELb1EEEEEEEEEvNT_6ParamsE)
        /*004c*/ 	.short	0x0380
        /*004e*/ 	.short	0x0288


	//----- nvinfo : EIATTR_SW_WAR
	.align		4
.L_824:
        /*0050*/ 	.byte	0x04, 0x36
        /*0052*/ 	.short	(.L_826 - .L_825)
.L_825:
        /*0054*/ 	.word	0x00000008
.L_826:


//--------------------- .nv.info._ZN7cutlass13device_kernelIN5flash19enable_sm80_to_sm89INS1_16FlashAttnBwdSm80INS1_25CollectiveMainloopBwdSm80ILi2ELi1EN4cute5tupleIJNS5_1CILi64EEENS7_ILi80EEENS7_ILi192EEEEEENS_6half_tEfNS_4arch4Sm80ELb1ELb0ELb1ELb0ELb0ELb0ELb1ELb0ELi2ELi4ELi2ELi2ELb0EEENS1_24CollectiveEpilogueBwdGQAISB_fSE_Li256ELb0ELb0EEENS1_25SingleTileBwdLPTSchedulerILb0ELi80ELb0EEEEEEEEEvNT_6ParamsE --------------------------
	.section	.nv.info._ZN7cutlass13device_kernelIN5flash19enable_sm80_to_sm89INS1_16FlashAttnBwdSm80INS1_25CollectiveMainloopBwdSm80ILi2ELi1EN4cute5tupleIJNS5_1CILi64EEENS7_ILi80EEENS7_ILi192EEEEEENS_6half_tEfNS_4arch4Sm80ELb1ELb0ELb1ELb0ELb0ELb0ELb1ELb0ELi2ELi4ELi2ELi2ELb0EEENS1_24CollectiveEpilogueBwdGQAISB_fSE_Li256ELb0ELb0EEENS1_25SingleTileBwdLPTSchedulerILb0ELi80ELb0EEEEEEEEEvNT_6ParamsE,"",@"SHT_CUDA_INFO"
	.sectionflags	@""
	.align	4


	//----- nvinfo : EIATTR_CUDA_API_VERSION
	.align		4
        /*0000*/ 	.byte	0x04, 0x37
        /*0002*/ 	.short	(.L_828 - .L_827)
.L_827:
        /*0004*/ 	.word	0x00000082


	//----- nvinfo : EIATTR_KPARAM_INFO
	.align		4
.L_828:
        /*0008*/ 	.byte	0x04, 0x17
        /*000a*/ 	.short	(.L_830 - .L_829)
.L_829:
        /*000c*/ 	.word	0x00000000
        /*0010*/ 	.short	0x0000
        /*0012*/ 	.short	0x0000
        /*0014*/ 	.byte	0x00, 0xf0, 0x41, 0x0a


	//----- nvinfo : EIATTR_SPARSE_MMA_MASK
	.align		4
.L_830:
        /*0018*/ 	.byte	0x03, 0x50
        /*001a*/ 	.short	0x0000


	//----- nvinfo : EIATTR_MAXREG_COUNT
	.align		4
        /*001c*/ 	.byte	0x03, 0x1b
        /*001e*/ 	.short	0x00ff


	//----- nvinfo : EIATTR_MERCURY_ISA_VERSION
	.align		4
        /*0020*/ 	.byte	0x03, 0x5f
        /*0022*/ 	.short	0x0101


	//----- nvinfo : EIATTR_VRC_CTA_INIT_COUNT
	.align		4
        /*0024*/ 	.byte	0x02, 0x4a
	.zero		1
	.zero		1


	//----- nvinfo : EIATTR_EXIT_INSTR_OFFSETS
	.align		4
        /*0028*/ 	.byte	0x04, 0x1c
        /*002a*/ 	.short	(.L_832 - .L_831)


	//   ....[0]....
.L_831:
        /*002c*/ 	.word	0x00000010


	//----- nvinfo : EIATTR_MAX_THREADS
	.align		4
.L_832:
        /*0030*/ 	.byte	0x04, 0x05
        /*0032*/ 	.short	(.L_834 - .L_833)
.L_833:
        /*0034*/ 	.word	0x00000100
        /*0038*/ 	.word	0x00000001
        /*003c*/ 	.word	0x00000001


	//----- nvinfo : EIATTR_CBANK_PARAM_SIZE
	.align		4
.L_834:
        /*0040*/ 	.byte	0x03, 0x19
        /*0042*/ 	.short	0x0290


	//----- nvinfo : EIATTR_PARAM_CBANK
	.align		4
        /*0044*/ 	.byte	0x04, 0x0a
        /*0046*/ 	.short	(.L_836 - .L_835)
	.align		4
.L_835:
        /*0048*/ 	.word	index@(.nv.constant0._ZN7cutlass13device_kernelIN5flash19enable_sm80_to_sm89INS1_16FlashAttnBwdSm80INS1_25CollectiveMainloopBwdSm80ILi2ELi1EN4cute5tupleIJNS5_1CILi64EEENS7_ILi80EEENS7_ILi192EEEEEENS_6half_tEfNS_4arch4Sm80ELb1ELb0ELb1ELb0ELb0ELb0ELb1ELb0ELi2ELi4ELi2ELi2ELb0EEENS1_24CollectiveEpilogueBwdGQAISB_fSE_Li256ELb0ELb0EEENS1_25SingleTileBwdLPTSchedulerILb0ELi80ELb0EEEEEEEEEvNT_6ParamsE)
        /*004c*/ 	.short	0x0380
        /*004e*/ 	.short	0x0290


	//----- nvinfo : EIATTR_SW_WAR
	.align		4
.L_836:
        /*0050*/ 	.byte	0x04, 0x36
        /*0052*/ 	.short	(.L_838 - .L_837)
.L_837:
        /*0054*/ 	.word	0x00000008
.L_838:


//--------------------- .nv.info._ZN7cutlass13device_kernelIN5flash19enable_sm80_to_sm89INS1_16FlashAttnBwdSm80INS1_25CollectiveMainloopBwdSm80ILi2ELi1EN4cute5tupleIJNS5_1CILi64EEENS7_ILi80EEENS7_ILi192EEEEEENS_6half_tEfNS_4arch4Sm80ELb1ELb0ELb1ELb0ELb1ELb0ELb1ELb0ELi2ELi4ELi2ELi2ELb0EEENS1_24CollectiveEpilogueBwdGQAISB_fSE_Li256ELb0ELb1EEENS1_25SingleTileBwdLPTSchedulerILb0ELi80ELb1EEEEEEEEEvNT_6ParamsE --------------------------
	.section	.nv.info._ZN7cutlass13device_kernelIN5flash19enable_sm80_to_sm89INS1_16FlashAttnBwdSm80INS1_25CollectiveMainloopBwdSm80ILi2ELi1EN4cute5tupleIJNS5_1CILi64EEENS7_ILi80EEENS7_ILi192EEEEEENS_6half_tEfNS_4arch4Sm80ELb1ELb0ELb1ELb0ELb1ELb0ELb1ELb0ELi2ELi4ELi2ELi2ELb0EEENS1_24CollectiveEpilogueBwdGQAISB_fSE_Li256ELb0ELb1EEENS1_25SingleTileBwdLPTSchedulerILb0ELi80ELb1EEEEEEEEEvNT_6ParamsE,"",@"SHT_CUDA_INFO"
	.sectionflags	@""
	.align	4


	//----- nvinfo : EIATTR_CUDA_API_VERSION
	.align		4
        /*0000*/ 	.byte	0x04, 0x37
        /*0002*/ 	.short	(.L_840 - .L_839)
.L_839:
        /*0004*/ 	.word	0x00000082


	//----- nvinfo : EIATTR_KPARAM_INFO
	.align		4
.L_840:
        /*0008*/ 	.byte	0x04, 0x17
        /*000a*/ 	.short	(.L_842 - .L_841)
.L_841:
        /*000c*/ 	.word	0x00000000
        /*0010*/ 	.short	0x0000
        /*0012*/ 	.short	0x0000
        /*0014*/ 	.byte	0x00, 0xf0, 0x41, 0x0a


	//----- nvinfo : EIATTR_SPARSE_MMA_MASK
	.align		4
.L_842:
        /*0018*/ 	.byte	0x03, 0x50
        /*001a*/ 	.short	0x0000


	//----- nvinfo : EIATTR_MAXREG_COUNT
	.align		4
        /*001c*/ 	.byte	0x03, 0x1b
        /*001e*/ 	.short	0x00ff


	//----- nvinfo : EIATTR_MERCURY_ISA_VERSION
	.align		4
        /*0020*/ 	.byte	0x03, 0x5f
        /*0022*/ 	.short	0x0101


	//----- nvinfo : EIATTR_VRC_CTA_INIT_COUNT
	.align		4
        /*0024*/ 	.byte	0x02, 0x4a
	.zero		1
	.zero		1


	//----- nvinfo : EIATTR_EXIT_INSTR_OFFSETS
	.align		4
        /*0028*/ 	.byte	0x04, 0x1c
        /*002a*/ 	.short	(.L_844 - .L_843)


	//   ....[0]....
.L_843:
        /*002c*/ 	.word	0x00000010


	//----- nvinfo : EIATTR_MAX_THREADS
	.align		4
.L_844:
        /*0030*/ 	.byte	0x04, 0x05
        /*0032*/ 	.short	(.L_846 - .L_845)
.L_845:
        /*0034*/ 	.word	0x00000100
        /*0038*/ 	.word	0x00000001
        /*003c*/ 	.word	0x00000001


	//----- nvinfo : EIATTR_CBANK_PARAM_SIZE
	.align		4
.L_846:
        /*0040*/ 	.byte	0x03, 0x19
        /*0042*/ 	.short	0x0290


	//----- nvinfo : EIATTR_PARAM_CBANK
	.align		4
        /*0044*/ 	.byte	0x04, 0x0a
        /*0046*/ 	.short	(.L_848 - .L_847)
	.align		4
.L_847:
        /*0048*/ 	.word	index@(.nv.constant0._ZN7cutlass13device_kernelIN5flash19enable_sm80_to_sm89INS1_16FlashAttnBwdSm80INS1_25CollectiveMainloopBwdSm80ILi2ELi1EN4cute5tupleIJNS5_1CILi64EEENS7_ILi80EEENS7_ILi192EEEEEENS_6half_tEfNS_4arch4Sm80ELb1ELb0ELb1ELb0ELb1ELb0ELb1ELb0ELi2ELi4ELi2ELi2ELb0EEENS1_24CollectiveEpilogueBwdGQAISB_fSE_Li256ELb0ELb1EEENS1_25SingleTileBwdLPTSchedulerILb0ELi80ELb1EEEEEEEEEvNT_6ParamsE)
        /*004c*/ 	.short	0x0380
        /*004e*/ 	.short	0x0290


	//----- nvinfo : EIATTR_SW_WAR
	.align		4
.L_848:
        /*0050*/ 	.byte	0x04, 0x36
        /*0052*/ 	.short	(.L_850 - .L_849)
.L_849:
        /*0054*/ 	.word	0x00000008
.L_850:


//--------------------- .nv.info._ZN7cutlass13device_kernelIN5flash22FlashAttnBwdPreprocessIN4cute5tupleIJNS3_1CILi64EEENS5_ILi192EEEEEENS_6half_tEfNS_4arch4Sm80ELb1ELb0EEEEEvNT_6ParamsE --------------------------
	.section	.nv.info._ZN7cutlass13device_kernelIN5flash22FlashAttnBwdPreprocessIN4cute5tupleIJNS3_1CILi64EEENS5_ILi192EEEEEENS_6half_tEfNS_4arch4Sm80ELb1ELb0EEEEEvNT_6ParamsE,"",@"SHT_CUDA_INFO"
	.sectionflags	@""
	.align	4


	//----- nvinfo : EIATTR_CUDA_API_VERSION
	.align		4
        /*0000*/ 	.byte	0x04, 0x37
        /*0002*/ 	.short	(.L_852 - .L_851)
.L_851:
        /*0004*/ 	.word	0x00000082


	//----- nvinfo : EIATTR_KPARAM_INFO
	.align		4
.L_852:
        /*0008*/ 	.byte	0x04, 0x17
        /*000a*/ 	.short	(.L_854 - .L_853)
.L_853:
        /*000c*/ 	.word	0x00000000
        /*0010*/ 	.short	0x0000
        /*0012*/ 	.short	0x0000
        /*0014*/ 	.byte	0x00, 0xf0, 0xc1, 0x03


	//----- nvinfo : EIATTR_SPARSE_MMA_MASK
	.align		4
.L_854:
        /*0018*/ 	.byte	0x03, 0x50
        /*001a*/ 	.short	0x0000


	//----- nvinfo : EIATTR_MAXREG_COUNT
	.align		4
        /*001c*/ 	.byte	0x03, 0x1b
        /*001e*/ 	.short	0x0080


	//----- nvinfo : EIATTR_MERCURY_ISA_VERSION
	.align		4
        /*0020*/ 	.byte	0x03, 0x5f
        /*0022*/ 	.short	0x0101


	//----- nvinfo : EIATTR_COOP_GROUP_MASK_REGIDS
	.align		4
        /*0024*/ 	.byte	0x04, 0x29
        /*0026*/ 	.short	(.L_856 - .L_855)


	//   ....[0]....
.L_855:
        /*0028*/ 	.word	0xffffffff


	//   ....[1]....
        /*002c*/ 	.word	0xffffffff


	//   ....[2]....
        /*0030*/ 	.word	0xffffffff


	//   ....[3]....
        /*0034*/ 	.word	0xffffffff


	//   ....[4]....
        /*0038*/ 	.word	0xffffffff


	//   ....[5]....
        /*003c*/ 	.word	0xffffffff


	//----- nvinfo : EIATTR_COOP_GROUP_INSTR_OFFSETS
	.align		4
.L_856:
        /*0040*/ 	.byte	0x04, 0x28
        /*0042*/ 	.short	(.L_858 - .L_857)


	//   ....[0]....
.L_857:
        /*0044*/ 	.word	0x00001290


	//   ....[1]....
        /*0048*/ 	.word	0x000012a0


	//   ....[2]....
        /*004c*/ 	.word	0x000012f0


	//   ....[3]....
        /*0050*/ 	.word	0x00001300


	//   ....[4]....
        /*0054*/ 	.word	0x00001350


	//   ....[5]....
        /*0058*/ 	.word	0x00001380


	//----- nvinfo : EIATTR_VRC_CTA_INIT_COUNT
	.align		4
.L_858:
        /*005c*/ 	.byte	0x02, 0x4a
	.zero		1
	.zero		1


	//----- nvinfo : EIATTR_EXIT_INSTR_OFFSETS
	.align		4
        /*0060*/ 	.byte	0x04, 0x1c
        /*0062*/ 	.short	(.L_860 - .L_859)


	//   ....[0]....
.L_859:
        /*0064*/ 	.word	0x000017e0


	//   ....[1]....
        /*0068*/ 	.word	0x00001860


	//----- nvinfo : EIATTR_MAX_THREADS
	.align		4
.L_860:
        /*006c*/ 	.byte	0x04, 0x05
        /*006e*/ 	.short	(.L_862 - .L_861)
.L_861:
        /*0070*/ 	.word	0x00000100
        /*0074*/ 	.word	0x00000001
        /*0078*/ 	.word	0x00000001


	//----- nvinfo : EIATTR_CRS_STACK_SIZE
	.align		4
.L_862:
        /*007c*/ 	.byte	0x04, 0x1e
        /*007e*/ 	.short	(.L_864 - .L_863)
.L_863:
        /*0080*/ 	.word	0x00000000


	//----- nvinfo : EIATTR_CBANK_PARAM_SIZE
	.align		4
.L_864:
        /*0084*/ 	.byte	0x03, 0x19
        /*0086*/ 	.short	0x00f0


	//----- nvinfo : EIATTR_PARAM_CBANK
	.align		4
        /*0088*/ 	.byte	0x04, 0x0a
        /*008a*/ 	.short	(.L_866 - .L_865)
	.align		4
.L_865:
        /*008c*/ 	.word	index@(.nv.constant0._ZN7cutlass13device_kernelIN5flash22FlashAttnBwdPreprocessIN4cute5tupleIJNS3_1CILi64EEENS5_ILi192EEEEEENS_6half_tEfNS_4arch4Sm80ELb1ELb0EEEEEvNT_6ParamsE)
        /*0090*/ 	.short	0x0380
        /*0092*/ 	.short	0x00f0


	//----- nvinfo : EIATTR_SW_WAR
	.align		4
.L_866:
        /*0094*/ 	.byte	0x04, 0x36
        /*0096*/ 	.short	(.L_868 - .L_867)
.L_867:
        /*0098*/ 	.word	0x00000008
.L_868:


//--------------------- .nv.info._ZN7cutlass13device_kernelIN5flash19enable_sm80_to_sm89INS1_16FlashAttnBwdSm80INS1_25CollectiveMainloopBwdSm80ILi2ELi1EN4cute5tupleIJNS5_1CILi64EEENS7_ILi80EEENS7_ILi192EEEEEENS_6half_tEfNS_4arch4Sm80ELb1ELb0ELb1ELb1ELb0ELb0ELb1ELb0ELi2ELi4ELi2ELi2ELb0EEENS1_21CollectiveEpilogueBwdISB_SC_SE_Li256ELb1ELb1ELi4EEENS1_25SingleTileBwdLPTSchedulerILb1ELi80ELb0EEEEEEEEEvNT_6ParamsE --------------------------
	.section	.nv.info._ZN7cutlass13device_kernelIN5flash19enable_sm80_to_sm89INS1_16FlashAttnBwdSm80INS1_25CollectiveMainloopBwdSm80ILi2ELi1EN4cute5tupleIJNS5_1CILi64EEENS7_ILi80EEENS7_ILi192EEEEEENS_6half_tEfNS_4arch4Sm80ELb1ELb0ELb1ELb1ELb0ELb0ELb1ELb0ELi2ELi4ELi2ELi2ELb0EEENS1_21CollectiveEpilogueBwdISB_SC_SE_Li256ELb1ELb1ELi4EEENS1_25SingleTileBwdLPTSchedulerILb1ELi80ELb0EEEEEEEEEvNT_6ParamsE,"",@"SHT_CUDA_INFO"
	.sectionflags	@""
	.align	4


	//----- nvinfo : EIATTR_CUDA_API_VERSION
	.align		4
        /*0000*/ 	.byte	0x04, 0x37
        /*0002*/ 	.short	(.L_870 - .L_869)
.L_869:
        /*0004*/ 	.word	0x00000082


	//----- nvinfo : EIATTR_KPARAM_INFO
	.align		4
.L_870:
        /*0008*/ 	.byte	0x04, 0x17
        /*000a*/ 	.short	(.L_872 - .L_871)
.L_871:
        /*000c*/ 	.word	0x00000000
        /*0010*/ 	.short	0x0000
        /*0012*/ 	.short	0x0000
        /*0014*/ 	.byte	0x00, 0xf0, 0x21, 0x0a


	//----- nvinfo : EIATTR_SPARSE_MMA_MASK
	.align		4
.L_872:
        /*0018*/ 	.byte	0x03, 0x50
        /*001a*/ 	.short	0x0000


	//----- nvinfo : EIATTR_MAXREG_COUNT
	.align		4
        /*001c*/ 	.byte	0x03, 0x1b
        /*001e*/ 	.short	0x00ff


	//----- nvinfo : EIATTR_MERCURY_ISA_VERSION
	.align		4
        /*0020*/ 	.byte	0x03, 0x5f
        /*0022*/ 	.short	0x0101


	//----- nvinfo : EIATTR_VRC_CTA_INIT_COUNT
	.align		4
        /*0024*/ 	.byte	0x02, 0x4a
	.zero		1
	.zero		1


	//----- nvinfo : EIATTR_EXIT_INSTR_OFFSETS
	.align		4
        /*0028*/ 	.byte	0x04, 0x1c
        /*002a*/ 	.short	(.L_874 - .L_873)


	//   ....[0]....
.L_873:
        /*002c*/ 	.word	0x00000010


	//----- nvinfo : EIATTR_MAX_THREADS
	.align		4
.L_874:
        /*0030*/ 	.byte	0x04, 0x05
        /*0032*/ 	.short	(.L_876 - .L_875)
.L_875:
        /*0034*/ 	.word	0x00000100
        /*0038*/ 	.word	0x00000001
        /*003c*/ 	.word	0x00000001


	//----- nvinfo : EIATTR_CBANK_PARAM_SIZE
	.align		4
.L_876:
        /*0040*/ 	.byte	0x03, 0x19
        /*0042*/ 	.short	0x0288


	//----- nvinfo : EIATTR_PARAM_CBANK
	.align		4
        /*0044*/ 	.byte	0x04, 0x0a
        /*0046*/ 	.short	(.L_878 - .L_877)
	.align		4
.L_877:
        /*0048*/ 	.word	index@(.nv.constant0._ZN7cutlass13device_kernelIN5flash19enable_sm80_to_sm89INS1_16FlashAttnBwdSm80INS1_25CollectiveMainloopBwdSm80ILi2ELi1EN4cute5tupleIJNS5_1CILi64EEENS7_ILi80EEENS7_ILi192EEEEEENS_6half_tEfNS_4arch4Sm80ELb1ELb0ELb1ELb1ELb0ELb0ELb1ELb0ELi2ELi4ELi2ELi2ELb0EEENS1_21CollectiveEpilogueBwdISB_SC_SE_Li256ELb1ELb1ELi4EEENS1_25SingleTileBwdLPTSchedulerILb1ELi80ELb0EEEEEEEEEvNT_6ParamsE)
        /*004c*/ 	.short	0x0380
        /*004e*/ 	.short	0x0288


	//----- nvinfo : EIATTR_SW_WAR
	.align		4
.L_878:
        /*0050*/ 	.byte	0x04, 0x36
        /*0052*/ 	.short	(.L_880 - .L_879)
.L_879:
        /*0054*/ 	.word	0x00000008
.L_880:


//--------------------- .nv.info._ZN7cutlass13device_kernelIN5flash19enable_sm80_to_sm89INS1_16FlashAttnBwdSm80INS1_25CollectiveMainloopBwdSm80ILi2ELi1EN4cute5tupleIJNS5_1CILi64EEENS7_ILi80EEENS7_ILi192EEEEEENS_6half_tEfNS_4arch4Sm80ELb1ELb0ELb1ELb1ELb1ELb0ELb1ELb0ELi2ELi4ELi2ELi2ELb0EEENS1_21CollectiveEpilogueBwdISB_SC_SE_Li256ELb1ELb1ELi4EEENS1_25SingleTileBwdLPTSchedulerILb1ELi80ELb1EEEEEEEEEvNT_6ParamsE --------------------------
	.section	.nv.info._ZN7cutlass13device_kernelIN5flash19enable_sm80_to_sm89INS1_16FlashAttnBwdSm80INS1_25CollectiveMainloopBwdSm80ILi2ELi1EN4cute5tupleIJNS5_1CILi64EEENS7_ILi80EEENS7_ILi192EEEEEENS_6half_tEfNS_4arch4Sm80ELb1ELb0ELb1ELb1ELb1ELb0ELb1ELb0ELi2ELi4ELi2ELi2ELb0EEENS1_21CollectiveEpilogueBwdISB_SC_SE_Li256ELb1ELb1ELi4EEENS1_25SingleTileBwdLPTSchedulerILb1ELi80ELb1EEEEEEEEEvNT_6ParamsE,"",@"SHT_CUDA_INFO"
	.sectionflags	@""
	.align	4


	//----- nvinfo : EIATTR_CUDA_API_VERSION
	.align		4
        /*0000*/ 	.byte	0x04, 0x37
        /*0002*/ 	.short	(.L_882 - .L_881)
.L_881:
        /*0004*/ 	.word	0x00000082


	//----- nvinfo : EIATTR_KPARAM_INFO
	.align		4
.L_882:
        /*0008*/ 	.byte	0x04, 0x17
        /*000a*/ 	.short	(.L_884 - .L_883)
.L_883:
        /*000c*/ 	.word	0x00000000
        /*0010*/ 	.short	0x0000
        /*0012*/ 	.short	0x0000
        /*0014*/ 	.byte	0x00, 0xf0, 0x21, 0x0a


	//----- nvinfo : EIATTR_SPARSE_MMA_MASK
	.align		4
.L_884:
        /*0018*/ 	.byte	0x03, 0x50
        /*001a*/ 	.short	0x0000


	//----- nvinfo : EIATTR_MAXREG_COUNT
	.align		4
        /*001c*/ 	.byte	0x03, 0x1b
        /*001e*/ 	.short	0x00ff


	//----- nvinfo : EIATTR_MERCURY_ISA_VERSION
	.align		4
        /*0020*/ 	.byte	0x03, 0x5f
        /*0022*/ 	.short	0x0101


	//----- nvinfo : EIATTR_VRC_CTA_INIT_COUNT
	.align		4
        /*0024*/ 	.byte	0x02, 0x4a
	.zero		1
	.zero		1


	//----- nvinfo : EIATTR_EXIT_INSTR_OFFSETS
	.align		4
        /*0028*/ 	.byte	0x04, 0x1c
        /*002a*/ 	.short	(.L_886 - .L_885)


	//   ....[0]....
.L_885:
        /*002c*/ 	.word	0x00000010


	//----- nvinfo : EIATTR_MAX_THREADS
	.align		4
.L_886:
        /*0030*/ 	.byte	0x04, 0x05
        /*0032*/ 	.short	(.L_888 - .L_887)
.L_887:
        /*0034*/ 	.word	0x00000100
        /*0038*/ 	.word	0x00000001
        /*003c*/ 	.word	0x00000001


	//----- nvinfo : EIATTR_CBANK_PARAM_SIZE
	.align		4
.L_888:
        /*0040*/ 	.byte	0x03, 0x19
        /*0042*/ 	.short	0x0288


	//----- nvinfo : EIATTR_PARAM_CBANK
	.align		4
        /*0044*/ 	.byte	0x04, 0x0a
        /*0046*/ 	.short	(.L_890 - .L_889)
	.align		4
.L_889:
        /*0048*/ 	.word	index@(.nv.constant0._ZN7cutlass13device_kernelIN5flash19enable_sm80_to_sm89INS1_16FlashAttnBwdSm80INS1_25CollectiveMainloopBwdSm80ILi2ELi1EN4cute5tupleIJNS5_1CILi64EEENS7_ILi80EEENS7_ILi192EEEEEENS_6half_tEfNS_4arch4Sm80ELb1ELb0ELb1ELb1ELb1ELb0ELb1ELb0ELi2ELi4ELi2ELi2ELb0EEENS1_21CollectiveEpilogueBwdISB_SC_SE_Li256ELb1ELb1ELi4EEENS1_25SingleTileBwdLPTSchedulerILb1ELi80ELb1EEEEEEEEEvNT_6ParamsE)
        /*004c*/ 	.short	0x0380
        /*004e*/ 	.short	0x0288


	//----- nvinfo : EIATTR_SW_WAR
	.align		4
.L_890:
        /*0050*/ 	.byte	0x04, 0x36
        /*0052*/ 	.short	(.L_892 - .L_891)
.L_891:
        /*0054*/ 	.word	0x00000008
.L_892:


//--------------------- .nv.info._ZN7cutlass13device_kernelIN5flash19enable_sm80_to_sm89INS1_16FlashAttnBwdSm80INS1_25CollectiveMainloopBwdSm80ILi2ELi1EN4cute5tupleIJNS5_1CILi64EEENS7_ILi80EEENS7_ILi192EEEEEENS_6half_tEfNS_4arch4Sm80ELb1ELb0ELb1ELb1ELb0ELb0ELb1ELb0ELi2ELi4ELi2ELi2ELb0EEENS1_24CollectiveEpilogueBwdGQAISB_fSE_Li256ELb1ELb0EEENS1_25SingleTileBwdLPTSchedulerILb1ELi80ELb0EEEEEEEEEvNT_6ParamsE --------------------------
	.section	.nv.info._ZN7cutlass13device_kernelIN5flash19enable_sm80_to_sm89INS1_16FlashAttnBwdSm80INS1_25CollectiveMainloopBwdSm80ILi2ELi1EN4cute5tupleIJNS5_1CILi64EEENS7_ILi80EEENS7_ILi192EEEEEENS_6half_tEfNS_4arch4Sm80ELb1ELb0ELb1ELb1ELb0ELb0ELb1ELb0ELi2ELi4ELi2ELi2ELb0EEENS1_24CollectiveEpilogueBwdGQAISB_fSE_Li256ELb1ELb0EEENS1_25SingleTileBwdLPTSchedulerILb1ELi80ELb0EEEEEEEEEvNT_6ParamsE,"",@"SHT_CUDA_INFO"
	.sectionflags	@""
	.align	4


	//----- nvinfo : EIATTR_CUDA_API_VERSION
	.align		4
        /*0000*/ 	.byte	0x04, 0x37
        /*0002*/ 	.short	(.L_894 - .L_893)
.L_893:
        /*0004*/ 	.word	0x00000082


	//----- nvinfo : EIATTR_KPARAM_INFO
	.align		4
.L_894:
        /*0008*/ 	.byte	0x04, 0x17
        /*000a*/ 	.short	(.L_896 - .L_895)
.L_895:
        /*000c*/ 	.word	0x00000000
        /*0010*/ 	.short	0x0000
        /*0012*/ 	.short	0x0000
        /*0014*/ 	.byte	0x00, 0xf0, 0x41, 0x0a


	//----- nvinfo : EIATTR_SPARSE_MMA_MASK
	.align		4
.L_896:
        /*0018*/ 	.byte	0x03, 0x50
        /*001a*/ 	.short	0x0000


	//----- nvinfo : EIATTR_MAXREG_COUNT
	.align		4
        /*001c*/ 	.byte	0x03, 0x1b
        /*001e*/ 	.short	0x00ff


	//----- nvinfo : EIATTR_MERCURY_ISA_VERSION
	.align		4
        /*0020*/ 	.byte	0x03, 0x5f
        /*0022*/ 	.short	0x0101


	//----- nvinfo : EIATTR_VRC_CTA_INIT_COUNT
	.align		4
        /*0024*/ 	.byte	0x02, 0x4a
	.zero		1
	.zero		1


	//----- nvinfo : EIATTR_EXIT_INSTR_OFFSETS
	.align		4
        /*0028*/ 	.byte	0x04, 0x1c
        /*002a*/ 	.short	(.L_898 - .L_897)


	//   ....[0]....
.L_897:
        /*002c*/ 	.word	0x00000010


	//----- nvinfo : EIATTR_MAX_THREADS
	.align		4
.L_898:
        /*0030*/ 	.byte	0x04, 0x05
        /*0032*/ 	.short	(.L_900 - .L_899)
.L_899:
        /*0034*/ 	.word	0x00000100
        /*0038*/ 	.word	0x00000001
        /*003c*/ 	.word	0x00000001


	//----- nvinfo : EIATTR_CBANK_PARAM_SIZE
	.align		4
.L_900:
        /*0040*/ 	.byte	0x03, 0x19
        /*0042*/ 	.short	0x0290


	//----- nvinfo : EIATTR_PARAM_CBANK
	.align		4
        /*0044*/ 	.byte	0x04, 0x0a
        /*0046*/ 	.short	(.L_902 - .L_901)
	.align		4
.L_901:
        /*0048*/ 	.word	index@(.nv.constant0._ZN7cutlass13device_kernelIN5flash19enable_sm80_to_sm89INS1_16FlashAttnBwdSm80INS1_25CollectiveMainloopBwdSm80ILi2ELi1EN4cute5tupleIJNS5_1CILi64EEENS7_ILi80EEENS7_ILi192EEEEEENS_6half_tEfNS_4arch4Sm80ELb1ELb0ELb1ELb1ELb0ELb0ELb1ELb0ELi2ELi4ELi2ELi2ELb0EEENS1_24CollectiveEpilogueBwdGQAISB_fSE_Li256ELb1ELb0EEENS1_25SingleTileBwdLPTSchedulerILb1ELi80ELb0EEEEEEEEEvNT_6ParamsE)
        /*004c*/ 	.short	0x0380
        /*004e*/ 	.short	0x0290


	//----- nvinfo : EIATTR_SW_WAR
	.align		4
.L_902:
        /*0050*/ 	.byte	0x04, 0x36
        /*0052*/ 	.short	(.L_904 - .L_903)
.L_903:
        /*0054*/ 	.word	0x00000008
.L_904:


//--------------------- .nv.info._ZN7cutlass13device_kernelIN5flash32FlashAttnBwdPostprocessConvertdQIN4cute5tupleIJNS3_1CILi80EEENS5_ILi192EEEEEENS_6half_tEfNS_4arch4Sm80ELi256ENS3_8TiledMMAINS3_8MMA_AtomIJNS3_28SM80_16x8x16_F32F16F16F32_TNEEEENS3_6LayoutINS4_IJNS5_ILi4EEENS5_ILi2EEENS5_ILi1EEEEEENS4_IJSJ_SH_NS5_ILi0EEEEEEEENS4_IJNS5_ILi64EEENS5_ILi16EEESP_EEEEELb1EEEEEvNT_6ParamsE --------------------------
	.section	.nv.info._ZN7cutlass13device_kernelIN5flash32FlashAttnBwdPostprocessConvertdQIN4cute5tupleIJNS3_1CILi80EEENS5_ILi192EEEEEENS_6half_tEfNS_4arch4Sm80ELi256ENS3_8TiledMMAINS3_8MMA_AtomIJNS3_28SM80_16x8x16_F32F16F16F32_TNEEEENS3_6LayoutINS4_IJNS5_ILi4EEENS5_ILi2EEENS5_ILi1EEEEEENS4_IJSJ_SH_NS5_ILi0EEEEEEEENS4_IJNS5_ILi64EEENS5_ILi16EEESP_EEEEELb1EEEEEvNT_6ParamsE,"",@"SHT_CUDA_INFO"
	.sectionflags	@""
	.align	4


	//----- nvinfo : EIATTR_CUDA_API_VERSION
	.align		4
        /*0000*/ 	.byte	0x04, 0x37
        /*0002*/ 	.short	(.L_906 - .L_905)
.L_905:
        /*0004*/ 	.word	0x00000082


	//----- nvinfo : EIATTR_KPARAM_INFO
	.align		4
.L_906:
        /*0008*/ 	.byte	0x04, 0x17
        /*000a*/ 	.short	(.L_908 - .L_907)
.L_907:
        /*000c*/ 	.word	0x00000000
        /*0010*/ 	.short	0x0000
        /*0012*/ 	.short	0x0000
        /*0014*/ 	.byte	0x00, 0xf0, 0xc1, 0x01


	//----- nvinfo : EIATTR_SPARSE_MMA_MASK
	.align		4
.L_908:
        /*0018*/ 	.byte	0x03, 0x50
        /*001a*/ 	.short	0x0000


	//----- nvinfo : EIATTR_MAXREG_COUNT
	.align		4
        /*001c*/ 	.byte	0x03, 0x1b
        /*001e*/ 	.short	0x0080


	//----- nvinfo : EIATTR_NUM_BARRIERS
	.align		4
        /*0020*/ 	.byte	0x02, 0x4c
        /*0022*/ 	.byte	0x01
	.zero		1


	//----- nvinfo : EIATTR_MERCURY_ISA_VERSION
	.align		4
        /*0024*/ 	.byte	0x03, 0x5f
        /*0026*/ 	.short	0x0101


	//----- nvinfo : EIATTR_VRC_CTA_INIT_COUNT
	.align		4
        /*0028*/ 	.byte	0x02, 0x4a
	.zero		1
	.zero		1


	//----- nvinfo : EIATTR_EXIT_INSTR_OFFSETS
	.align		4
        /*002c*/ 	.byte	0x04, 0x1c
        /*002e*/ 	.short	(.L_910 - .L_909)


	//   ....[0]....
.L_909:
        /*0030*/ 	.word	0x00000280


	//   ....[1]....
        /*0034*/ 	.word	0x00001c90


	//   ....[2]....
        /*0038*/ 	.word	0x00001de0


	//   ....[3]....
        /*003c*/ 	.word	0x00001e00


	//----- nvinfo : EIATTR_MAX_THREADS
	.align		4
.L_910:
        /*0040*/ 	.byte	0x04, 0x05
        /*0042*/ 	.short	(.L_912 - .L_911)
.L_911:
        /*0044*/ 	.word	0x00000100
        /*0048*/ 	.word	0x00000001
        /*004c*/ 	.word	0x00000001


	//----- nvinfo : EIATTR_CRS_STACK_SIZE
	.align		4
.L_912:
        /*0050*/ 	.byte	0x04, 0x1e
        /*0052*/ 	.short	(.L_914 - .L_913)
.L_913:
        /*0054*/ 	.word	0x00000000


	//----- nvinfo : EIATTR_CBANK_PARAM_SIZE
	.align		4
.L_914:
        /*0058*/ 	.byte	0x03, 0x19
        /*005a*/ 	.short	0x0070


	//----- nvinfo : EIATTR_PARAM_CBANK
	.align		4
        /*005c*/ 	.byte	0x04, 0x0a
        /*005e*/ 	.short	(.L_916 - .L_915)
	.align		4
.L_915:
        /*0060*/ 	.word	index@(.nv.constant0._ZN7cutlass13device_kernelIN5flash32FlashAttnBwdPostprocessConvertdQIN4cute5tupleIJNS3_1CILi80EEENS5_ILi192EEEEEENS_6half_tEfNS_4arch4Sm80ELi256ENS3_8TiledMMAINS3_8MMA_AtomIJNS3_28SM80_16x8x16_F32F16F16F32_TNEEEENS3_6LayoutINS4_IJNS5_ILi4EEENS5_ILi2EEENS5_ILi1EEEEEENS4_IJSJ_SH_NS5_ILi0EEEEEEEENS4_IJNS5_ILi64EEENS5_ILi16EEESP_EEEEELb1EEEEEvNT_6ParamsE)
        /*0064*/ 	.short	0x0380
        /*0066*/ 	.short	0x0070


	//----- nvinfo : EIATTR_SW_WAR
	.align		4
.L_916:
        /*0068*/ 	.byte	0x04, 0x36
        /*006a*/ 	.short	(.L_918 - .L_917)
.L_917:
        /*006c*/ 	.word	0x00000008
.L_918:


//--------------------- .nv.info._ZN7cutlass13device_kernelIN5flash32FlashAttnBwdPostprocessConvertdQIN4cute5tupleIJNS3_1CILi64EEENS5_ILi192EEEEEENS_6half_tEfNS_4arch4Sm80ELi256ENS3_8TiledMMAINS3_8MMA_AtomIJNS3_28SM80_16x8x16_F32F16F16F32_TNEEEENS3_6LayoutINS4_IJNS5_ILi2EEENS5_ILi4EEENS5_ILi1EEEEEENS4_IJSJ_SH_NS5_ILi0EEEEEEEENS4_IJNS5_ILi32EEES6_NS5_ILi16EEEEEEEELb0EEEEEvNT_6ParamsE --------------------------
	.section	.nv.info._ZN7cutlass13device_kernelIN5flash32FlashAttnBwdPostprocessConvertdQIN4cute5tupleIJNS3_1CILi64EEENS5_ILi192EEEEEENS_6half_tEfNS_4arch4Sm80ELi256ENS3_8TiledMMAINS3_8MMA_AtomIJNS3_28SM80_16x8x16_F32F16F16F32_TNEEEENS3_6LayoutINS4_IJNS5_ILi2EEENS5_ILi4EEENS5_ILi1EEEEEENS4_IJSJ_SH_NS5_ILi0EEEEEEEENS4_IJNS5_ILi32EEES6_NS5_ILi16EEEEEEEELb0EEEEEvNT_6ParamsE,"",@"SHT_CUDA_INFO"
	.sectionflags	@""
	.align	4


	//----- nvinfo : EIATTR_CUDA_API_VERSION
	.align		4
        /*0000*/ 	.byte	0x04, 0x37
        /*0002*/ 	.short	(.L_920 - .L_919)
.L_919:
        /*0004*/ 	.word	0x00000082


	//----- nvinfo : EIATTR_KPARAM_INFO
	.align		4
.L_920:
        /*0008*/ 	.byte	0x04, 0x17
        /*000a*/ 	.short	(.L_922 - .L_921)
.L_921:
        /*000c*/ 	.word	0x00000000
        /*0010*/ 	.short	0x0000
        /*0012*/ 	.short	0x0000
        /*0014*/ 	.byte	0x00, 0xf0, 0xc1, 0x01


	//----- nvinfo : EIATTR_SPARSE_MMA_MASK
	.align		4
.L_922:
        /*0018*/ 	.byte	0x03, 0x50
        /*001a*/ 	.short	0x0000


	//----- nvinfo : EIATTR_MAXREG_COUNT
	.align		4
        /*001c*/ 	.byte	0x03, 0x1b
        /*001e*/ 	.short	0x0080


	//----- nvinfo : EIATTR_NUM_BARRIERS
	.align		4
        /*0020*/ 	.byte	0x02, 0x4c
        /*0022*/ 	.byte	0x01
	.zero		1


	//----- nvinfo : EIATTR_MERCURY_ISA_VERSION
	.align		4
        /*0024*/ 	.byte	0x03, 0x5f
        /*0026*/ 	.short	0x0101


	//----- nvinfo : EIATTR_VRC_CTA_INIT_COUNT
	.align		4
        /*0028*/ 	.byte	0x02, 0x4a
	.zero		1
	.zero		1


	//----- nvinfo : EIATTR_EXIT_INSTR_OFFSETS
	.align		4
        /*002c*/ 	.byte	0x04, 0x1c
        /*002e*/ 	.short	(.L_924 - .L_923)


	//   ....[0]....
.L_923:
        /*0030*/ 	.word	0x00000280


	//   ....[1]....
        /*0034*/ 	.word	0x000012b0


	//   ....[2]....
        /*0038*/ 	.word	0x000013f0


	//   ....[3]....
        /*003c*/ 	.word	0x00001410


	//----- nvinfo : EIATTR_MAX_THREADS
	.align		4
.L_924:
        /*0040*/ 	.byte	0x04, 0x05
        /*0042*/ 	.short	(.L_926 - .L_925)
.L_925:
        /*0044*/ 	.word	0x00000100
        /*0048*/ 	.word	0x00000001
        /*004c*/ 	.word	0x00000001


	//----- nvinfo : EIATTR_CRS_STACK_SIZE
	.align		4
.L_926:
        /*0050*/ 	.byte	0x04, 0x1e
        /*0052*/ 	.short	(.L_928 - .L_927)
.L_927:
        /*0054*/ 	.word	0x00000000


	//----- nvinfo : EIATTR_CBANK_PARAM_SIZE
	.align		4
.L_928:
        /*0058*/ 	.byte	0x03, 0x19
        /*005a*/ 	.short	0x0070


	//----- nvinfo : EIATTR_PARAM_CBANK
	.align		4
        /*005c*/ 	.byte	0x04, 0x0a
        /*005e*/ 	.short	(.L_930 - .L_929)
	.align		4
.L_929:
        /*0060*/ 	.word	index@(.nv.constant0._ZN7cutlass13device_kernelIN5flash32FlashAttnBwdPostprocessConvertdQIN4cute5tupleIJNS3_1CILi64EEENS5_ILi192EEEEEENS_6half_tEfNS_4arch4Sm80ELi256ENS3_8TiledMMAINS3_8MMA_AtomIJNS3_28SM80_16x8x16_F32F16F16F32_TNEEEENS3_6LayoutINS4_IJNS5_ILi2EEENS5_ILi4EEENS5_ILi1EEEEEENS4_IJSJ_SH_NS5_ILi0EEEEEEEENS4_IJNS5_ILi32EEES6_NS5_ILi16EEEEEEEELb0EEEEEvNT_6ParamsE)
        /*0064*/ 	.short	0x0380
        /*0066*/ 	.short	0x0070


	//----- nvinfo : EIATTR_SW_WAR
	.align		4
.L_930:
        /*0068*/ 	.byte	0x04, 0x36
        /*006a*/ 	.short	(.L_932 - .L_931)
.L_931:
        /*006c*/ 	.word	0x00000008
.L_932:


//--------------------- .nv.info._ZN7cutlass13device_kernelIN5flash19enable_sm80_to_sm89INS1_16FlashAttnBwdSm80INS1_25CollectiveMainloopBwdSm80ILi2ELi1EN4cute5tupleIJNS5_1CILi64EEENS7_ILi80EEENS7_ILi192EEEEEENS_6half_tEfNS_4arch4Sm80ELb1ELb0ELb1ELb1ELb1ELb0ELb1ELb0ELi2ELi4ELi2ELi2ELb0EEENS1_24CollectiveEpilogueBwdGQAISB_fSE_Li256ELb1ELb1EEENS1_25SingleTileBwdLPTSchedulerILb1ELi80ELb1EEEEEEEEEvNT_6ParamsE --------------------------
	.section	.nv.info._ZN7cutlass13device_kernelIN5flash19enable_sm80_to_sm89INS1_16FlashAttnBwdSm80INS1_25CollectiveMainloopBwdSm80ILi2ELi1EN4cute5tupleIJNS5_1CILi64EEENS7_ILi80EEENS7_ILi192EEEEEENS_6half_tEfNS_4arch4Sm80ELb1ELb0ELb1ELb1ELb1ELb0ELb1ELb0ELi2ELi4ELi2ELi2ELb0EEENS1_24CollectiveEpilogueBwdGQAISB_fSE_Li256ELb1ELb1EEENS1_25SingleTileBwdLPTSchedulerILb1ELi80ELb1EEEEEEEEEvNT_6ParamsE,"",@"SHT_CUDA_INFO"
	.sectionflags	@""
	.align	4


	//----- nvinfo : EIATTR_CUDA_API_VERSION
	.align		4
        /*0000*/ 	.byte	0x04, 0x37
        /*0002*/ 	.short	(.L_934 - .L_933)
.L_933:
        /*0004*/ 	.word	0x00000082


	//----- nvinfo : EIATTR_KPARAM_INFO
	.align		4
.L_934:
        /*0008*/ 	.byte	0x04, 0x17
        /*000a*/ 	.short	(.L_936 - .L_935)
.L_935:
        /*000c*/ 	.word	0x00000000
        /*0010*/ 	.short	0x0000
        /*0012*/ 	.short	0x0000
        /*0014*/ 	.byte	0x00, 0xf0, 0x41, 0x0a


	//----- nvinfo : EIATTR_SPARSE_MMA_MASK
	.align		4
.L_936:
        /*0018*/ 	.byte	0x03, 0x50
        /*001a*/ 	.short	0x0000


	//----- nvinfo : EIATTR_MAXREG_COUNT
	.align		4
        /*001c*/ 	.byte	0x03, 0x1b
        /*001e*/ 	.short	0x00ff


	//----- nvinfo : EIATTR_MERCURY_ISA_VERSION
	.align		4
        /*0020*/ 	.byte	0x03, 0x5f
        /*0022*/ 	.short	0x0101


	//----- nvinfo : EIATTR_VRC_CTA_INIT_COUNT
	.align		4
        /*0024*/ 	.byte	0x02, 0x4a
	.zero		1
	.zero		1


	//----- nvinfo : EIATTR_EXIT_INSTR_OFFSETS
	.align		4
        /*0028*/ 	.byte	0x04, 0x1c
        /*002a*/ 	.short	(.L_938 - .L_937)


	//   ....[0]....
.L_937:
        /*002c*/ 	.word	0x00000010


	//----- nvinfo : EIATTR_MAX_THREADS
	.align		4
.L_938:
        /*0030*/ 	.byte	0x04, 0x05
        /*0032*/ 	.short	(.L_940 - .L_939)
.L_939:
        /*0034*/ 	.word	0x00000100
        /*0038*/ 	.word	0x00000001
        /*003c*/ 	.word	0x00000001


	//----- nvinfo : EIATTR_CBANK_PARAM_SIZE
	.align		4
.L_940:
        /*0040*/ 	.byte	0x03, 0x19
        /*0042*/ 	.short	0x0290


	//----- nvinfo : EIATTR_PARAM_CBANK
	.align		4
        /*0044*/ 	.byte	0x04, 0x0a
        /*0046*/ 	.short	(.L_942 - .L_941)
	.align		4
.L_941:
        /*0048*/ 	.word	index@(.nv.constant0._ZN7cutlass13device_kernelIN5flash19enable_sm80_to_sm89INS1_16FlashAttnBwdSm80INS1_25CollectiveMainloopBwdSm80ILi2ELi1EN4cute5tupleIJNS5_1CILi64EEENS7_ILi80EEENS7_ILi192EEEEEENS_6half_tEfNS_4arch4Sm80ELb1ELb0ELb1ELb1ELb1ELb0ELb1ELb0ELi2ELi4ELi2ELi2ELb0EEENS1_24CollectiveEpilogueBwdGQAISB_fSE_Li256ELb1ELb1EEENS1_25SingleTileBwdLPTSchedulerILb1ELi80ELb1EEEEEEEEEvNT_6ParamsE)
        /*004c*/ 	.short	0x0380
        /*004e*/ 	.short	0x0290


	//----- nvinfo : EIATTR_SW_WAR
	.align		4
.L_942:
        /*0050*/ 	.byte	0x04, 0x36
        /*0052*/ 	.short	(.L_944 - .L_943)
.L_943:
        /*0054*/ 	.word	0x00000008
.L_944:


//--------------------- .nv.info._ZN7cutlass13device_kernelIN5flash22FlashAttnBwdPreprocessIN4cute5tupleIJNS3_1CILi64EEENS5_ILi192EEEEEENS_6half_tEfNS_4arch4Sm80ELb1ELb1EEEEEvNT_6ParamsE --------------------------
	.section	.nv.info._ZN7cutlass13device_kernelIN5flash22FlashAttnBwdPreprocessIN4cute5tupleIJNS3_1CILi64EEENS5_ILi192EEEEEENS_6half_tEfNS_4arch4Sm80ELb1ELb1EEEEEvNT_6ParamsE,"",@"SHT_CUDA_INFO"
	.sectionflags	@""
	.align	4


	//----- nvinfo : EIATTR_CUDA_API_VERSION
	.align		4
        /*0000*/ 	.byte	0x04, 0x37
        /*0002*/ 	.short	(.L_946 - .L_945)
.L_945:
        /*0004*/ 	.word	0x00000082


	//----- nvinfo : EIATTR_KPARAM_INFO
	.align		4
.L_946:
        /*0008*/ 	.byte	0x04, 0x17
        /*000a*/ 	.short	(.L_948 - .L_947)
.L_947:
        /*000c*/ 	.word	0x00000000
        /*0010*/ 	.short	0x0000
        /*0012*/ 	.short	0x0000
        /*0014*/ 	.byte	0x00, 0xf0, 0xc1, 0x03


	//----- nvinfo : EIATTR_SPARSE_MMA_MASK
	.align		4
.L_948:
        /*0018*/ 	.byte	0x03, 0x50
        /*001a*/ 	.short	0x0000


	//----- nvinfo : EIATTR_MAXREG_COUNT
	.align		4
        /*001c*/ 	.byte	0x03, 0x1b
        /*001e*/ 	.short	0x0080


	//----- nvinfo : EIATTR_MERCURY_ISA_VERSION
	.align		4
        /*0020*/ 	.byte	0x03, 0x5f
        /*0022*/ 	.short	0x0101


	//----- nvinfo : EIATTR_COOP_GROUP_MASK_REGIDS
	.align		4
        /*0024*/ 	.byte	0x04, 0x29
        /*0026*/ 	.short	(.L_950 - .L_949)


	//   ....[0]....
.L_949:
        /*0028*/ 	.word	0xffffffff


	//   ....[1]....
        /*002c*/ 	.word	0xffffffff


	//   ....[2]....
        /*0030*/ 	.word	0xffffffff


	//   ....[3]....
        /*0034*/ 	.word	0xffffffff


	//   ....[4]....
        /*0038*/ 	.word	0xffffffff


	//   ....[5]....
        /*003c*/ 	.word	0xffffffff


	//----- nvinfo : EIATTR_COOP_GROUP_INSTR_OFFSETS
	.align		4
.L_950:
        /*0040*/ 	.byte	0x04, 0x28
        /*0042*/ 	.short	(.L_952 - .L_951)


	//   ....[0]....
.L_951:
        /*0044*/ 	.word	0x000014d0


	//   ....[1]....
        /*0048*/ 	.word	0x00001500


	//   ....[2]....
        /*004c*/ 	.word	0x00001520


	//   ....[3]....
        /*0050*/ 	.word	0x00001550


	//   ....[4]....
        /*0054*/ 	.word	0x000015a0


	//   ....[5]....
        /*0058*/ 	.word	0x000015d0


	//----- nvinfo : EIATTR_VRC_CTA_INIT_COUNT
	.align		4
.L_952:
        /*005c*/ 	.byte	0x02, 0x4a
	.zero		1
	.zero		1


	//----- nvinfo : EIATTR_EXIT_INSTR_OFFSETS
	.align		4
        /*0060*/ 	.byte	0x04, 0x1c
        /*0062*/ 	.short	(.L_954 - .L_953)


	//   ....[0]....
.L_953:
        /*0064*/ 	.word	0x00000280


	//   ....[1]....
        /*0068*/ 	.word	0x00001a70


	//   ....[2]....
        /*006c*/ 	.word	0x00001af0


	//----- nvinfo : EIATTR_MAX_THREADS
	.align		4
.L_954:
        /*0070*/ 	.byte	0x04, 0x05
        /*0072*/ 	.short	(.L_956 - .L_955)
.L_955:
        /*0074*/ 	.word	0x00000100
        /*0078*/ 	.word	0x00000001
        /*007c*/ 	.word	0x00000001


	//----- nvinfo : EIATTR_CRS_STACK_SIZE
	.align		4
.L_956:
        /*0080*/ 	.byte	0x04, 0x1e
        /*0082*/ 	.short	(.L_958 - .L_957)
.L_957:
        /*0084*/ 	.word	0x00000000


	//----- nvinfo : EIATTR_CBANK_PARAM_SIZE
	.align		4
.L_958:
        /*0088*/ 	.byte	0x03, 0x19
        /*008a*/ 	.short	0x00f0


	//----- nvinfo : EIATTR_PARAM_CBANK
	.align		4
        /*008c*/ 	.byte	0x04, 0x0a
        /*008e*/ 	.short	(.L_960 - .L_959)
	.align		4
.L_959:
        /*0090*/ 	.word	index@(.nv.constant0._ZN7cutlass13device_kernelIN5flash22FlashAttnBwdPreprocessIN4cute5tupleIJNS3_1CILi64EEENS5_ILi192EEEEEENS_6half_tEfNS_4arch4Sm80ELb1ELb1EEEEEvNT_6ParamsE)
        /*0094*/ 	.short	0x0380
        /*0096*/ 	.short	0x00f0


	//----- nvinfo : EIATTR_SW_WAR
	.align		4
.L_960:
        /*0098*/ 	.byte	0x04, 0x36
        /*009a*/ 	.short	(.L_962 - .L_961)
.L_961:
        /*009c*/ 	.word	0x00000008
.L_962:


//--------------------- .nv.callgraph             --------------------------
	.section	.nv.callgraph,"",@"SHT_CUDA_CALLGRAPH"
	.align	4
	.sectionentsize	8
	.align		4
        /*0000*/ 	.word	0x00000000
	.align		4
        /*0004*/ 	.word	0xffffffff
	.align		4
        /*0008*/ 	.word	0x00000000
	.align		4
        /*000c*/ 	.word	0xfffffffe
	.align		4
        /*0010*/ 	.word	0x00000000
	.align		4
        /*0014*/ 	.word	0xfffffffd
	.align		4
        /*0018*/ 	.word	0x00000000
	.align		4
        /*001c*/ 	.word	0xfffffffc


//--------------------- .nv.constant4             --------------------------
	.section	.nv.constant4,"a",@progbits
	.align	8
	.align		8
.nv.constant4:
        /*0000*/ 	.dword	_ZN74_INTERNAL_438dc0d3_38_flash_bwd_hdim192_fp16_softcap_sm80_cu_ceb34e2a_29404cuda3std3__45__cpo5beginE
	.align		8
        /*0008*/ 	.dword	_ZN74_INTERNAL_438dc0d3_38_flash_bwd_hdim192_fp16_softcap_sm80_cu_ceb34e2a_29404cuda3std3__45__cpo3endE
	.align		8
        /*0010*/ 	.dword	_ZN74_INTERNAL_438dc0d3_38_flash_bwd_hdim192_fp16_softcap_sm80_cu_ceb34e2a_29404cuda3std3__45__cpo6cbeginE
	.align		8
        /*0018*/ 	.dword	_ZN74_INTERNAL_438dc0d3_38_flash_bwd_hdim192_fp16_softcap_sm80_cu_ceb34e2a_29404cuda3std3__45__cpo4cendE
	.align		8
        /*0020*/ 	.dword	_ZN74_INTERNAL_438dc0d3_38_flash_bwd_hdim192_fp16_softcap_sm80_cu_ceb34e2a_29404cuda3std3__476_GLOBAL__N__438dc0d3_38_flash_bwd_hdim192_fp16_softcap_sm80_cu_ceb34e2a_29406ignoreE
	.align		8
        /*0028*/ 	.dword	_ZN74_INTERNAL_438dc0d3_38_flash_bwd_hdim192_fp16_softcap_sm80_cu_ceb34e2a_29404cuda3std3__419piecewise_constructE
	.align		8
        /*0030*/ 	.dword	_ZN74_INTERNAL_438dc0d3_38_flash_bwd_hdim192_fp16_softcap_sm80_cu_ceb34e2a_29404cuda3std3__48in_placeE
	.align		8
        /*0038*/ 	.dword	_ZN74_INTERNAL_438dc0d3_38_flash_bwd_hdim192_fp16_softcap_sm80_cu_ceb34e2a_29404cuda3std6ranges3__45__cpo4swapE
	.align		8
        /*0040*/ 	.dword	_ZN74_INTERNAL_438dc0d3_38_flash_bwd_hdim192_fp16_softcap_sm80_cu_ceb34e2a_29404cuda3std6ranges3__45__cpo9iter_moveE
	.align		8
        /*0048*/ 	.dword	_ZN74_INTERNAL_438dc0d3_38_flash_bwd_hdim192_fp16_softcap_sm80_cu_ceb34e2a_29404cute7productE
	.align		8
        /*0050*/ 	.dword	_ZN74_INTERNAL_438dc0d3_38_flash_bwd_hdim192_fp16_softcap_sm80_cu_ceb34e2a_29404cute1_E


//--------------------- .text._ZN7cutlass13device_kernelIN5flash19enable_sm80_to_sm89INS1_16FlashAttnBwdSm80INS1_25CollectiveMainloopBwdSm80ILi1ELi1EN4cute5tupleIJNS5_1CILi64EEES8_NS7_ILi192EEEEEENS_6half_tEfNS_4arch4Sm80ELb0ELb0ELb1ELb0ELb0ELb0ELb0ELb0ELi2ELi2ELi2ELi2ELb1EEENS1_21CollectiveEpilogueBwdISA_SB_SD_Li256ELb0ELb0ELi4EEENS1_19SingleTileSchedulerILb0ELb0ELb0ELi64EEEEEEEEEvNT_6ParamsE --------------------------
	.section	.text._ZN7cutlass13device_kernelIN5flash19enable_sm80_to_sm89INS1_16FlashAttnBwdSm80INS1_25CollectiveMainloopBwdSm80ILi1ELi1EN4cute5tupleIJNS5_1CILi64EEES8_NS7_ILi192EEEEEENS_6half_tEfNS_4arch4Sm80ELb0ELb0ELb1ELb0ELb0ELb0ELb0ELb0ELi2ELi2ELi2ELi2ELb1EEENS1_21CollectiveEpilogueBwdISA_SB_SD_Li256ELb0ELb0ELi4EEENS1_19SingleTileSchedulerILb0ELb0ELb0ELi64EEEEEEEEEvNT_6ParamsE,"ax",@progbits
	.align	128
.text._ZN7cutlass13device_kernelIN5flash19enable_sm80_to_sm89INS1_16FlashAttnBwdSm80INS1_25CollectiveMainloopBwdSm80ILi1ELi1EN4cute5tupleIJNS5_1CILi64EEES8_NS7_ILi192EEEEEENS_6half_tEfNS_4arch4Sm80ELb0ELb0ELb1ELb0ELb0ELb0ELb0ELb0ELi2ELi2ELi2ELi2ELb1EEENS1_21CollectiveEpilogueBwdISA_SB_SD_Li256ELb0ELb0ELi4EEENS1_19SingleTileSchedulerILb0ELb0ELb0ELi64EEEEEEEEEvNT_6ParamsE:
        .type           _ZN7cutlass13device_kernelIN5flash19enable_sm80_to_sm89INS1_16FlashAttnBwdSm80INS1_25CollectiveMainloopBwdSm80ILi1ELi1EN4cute5tupleIJNS5_1CILi64EEES8_NS7_ILi192EEEEEENS_6half_tEfNS_4arch4Sm80ELb0ELb0ELb1ELb0ELb0ELb0ELb0ELb0ELi2ELi2ELi2ELi2ELb1EEENS1_21CollectiveEpilogueBwdISA_SB_SD_Li256ELb0ELb0ELi4EEENS1_19SingleTileSchedulerILb0ELb0ELb0ELi64EEEEEEEEEvNT_6ParamsE,@function
        .size           _ZN7cutlass13device_kernelIN5flash19enable_sm80_to_sm89INS1_16FlashAttnBwdSm80INS1_25CollectiveMainloopBwdSm80ILi1ELi1EN4cute5tupleIJNS5_1CILi64EEES8_NS7_ILi192EEEEEENS_6half_tEfNS_4arch4Sm80ELb0ELb0ELb1ELb0ELb0ELb0ELb0ELb0ELi2ELi2ELi2ELi2ELb1EEENS1_21CollectiveEpilogueBwdISA_SB_SD_Li256ELb0ELb0ELi4EEENS1_19SingleTileSchedulerILb0ELb0ELb0ELi64EEEEEEEEEvNT_6ParamsE,(.L_x_94 - _ZN7cutlass13device_kernelIN5flash19enable_sm80_to_sm89INS1_16FlashAttnBwdSm80INS1_25CollectiveMainloopBwdSm80ILi1ELi1EN4cute5tupleIJNS5_1CILi64EEES8_NS7_ILi192EEEEEENS_6half_tEfNS_4arch4Sm80ELb0ELb0ELb1ELb0ELb0ELb0ELb0ELb0ELi2ELi2ELi2ELi2ELb1EEENS1_21CollectiveEpilogueBwdISA_SB_SD_Li256ELb0ELb0ELi4EEENS1_19SingleTileSchedulerILb0ELb0ELb0ELi64EEEEEEEEEvNT_6ParamsE)
        .other          _ZN7cutlass13device_kernelIN5flash19enable_sm80_to_sm89INS1_16FlashAttnBwdSm80INS1_25CollectiveMainloopBwdSm80ILi1ELi1EN4cute5tupleIJNS5_1CILi64EEES8_NS7_ILi192EEEEEENS_6half_tEfNS_4arch4Sm80ELb0ELb0ELb1ELb0ELb0ELb0ELb0ELb0ELi2ELi2ELi2ELi2ELb1EEENS1_21CollectiveEpilogueBwdISA_SB_SD_Li256ELb0ELb0ELi4EEENS1_19SingleTileSchedulerILb0ELb0ELb0ELi64EEEEEEEEEvNT_6ParamsE,@"STO_CUDA_ENTRY STV_DEFAULT"
_ZN7cutlass13device_kernelIN5flash19enable_sm80_to_sm89INS1_16FlashAttnBwdSm80INS1_25CollectiveMainloopBwdSm80ILi1ELi1EN4cute5tupleIJNS5_1CILi64EEES8_NS7_ILi192EEEEEENS_6half_tEfNS_4arch4Sm80ELb0ELb0ELb1ELb0ELb0ELb0ELb0ELb0ELi2ELi2ELi2ELi2ELb1EEENS1_21CollectiveEpilogueBwdISA_SB_SD_Li256ELb0ELb0ELi4EEENS1_19SingleTileSchedulerILb0ELb0ELb0ELi64EEEEEEEEEvNT_6ParamsE:
[----:B------:R-:W-:Y:S01]  /*0000*/  LDC R1, c[0x0][0x37c] ;  /* 0x0000df00ff017b82 */ /* 0x000fe20000000800 */
[----:B------:R-:W-:Y:S05]  /*0010*/  EXIT ;  /* 0x000000000000794d */ /* 0x000fea0003800000 */
.L_x_0:
[----:B------:R-:W-:-:S00]  /*0020*/  BRA `(.L_x_0) ;  /* 0xfffffffc00fc7947 */ /* 0x000fc0000383ffff */
[----:B------:R-:W-:-:S00]  /*0030*/  NOP ;  /* 0x0000000000007918 */ /* 0x000fc00000000000 */
        /* <DEDUP_REMOVED lines=12> */
.L_x_94:


//--------------------- .text._ZN7cutlass13device_kernelIN5flash19enable_sm80_to_sm89INS1_16FlashAttnBwdSm80INS1_25CollectiveMainloopBwdSm80ILi1ELi1EN4cute5tupleIJNS5_1CILi64EEES8_NS7_ILi192EEEEEENS_6half_tEfNS_4arch4Sm80ELb0ELb0ELb1ELb0ELb1ELb0ELb0ELb0ELi2ELi2ELi2ELi2ELb1EEENS1_21CollectiveEpilogueBwdISA_SB_SD_Li256ELb0ELb0ELi4EEENS1_19SingleTileSchedulerILb0ELb0ELb0ELi64EEEEEEEEEvNT_6ParamsE --------------------------
	.section	.text._ZN7cutlass13device_kernelIN5flash19enable_sm80_to_sm89INS1_16FlashAttnBwdSm80INS1_25CollectiveMainloopBwdSm80ILi1ELi1EN4cute5tupleIJNS5_1CILi64EEES8_NS7_ILi192EEEEEENS_6half_tEfNS_4arch4Sm80ELb0ELb0ELb1ELb0ELb1ELb0ELb0ELb0ELi2ELi2ELi2ELi2ELb1EEENS1_21CollectiveEpilogueBwdISA_SB_SD_Li256ELb0ELb0ELi4EEENS1_19SingleTileSchedulerILb0ELb0ELb0ELi64EEEEEEEEEvNT_6ParamsE,"ax",@progbits
	.align	128
.text._ZN7cutlass13device_kernelIN5flash19enable_sm80_to_sm89INS1_16FlashAttnBwdSm80INS1_25CollectiveMainloopBwdSm80ILi1ELi1EN4cute5tupleIJNS5_1CILi64EEES8_NS7_ILi192EEEEEENS_6half_tEfNS_4arch4Sm80ELb0ELb0ELb1ELb0ELb1ELb0ELb0ELb0ELi2ELi2ELi2ELi2ELb1EEENS1_21CollectiveEpilogueBwdISA_SB_SD_Li256ELb0ELb0ELi4EEENS1_19SingleTileSchedulerILb0ELb0ELb0ELi64EEEEEEEEEvNT_6ParamsE:
        .type           _ZN7cutlass13device_kernelIN5flash19enable_sm80_to_sm89INS1_16FlashAttnBwdSm80INS1_25CollectiveMainloopBwdSm80ILi1ELi1EN4cute5tupleIJNS5_1CILi64EEES8_NS7_ILi192EEEEEENS_6half_tEfNS_4arch4Sm80ELb0ELb0ELb1ELb0ELb1ELb0ELb0ELb0ELi2ELi2ELi2ELi2ELb1EEENS1_21CollectiveEpilogueBwdISA_SB_SD_Li256ELb0ELb0ELi4EEENS1_19SingleTileSchedulerILb0ELb0ELb0ELi64EEEEEEEEEvNT_6ParamsE,@function
        .size           _ZN7cutlass13device_kernelIN5flash19enable_sm80_to_sm89INS1_16FlashAttnBwdSm80INS1_25CollectiveMainloopBwdSm80ILi1ELi1EN4cute5tupleIJNS5_1CILi64EEES8_NS7_ILi192EEEEEENS_6half_tEfNS_4arch4Sm80ELb0ELb0ELb1ELb0ELb1ELb0ELb0ELb0ELi2ELi2ELi2ELi2ELb1EEENS1_21CollectiveEpilogueBwdISA_SB_SD_Li256ELb0ELb0ELi4EEENS1_19SingleTileSchedulerILb0ELb0ELb0ELi64EEEEEEEEEvNT_6ParamsE,(.L_x_95 - _ZN7cutlass13device_kernelIN5flash19enable_sm80_to_sm89INS1_16FlashAttnBwdSm80INS1_25CollectiveMainloopBwdSm80ILi1ELi1EN4cute5tupleIJNS5_1CILi64EEES8_NS7_ILi192EEEEEENS_6half_tEfNS_4arch4Sm80ELb0ELb0ELb1ELb0ELb1ELb0ELb0ELb0ELi2ELi2ELi2ELi2ELb1EEENS1_21CollectiveEpilogueBwdISA_SB_SD_Li256ELb0ELb0ELi4EEENS1_19SingleTileSchedulerILb0ELb0ELb0ELi64EEEEEEEEEvNT_6ParamsE)
        .other          _ZN7cutlass13device_kernelIN5flash19enable_sm80_to_sm89INS1_16FlashAttnBwdSm80INS1_25CollectiveMainloopBwdSm80ILi1ELi1EN4cute5tupleIJNS5_1CILi64EEES8_NS7_ILi192EEEEEENS_6half_tEfNS_4arch4Sm80ELb0ELb0ELb1ELb0ELb1ELb0ELb0ELb0ELi2ELi2ELi2ELi2ELb1EEENS1_21CollectiveEpilogueBwdISA_SB_SD_Li256ELb0ELb0ELi4EEENS1_19SingleTileSchedulerILb0ELb0ELb0ELi64EEEEEEEEEvNT_6ParamsE,@"STO_CUDA_ENTRY STV_DEFAULT"
_ZN7cutlass13device_kernelIN5flash19enable_sm80_to_sm89INS1_16FlashAttnBwdSm80INS1_25CollectiveMainloopBwdSm80ILi1ELi1EN4cute5tupleIJNS5_1CILi64EEES8_NS7_ILi192EEEEEENS_6half_tEfNS_4arch4Sm80ELb0ELb0ELb1ELb0ELb1ELb0ELb0ELb0ELi2ELi2ELi2ELi2ELb1EEENS1_21CollectiveEpilogueBwdISA_SB_SD_Li256ELb0ELb0ELi4EEENS1_19SingleTileSchedulerILb0ELb0ELb0ELi64EEEEEEEEEvNT_6ParamsE:
[----:B------:R-:W-:Y:S01]  /*0000*/  LDC R1, c[0x0][0x37c] ;  /* 0x0000df00ff017b82 */ /* 0x000fe20000000800 */
[----:B------:R-:W-:Y:S05]  /*0010*/  EXIT ;  /* 0x000000000000794d */ /* 0x000fea0003800000 */
.L_x_1:
        /* <DEDUP_REMOVED lines=14> */
.L_x_95:


//--------------------- .text._ZN7cutlass13device_kernelIN5flash19enable_sm80_to_sm89INS1_16FlashAttnBwdSm80INS1_25CollectiveMainloopBwdSm80ILi1ELi1EN4cute5tupleIJNS5_1CILi64EEES8_NS7_ILi192EEEEEENS_6half_tEfNS_4arch4Sm80ELb0ELb0ELb1ELb0ELb0ELb0ELb0ELb0ELi2ELi2ELi2ELi2ELb1EEENS1_24CollectiveEpilogueBwdGQAISA_fSD_Li256ELb0ELb0EEENS1_19SingleTileSchedulerILb0ELb0ELb0ELi64EEEEEEEEEvNT_6ParamsE --------------------------
	.section	.text._ZN7cutlass13device_kernelIN5flash19enable_sm80_to_sm89INS1_16FlashAttnBwdSm80INS1_25CollectiveMainloopBwdSm80ILi1ELi1EN4cute5tupleIJNS5_1CILi64EEES8_NS7_ILi192EEEEEENS_6half_tEfNS_4arch4Sm80ELb0ELb0ELb1ELb0ELb0ELb0ELb0ELb0ELi2ELi2ELi2ELi2ELb1EEENS1_24CollectiveEpilogueBwdGQAISA_fSD_Li256ELb0ELb0EEENS1_19SingleTileSchedulerILb0ELb0ELb0ELi64EEEEEEEEEvNT_6ParamsE,"ax",@progbits
	.align	128
.text._ZN7cutlass13device_kernelIN5flash19enable_sm80_to_sm89INS1_16FlashAttnBwdSm80INS1_25CollectiveMainloopBwdSm80ILi1ELi1EN4cute5tupleIJNS5_1CILi64EEES8_NS7_ILi192EEEEEENS_6half_tEfNS_4arch4Sm80ELb0ELb0ELb1ELb0ELb0ELb0ELb0ELb0ELi2ELi2ELi2ELi2ELb1EEENS1_24CollectiveEpilogueBwdGQAISA_fSD_Li256ELb0ELb0EEENS1_19SingleTileSchedulerILb0ELb0ELb0ELi64EEEEEEEEEvNT_6ParamsE:
        .type           _ZN7cutlass13device_kernelIN5flash19enable_sm80_to_sm89INS1_16FlashAttnBwdSm80INS1_25CollectiveMainloopBwdSm80ILi1ELi1EN4cute5tupleIJNS5_1CILi64EEES8_NS7_ILi192EEEEEENS_6half_tEfNS_4arch4Sm80ELb0ELb0ELb1ELb0ELb0ELb0ELb0ELb0ELi2ELi2ELi2ELi2ELb1EEENS1_24CollectiveEpilogueBwdGQAISA_fSD_Li256ELb0ELb0EEENS1_19SingleTileSchedulerILb0ELb0ELb0ELi64EEEEEEEEEvNT_6ParamsE,@function
        .size           _ZN7cutlass13device_kernelIN5flash19enable_sm80_to_sm89INS1_16FlashAttnBwdSm80INS1_25CollectiveMainloopBwdSm80ILi1ELi1EN4cute5tupleIJNS5_1CILi64EEES8_NS7_ILi192EEEEEENS_6half_tEfNS_4arch4Sm80ELb0ELb0ELb1ELb0ELb0ELb0ELb0ELb0ELi2ELi2ELi2ELi2ELb1EEENS1_24CollectiveEpilogueBwdGQAISA_fSD_Li256ELb0ELb0EEENS1_19SingleTileSchedulerILb0ELb0ELb0ELi64EEEEEEEEEvNT_6ParamsE,(.L_x_96 - _ZN7cutlass13device_kernelIN5flash19enable_sm80_to_sm89INS1_16FlashAttnBwdSm80INS1_25CollectiveMainloopBwdSm80ILi1ELi1EN4cute5tupleIJNS5_1CILi64EEES8_NS7_ILi192EEEEEENS_6half_tEfNS_4arch4Sm80ELb0ELb0ELb1ELb0ELb0ELb0ELb0ELb0ELi2ELi2ELi2ELi2ELb1EEENS1_24CollectiveEpilogueBwdGQAISA_fSD_Li256ELb0ELb0EEENS1_19SingleTileSchedulerILb0ELb0ELb0ELi64EEEEEEEEEvNT_6ParamsE)
        .other          _ZN7cutlass13device_kernelIN5flash19enable_sm80_to_sm89INS1_16FlashAttnBwdSm80INS1_25CollectiveMainloopBwdSm80ILi1ELi1EN4cute5tupleIJNS5_1CILi64EEES8_NS7_ILi192EEEEEENS_6half_tEfNS_4arch4Sm80ELb0ELb0ELb1ELb0ELb0ELb0ELb0ELb0ELi2ELi2ELi2ELi2ELb1EEENS1_24CollectiveEpilogueBwdGQAISA_fSD_Li256ELb0ELb0EEENS1_19SingleTileSchedulerILb0ELb0ELb0ELi64EEEEEEEEEvNT_6ParamsE,@"STO_CUDA_ENTRY STV_DEFAULT"
_ZN7cutlass13device_kernelIN5flash19enable_sm80_to_sm89INS1_16FlashAttnBwdSm80INS1_25CollectiveMainloopBwdSm80ILi1ELi1EN4cute5tupleIJNS5_1CILi64EEES8_NS7_ILi192EEEEEENS_6half_tEfNS_4arch4Sm80ELb0ELb0ELb1ELb0ELb0ELb0ELb0ELb0ELi2ELi2ELi2ELi2ELb1EEENS1_24CollectiveEpilogueBwdGQAISA_fSD_Li256ELb0ELb0EEENS1_19SingleTileSchedulerILb0ELb0ELb0ELi64EEEEEEEEEvNT_6ParamsE:
[----:B------:R-:W-:Y:S01]  /*0000*/  LDC R1, c[0x0][0x37c] ;  /* 0x0000df00ff017b82 */ /* 0x000fe20000000800 */
[----:B------:R-:W-:Y:S05]  /*0010*/  EXIT ;  /* 0x000000000000794d */ /* 0x000fea0003800000 */
.L_x_2:
        /* <DEDUP_REMOVED lines=14> */
.L_x_96:


//--------------------- .text._ZN7cutlass13device_kernelIN5flash19enable_sm80_to_sm89INS1_16FlashAttnBwdSm80INS1_25CollectiveMainloopBwdSm80ILi1ELi1EN4cute5tupleIJNS5_1CILi64EEES8_NS7_ILi192EEEEEENS_6half_tEfNS_4arch4Sm80ELb0ELb0ELb1ELb0ELb1ELb0ELb0ELb0ELi2ELi2ELi2ELi2ELb1EEENS1_24CollectiveEpilogueBwdGQAISA_fSD_Li256ELb0ELb1EEENS1_19SingleTileSchedulerILb0ELb0ELb0ELi64EEEEEEEEEvNT_6ParamsE --------------------------
	.section	.text._ZN7cutlass13device_kernelIN5flash19enable_sm80_to_sm89INS1_16FlashAttnBwdSm80INS1_25CollectiveMainloopBwdSm80ILi1ELi1EN4cute5tupleIJNS5_1CILi64EEES8_NS7_ILi192EEEEEENS_6half_tEfNS_4arch4Sm80ELb0ELb0ELb1ELb0ELb1ELb0ELb0ELb0ELi2ELi2ELi2ELi2ELb1EEENS1_24CollectiveEpilogueBwdGQAISA_fSD_Li256ELb0ELb1EEENS1_19SingleTileSchedulerILb0ELb0ELb0ELi64EEEEEEEEEvNT_6ParamsE,"ax",@progbits
	.align	128
.text._ZN7cutlass13device_kernelIN5flash19enable_sm80_to_sm89INS1_16FlashAttnBwdSm80INS1_25CollectiveMainloopBwdSm80ILi1ELi1EN4cute5tupleIJNS5_1CILi64EEES8_NS7_ILi192EEEEEENS_6half_tEfNS_4arch4Sm80ELb0ELb0ELb1ELb0ELb1ELb0ELb0ELb0ELi2ELi2ELi2ELi2ELb1EEENS1_24CollectiveEpilogueBwdGQAISA_fSD_Li256ELb0ELb1EEENS1_19SingleTileSchedulerILb0ELb0ELb0ELi64EEEEEEEEEvNT_6ParamsE:
        .type           _ZN7cutlass13device_kernelIN5flash19enable_sm80_to_sm89INS1_16FlashAttnBwdSm80INS1_25CollectiveMainloopBwdSm80ILi1ELi1EN4cute5tupleIJNS5_1CILi64EEES8_NS7_ILi192EEEEEENS_6half_tEfNS_4arch4Sm80ELb0ELb0ELb1ELb0ELb1ELb0ELb0ELb0ELi2ELi2ELi2ELi2ELb1EEENS1_24CollectiveEpilogueBwdGQAISA_fSD_Li256ELb0ELb1EEENS1_19SingleTileSchedulerILb0ELb0ELb0ELi64EEEEEEEEEvNT_6ParamsE,@function
        .size           _ZN7cutlass13device_kernelIN5flash19enable_sm80_to_sm89INS1_16FlashAttnBwdSm80INS1_25CollectiveMainloopBwdSm80ILi1ELi1EN4cute5tupleIJNS5_1CILi64EEES8_NS7_ILi192EEEEEENS_6half_tEfNS_4arch4Sm80ELb0ELb0ELb1ELb0ELb1ELb0ELb0ELb0ELi2ELi2ELi2ELi2ELb1EEENS1_24CollectiveEpilogueBwdGQAISA_fSD_Li256ELb0ELb1EEENS1_19SingleTileSchedulerILb0ELb0ELb0ELi64EEEEEEEEEvNT_6ParamsE,(.L_x_97 - _ZN7cutlass13device_kernelIN5flash19enable_sm80_to_sm89INS1_16FlashAttnBwdSm80INS1_25CollectiveMainloopBwdSm80ILi1ELi1EN4cute5tupleIJNS5_1CILi64EEES8_NS7_ILi192EEEEEENS_6half_tEfNS_4arch4Sm80ELb0ELb0ELb1ELb0ELb1ELb0ELb0ELb0ELi2ELi2ELi2ELi2ELb1EEENS1_24CollectiveEpilogueBwdGQAISA_fSD_Li256ELb0ELb1EEENS1_19SingleTileSchedulerILb0ELb0ELb0ELi64EEEEEEEEEvNT_6ParamsE)
        .other          _ZN7cutlass13device_kernelIN5flash19enable_sm80_to_sm89INS1_16FlashAttnBwdSm80INS1_25CollectiveMainloopBwdSm80ILi1ELi1EN4cute5tupleIJNS5_1CILi64EEES8_NS7_ILi192EEEEEENS_6half_tEfNS_4arch4Sm80ELb0ELb0ELb1ELb0ELb1ELb0ELb0ELb0ELi2ELi2ELi2ELi2ELb1EEENS1_24CollectiveEpilogueBwdGQAISA_fSD_Li256ELb0ELb1EEENS1_19SingleTileSchedulerILb0ELb0ELb0ELi64EEEEEEEEEvNT_6ParamsE,@"STO_CUDA_ENTRY STV_DEFAULT"
_ZN7cutlass13device_kernelIN5flash19enable_sm80_to_sm89INS1_16FlashAttnBwdSm80INS1_25CollectiveMainloopBwdSm80ILi1ELi1EN4cute5tupleIJNS5_1CILi64EEES8_NS7_ILi192EEEEEENS_6half_tEfNS_4arch4Sm80ELb0ELb0ELb1ELb0ELb1ELb0ELb0ELb0ELi2ELi2ELi2ELi2ELb1EEENS1_24CollectiveEpilogueBwdGQAISA_fSD_Li256ELb0ELb1EEENS1_19SingleTileSchedulerILb0ELb0ELb0ELi64EEEEEEEEEvNT_6ParamsE:
[----:B------:R-:W-:Y:S01]  /*0000*/  LDC R1, c[0x0][0x37c] ;  /* 0x0000df00ff017b82 */ /* 0x000fe20000000800 */
[----:B------:R-:W-:Y:S05]  /*0010*/  EXIT ;  /* 0x000000000000794d */ /* 0x000fea0003800000 */
.L_x_3:
        /* <DEDUP_REMOVED lines=14> */
.L_x_97:


//--------------------- .text._ZN7cutlass13device_kernelIN5flash19enable_sm80_to_sm89INS1_16FlashAttnBwdSm80INS1_25CollectiveMainloopBwdSm80ILi1ELi1EN4cute5tupleIJNS5_1CILi64EEES8_NS7_ILi192EEEEEENS_6half_tEfNS_4arch4Sm80ELb0ELb0ELb1ELb1ELb0ELb0ELb0ELb0ELi2ELi2ELi2ELi2ELb1EEENS1_21CollectiveEpilogueBwdISA_SB_SD_Li256ELb1ELb0ELi4EEENS1_19SingleTileSchedulerILb1ELb0ELb0ELi64EEEEEEEEEvNT_6ParamsE --------------------------
	.section	.text._ZN7cutlass13device_kernelIN5flash19enable_sm80_to_sm89INS1_16FlashAttnBwdSm80INS1_25CollectiveMainloopBwdSm80ILi1ELi1EN4cute5tupleIJNS5_1CILi64EEES8_NS7_ILi192EEEEEENS_6half_tEfNS_4arch4Sm80ELb0ELb0ELb1ELb1ELb0ELb0ELb0ELb0ELi2ELi2ELi2ELi2ELb1EEENS1_21CollectiveEpilogueBwdISA_SB_SD_Li256ELb1ELb0ELi4EEENS1_19SingleTileSchedulerILb1ELb0ELb0ELi64EEEEEEEEEvNT_6ParamsE,"ax",@progbits
	.align	128
.text._ZN7cutlass13device_kernelIN5flash19enable_sm80_to_sm89INS1_16FlashAttnBwdSm80INS1_25CollectiveMainloopBwdSm80ILi1ELi1EN4cute5tupleIJNS5_1CILi64EEES8_NS7_ILi192EEEEEENS_6half_tEfNS_4arch4Sm80ELb0ELb0ELb1ELb1ELb0ELb0ELb0ELb0ELi2ELi2ELi2ELi2ELb1EEENS1_21CollectiveEpilogueBwdISA_SB_SD_Li256ELb1ELb0ELi4EEENS1_19SingleTileSchedulerILb1ELb0ELb0ELi64EEEEEEEEEvNT_6ParamsE:
        .type           _ZN7cutlass13device_kernelIN5flash19enable_sm80_to_sm89INS1_16FlashAttnBwdSm80INS1_25CollectiveMainloopBwdSm80ILi1ELi1EN4cute5tupleIJNS5_1CILi64EEES8_NS7_ILi192EEEEEENS_6half_tEfNS_4arch4Sm80ELb0ELb0ELb1ELb1ELb0ELb0ELb0ELb0ELi2ELi2ELi2ELi2ELb1EEENS1_21CollectiveEpilogueBwdISA_SB_SD_Li256ELb1ELb0ELi4EEENS1_19SingleTileSchedulerILb1ELb0ELb0ELi64EEEEEEEEEvNT_6ParamsE,@function
        .size           _ZN7cutlass13device_kernelIN5flash19enable_sm80_to_sm89INS1_16FlashAttnBwdSm80INS1_25CollectiveMainloopBwdSm80ILi1ELi1EN4cute5tupleIJNS5_1CILi64EEES8_NS7_ILi192EEEEEENS_6half_tEfNS_4arch4Sm80ELb0ELb0ELb1ELb1ELb0ELb0ELb0ELb0ELi2ELi2ELi2ELi2ELb1EEENS1_21CollectiveEpilogueBwdISA_SB_SD_Li256ELb1ELb0ELi4EEENS1_19SingleTileSchedulerILb1ELb0ELb0ELi64EEEEEEEEEvNT_6ParamsE,(.L_x_98 - _ZN7cutlass13device_kernelIN5flash19enable_sm80_to_sm89INS1_16FlashAttnBwdSm80INS1_25CollectiveMainloopBwdSm80ILi1ELi1EN4cute5tupleIJNS5_1CILi64EEES8_NS7_ILi192EEEEEENS_6half_tEfNS_4arch4Sm80ELb0ELb0ELb1ELb1ELb0ELb0ELb0ELb0ELi2ELi2ELi2ELi2ELb1EEENS1_21CollectiveEpilogueBwdISA_SB_SD_Li256ELb1ELb0ELi4EEENS1_19SingleTileSchedulerILb1ELb0ELb0ELi64EEEEEEEEEvNT_6ParamsE)
        .other          _ZN7cutlass13device_kernelIN5flash19enable_sm80_to_sm89INS1_16FlashAttnBwdSm80INS1_25CollectiveMainloopBwdSm80ILi1ELi1EN4cute5tupleIJNS5_1CILi64EEES8_NS7_ILi192EEEEEENS_6half_tEfNS_4arch4Sm80ELb0ELb0ELb1ELb1ELb0ELb0ELb0ELb0ELi2ELi2ELi2ELi2ELb1EEENS1_21CollectiveEpilogueBwdISA_SB_SD_Li256ELb1ELb0ELi4EEENS1_19SingleTileSchedulerILb1ELb0ELb0ELi64EEEEEEEEEvNT_6ParamsE,@"STO_CUDA_ENTRY STV_DEFAULT"
_ZN7cutlass13device_kernelIN5flash19enable_sm80_to_sm89INS1_16FlashAttnBwdSm80INS1_25CollectiveMainloopBwdSm80ILi1ELi1EN4cute5tupleIJNS5_1CILi64EEES8_NS7_ILi192EEEEEENS_6half_tEfNS_4arch4Sm80ELb0ELb0ELb1ELb1ELb0ELb0ELb0ELb0ELi2ELi2ELi2ELi2ELb1EEENS1_21CollectiveEpilogueBwdISA_SB_SD_Li256ELb1ELb0ELi4EEENS1_19SingleTileSchedulerILb1ELb0ELb0ELi64EEEEEEEEEvNT_6ParamsE:
[----:B------:R-:W-:Y:S01]  /*0000*/  LDC R1, c[0x0][0x37c] ;  /* 0x0000df00ff017b82 */ /* 0x000fe20000000800 */
[----:B------:R-:W-:Y:S05]  /*0010*/  EXIT ;  /* 0x000000000000794d */ /* 0x000fea0003800000 */
.L_x_4:
        /* <DEDUP_REMOVED lines=14> */
.L_x_98:


//--------------------- .text._ZN7cutlass13device_kernelIN5flash19enable_sm80_to_sm89INS1_16FlashAttnBwdSm80INS1_25CollectiveMainloopBwdSm80ILi1ELi1EN4cute5tupleIJNS5_1CILi64EEES8_NS7_ILi192EEEEEENS_6half_tEfNS_4arch4Sm80ELb0ELb0ELb1ELb1ELb1ELb0ELb0ELb0ELi2ELi2ELi2ELi2ELb1EEENS1_21CollectiveEpilogueBwdISA_SB_SD_Li256ELb1ELb0ELi4EEENS1_19SingleTileSchedulerILb1ELb0ELb0ELi64EEEEEEEEEvNT_6ParamsE --------------------------
	.section	.text._ZN7cutlass13device_kernelIN5flash19enable_sm80_to_sm89INS1_16FlashAttnBwdSm80INS1_25CollectiveMainloopBwdSm80ILi1ELi1EN4cute5tupleIJNS5_1CILi64EEES8_NS7_ILi192EEEEEENS_6half_tEfNS_4arch4Sm80ELb0ELb0ELb1ELb1ELb1ELb0ELb0ELb0ELi2ELi2ELi2ELi2ELb1EEENS1_21CollectiveEpilogueBwdISA_SB_SD_Li256ELb1ELb0ELi4EEENS1_19SingleTileSchedulerILb1ELb0ELb0ELi64EEEEEEEEEvNT_6ParamsE,"ax",@progbits
	.align	128
.text._ZN7cutlass13device_kernelIN5flash19enable_sm80_to_sm89INS1_16FlashAttnBwdSm80INS1_25CollectiveMainloopBwdSm80ILi1ELi1EN4cute5tupleIJNS5_1CILi64EEES8_NS7_ILi192EEEEEENS_6half_tEfNS_4arch4Sm80ELb0ELb0ELb1ELb1ELb1ELb0ELb0ELb0ELi2ELi2ELi2ELi2ELb1EEENS1_21CollectiveEpilogueBwdISA_SB_SD_Li256ELb1ELb0ELi4EEENS1_19SingleTileSchedulerILb1ELb0ELb0ELi64EEEEEEEEEvNT_6ParamsE:
        .type           _ZN7cutlass13device_kernelIN5flash19enable_sm80_to_sm89INS1_16FlashAttnBwdSm80INS1_25CollectiveMainloopBwdSm80ILi1ELi1EN4cute5tupleIJNS5_1CILi64EEES8_NS7_ILi192EEEEEENS_6half_tEfNS_4arch4Sm80ELb0ELb0ELb1ELb1ELb1ELb0ELb0ELb0ELi2ELi2ELi2ELi2ELb1EEENS1_21CollectiveEpilogueBwdISA_SB_SD_Li256ELb1ELb0ELi4EEENS1_19SingleTileSchedulerILb1ELb0ELb0ELi64EEEEEEEEEvNT_6ParamsE,@function
        .size           _ZN7cutlass13device_kernelIN5flash19enable_sm80_to_sm89INS1_16FlashAttnBwdSm80INS1_25CollectiveMainloopBwdSm80ILi1ELi1EN4cute5tupleIJNS5_1CILi64EEES8_NS7_ILi192EEEEEENS_6half_tEfNS_4arch4Sm80ELb0ELb0ELb1ELb1ELb1ELb0ELb0ELb0ELi2ELi2ELi2ELi2ELb1EEENS1_21CollectiveEpilogueBwdISA_SB_SD_Li256ELb1ELb0ELi4EEENS1_19SingleTileSchedulerILb1ELb0ELb0ELi64EEEEEEEEEvNT_6ParamsE,(.L_x_99 - _ZN7cutlass13device_kernelIN5flash19enable_sm80_to_sm89INS1_16FlashAttnBwdSm80INS1_25CollectiveMainloopBwdSm80ILi1ELi1EN4cute5tupleIJNS5_1CILi64EEES8_NS7_ILi192EEEEEENS_6half_tEfNS_4arch4Sm80ELb0ELb0ELb1ELb1ELb1ELb0ELb0ELb0ELi2ELi2ELi2ELi2ELb1EEENS1_21CollectiveEpilogueBwdISA_SB_SD_Li256ELb1ELb0ELi4EEENS1_19SingleTileSchedulerILb1ELb0ELb0ELi64EEEEEEEEEvNT_6ParamsE)
        .other          _ZN7cutlass13device_kernelIN5flash19enable_sm80_to_sm89INS1_16FlashAttnBwdSm80INS1_25CollectiveMainloopBwdSm80ILi1ELi1EN4cute5tupleIJNS5_1CILi64EEES8_NS7_ILi192EEEEEENS_6half_tEfNS_4arch4Sm80ELb0ELb0ELb1ELb1ELb1ELb0ELb0ELb0ELi2ELi2ELi2ELi2ELb1EEENS1_21CollectiveEpilogueBwdISA_SB_SD_Li256ELb1ELb0ELi4EEENS1_19SingleTileSchedulerILb1ELb0ELb0ELi64EEEEEEEEEvNT_6ParamsE,@"STO_CUDA_ENTRY STV_DEFAULT"
_ZN7cutlass13device_kernelIN5flash19enable_sm80_to_sm89INS1_16FlashAttnBwdSm80INS1_25CollectiveMainloopBwdSm80ILi1ELi1EN4cute5tupleIJNS5_1CILi64EEES8_NS7_ILi192EEEEEENS_6half_tEfNS_4arch4Sm80ELb0ELb0ELb1ELb1ELb1ELb0ELb0ELb0ELi2ELi2ELi2ELi2ELb1EEENS1_21CollectiveEpilogueBwdISA_SB_SD_Li256ELb1ELb0ELi4EEENS1_19SingleTileSchedulerILb1ELb0ELb0ELi64EEEEEEEEEvNT_6ParamsE:
[----:B------:R-:W-:Y:S01]  /*0000*/  LDC R1, c[0x0][0x37c] ;  /* 0x0000df00ff017b82 */ /* 0x000fe20000000800 */
[----:B------:R-:W-:Y:S05]  /*0010*/  EXIT ;  /* 0x000000000000794d */ /* 0x000fea0003800000 */
.L_x_5:
        /* <DEDUP_REMOVED lines=14> */
.L_x_99:


//--------------------- .text._ZN7cutlass13device_kernelIN5flash19enable_sm80_to_sm89INS1_16FlashAttnBwdSm80INS1_25CollectiveMainloopBwdSm80ILi1ELi1EN4cute5tupleIJNS5_1CILi64EEES8_NS7_ILi192EEEEEENS_6half_tEfNS_4arch4Sm80ELb0ELb0ELb1ELb1ELb0ELb0ELb0ELb0ELi2ELi2ELi2ELi2ELb1EEENS1_24CollectiveEpilogueBwdGQAISA_fSD_Li256ELb1ELb0EEENS1_19SingleTileSchedulerILb1ELb0ELb0ELi64EEEEEEEEEvNT_6ParamsE --------------------------
	.section	.text._ZN7cutlass13device_kernelIN5flash19enable_sm80_to_sm89INS1_16FlashAttnBwdSm80INS1_25CollectiveMainloopBwdSm80ILi1ELi1EN4cute5tupleIJNS5_1CILi64EEES8_NS7_ILi192EEEEEENS_6half_tEfNS_4arch4Sm80ELb0ELb0ELb1ELb1ELb0ELb0ELb0ELb0ELi2ELi2ELi2ELi2ELb1EEENS1_24CollectiveEpilogueBwdGQAISA_fSD_Li256ELb1ELb0EEENS1_19SingleTileSchedulerILb1ELb0ELb0ELi64EEEEEEEEEvNT_6ParamsE,"ax",@progbits
	.align	128
.text._ZN7cutlass13device_kernelIN5flash19enable_sm80_to_sm89INS1_16FlashAttnBwdSm80INS1_25CollectiveMainloopBwdSm80ILi1ELi1EN4cute5tupleIJNS5_1CILi64EEES8_NS7_ILi192EEEEEENS_6half_tEfNS_4arch4Sm80ELb0ELb0ELb1ELb1ELb0ELb0ELb0ELb0ELi2ELi2ELi2ELi2ELb1EEENS1_24CollectiveEpilogueBwdGQAISA_fSD_Li256ELb1ELb0EEENS1_19SingleTileSchedulerILb1ELb0ELb0ELi64EEEEEEEEEvNT_6ParamsE:
        .type           _ZN7cutlass13device_kernelIN5flash19enable_sm80_to_sm89INS1_16FlashAttnBwdSm80INS1_25CollectiveMainloopBwdSm80ILi1ELi1EN4cute5tupleIJNS5_1CILi64EEES8_NS7_ILi192EEEEEENS_6half_tEfNS_4arch4Sm80ELb0ELb0ELb1ELb1ELb0ELb0ELb0ELb0ELi2ELi2ELi2ELi2ELb1EEENS1_24CollectiveEpilogueBwdGQAISA_fSD_Li256ELb1ELb0EEENS1_19SingleTileSchedulerILb1ELb0ELb0ELi64EEEEEEEEEvNT_6ParamsE,@function
        .size           _ZN7cutlass13device_kernelIN5flash19enable_sm80_to_sm89INS1_16FlashAttnBwdSm80INS1_25CollectiveMainloopBwdSm80ILi1ELi1EN4cute5tupleIJNS5_1CILi64EEES8_NS7_ILi192EEEEEENS_6half_tEfNS_4arch4Sm80ELb0ELb0ELb1ELb1ELb0ELb0ELb0ELb0ELi2ELi2ELi2ELi2ELb1EEENS1_24CollectiveEpilogueBwdGQAISA_fSD_Li256ELb1ELb0EEENS1_19SingleTileSchedulerILb1ELb0ELb0ELi64EEEEEEEEEvNT_6ParamsE,(.L_x_100 - _ZN7cutlass13device_kernelIN5flash19enable_sm80_to_sm89INS1_16FlashAttnBwdSm80INS1_25CollectiveMainloopBwdSm80ILi1ELi1EN4cute5tupleIJNS5_1CILi64EEES8_NS7_ILi192EEEEEENS_6half_tEfNS_4arch4Sm80ELb0ELb0ELb1ELb1ELb0ELb0ELb0ELb0ELi2ELi2ELi2ELi2ELb1EEENS1_24CollectiveEpilogueBwdGQAISA_fSD_Li256ELb1ELb0EEENS1_19SingleTileSchedulerILb1ELb0ELb0ELi64EEEEEEEEEvNT_6ParamsE)
        .other          _ZN7cutlass13device_kernelIN5flash19enable_sm80_to_sm89INS1_16FlashAttnBwdSm80INS1_25CollectiveMainloopBwdSm80ILi1ELi1EN4cute5tupleIJNS5_1CILi64EEES8_NS7_ILi192EEEEEENS_6half_tEfNS_4arch4Sm80ELb0ELb0ELb1ELb1ELb0ELb0ELb0ELb0ELi2ELi2ELi2ELi2ELb1EEENS1_24CollectiveEpilogueBwdGQAISA_fSD_Li256ELb1ELb0EEENS1_19SingleTileSchedulerILb1ELb0ELb0ELi64EEEEEEEEEvNT_6ParamsE,@"STO_CUDA_ENTRY STV_DEFAULT"
_ZN7cutlass13device_kernelIN5flash19enable_sm80_to_sm89INS1_16FlashAttnBwdSm80INS1_25CollectiveMainloopBwdSm80ILi1ELi1EN4cute5tupleIJNS5_1CILi64EEES8_NS7_ILi192EEEEEENS_6half_tEfNS_4arch4Sm80ELb0ELb0ELb1ELb1ELb0ELb0ELb0ELb0ELi2ELi2ELi2ELi2ELb1EEENS1_24CollectiveEpilogueBwdGQAISA_fSD_Li256ELb1ELb0EEENS1_19SingleTileSchedulerILb1ELb0ELb0ELi64EEEEEEEEEvNT_6ParamsE:
[----:B------:R-:W-:Y:S01]  /*0000*/  LDC R1, c[0x0][0x37c] ;  /* 0x0000df00ff017b82 */ /* 0x000fe20000000800 */
[----:B------:R-:W-:Y:S05]  /*0010*/  EXIT ;  /* 0x000000000000794d */ /* 0x000fea0003800000 */
.L_x_6:
        /* <DEDUP_REMOVED lines=14> */
.L_x_100:


//--------------------- .text._ZN7cutlass13device_kernelIN5flash19enable_sm80_to_sm89INS1_16FlashAttnBwdSm80INS1_25CollectiveMainloopBwdSm80ILi1ELi1EN4cute5tupleIJNS5_1CILi64EEES8_NS7_ILi192EEEEEENS_6half_tEfNS_4arch4Sm80ELb0ELb0ELb1ELb1ELb1ELb0ELb0ELb0ELi2ELi2ELi2ELi2ELb1EEENS1_24CollectiveEpilogueBwdGQAISA_fSD_Li256ELb1ELb1EEENS1_19SingleTileSchedulerILb1ELb0ELb0ELi64EEEEEEEEEvNT_6ParamsE --------------------------
	.section	.text._ZN7cutlass13device_kernelIN5flash19enable_sm80_to_sm89INS1_16FlashAttnBwdSm80INS1_25CollectiveMainloopBwdSm80ILi1ELi1EN4cute5tupleIJNS5_1CILi64EEES8_NS7_ILi192EEEEEENS_6half_tEfNS_4arch4Sm80ELb0ELb0ELb1ELb1ELb1ELb0ELb0ELb0ELi2ELi2ELi2ELi2ELb1EEENS1_24CollectiveEpilogueBwdGQAISA_fSD_Li256ELb1ELb1EEENS1_19SingleTileSchedulerILb1ELb0ELb0ELi64EEEEEEEEEvNT_6ParamsE,"ax",@progbits
	.align	128
.text._ZN7cutlass13device_kernelIN5flash19enable_sm80_to_sm89INS1_16FlashAttnBwdSm80INS1_25CollectiveMainloopBwdSm80ILi1ELi1EN4cute5tupleIJNS5_1CILi64EEES8_NS7_ILi192EEEEEENS_6half_tEfNS_4arch4Sm80ELb0ELb0ELb1ELb1ELb1ELb0ELb0ELb0ELi2ELi2ELi2ELi2ELb1EEENS1_24CollectiveEpilogueBwdGQAISA_fSD_Li256ELb1ELb1EEENS1_19SingleTileSchedulerILb1ELb0ELb0ELi64EEEEEEEEEvNT_6ParamsE:
        .type           _ZN7cutlass13device_kernelIN5flash19enable_sm80_to_sm89INS1_16FlashAttnBwdSm80INS1_25CollectiveMainloopBwdSm80ILi1ELi1EN4cute5tupleIJNS5_1CILi64EEES8_NS7_ILi192EEEEEENS_6half_tEfNS_4arch4Sm80ELb0ELb0ELb1ELb1ELb1ELb0ELb0ELb0ELi2ELi2ELi2ELi2ELb1EEENS1_24CollectiveEpilogueBwdGQAISA_fSD_Li256ELb1ELb1EEENS1_19SingleTileSchedulerILb1ELb0ELb0ELi64EEEEEEEEEvNT_6ParamsE,@function
        .size           _ZN7cutlass13device_kernelIN5flash19enable_sm80_to_sm89INS1_16FlashAttnBwdSm80INS1_25CollectiveMainloopBwdSm80ILi1ELi1EN4cute5tupleIJNS5_1CILi64EEES8_NS7_ILi192EEEEEENS_6half_tEfNS_4arch4Sm80ELb0ELb0ELb1ELb1ELb1ELb0ELb0ELb0ELi2ELi2ELi2ELi2ELb1EEENS1_24CollectiveEpilogueBwdGQAISA_fSD_Li256ELb1ELb1EEENS1_19SingleTileSchedulerILb1ELb0ELb0ELi64EEEEEEEEEvNT_6ParamsE,(.L_x_101 - _ZN7cutlass13device_kernelIN5flash19enable_sm80_to_sm89INS1_16FlashAttnBwdSm80INS1_25CollectiveMainloopBwdSm80ILi1ELi1EN4cute5tupleIJNS5_1CILi64EEES8_NS7_ILi192EEEEEENS_6half_tEfNS_4arch4Sm80ELb0ELb0ELb1ELb1ELb1ELb0ELb0ELb0ELi2ELi2ELi2ELi2ELb1EEENS1_24CollectiveEpilogueBwdGQAISA_fSD_Li256ELb1ELb1EEENS1_19SingleTileSchedulerILb1ELb0ELb0ELi64EEEEEEEEEvNT_6ParamsE)
        .other          _ZN7cutlass13device_kernelIN5flash19enable_sm80_to_sm89INS1_16FlashAttnBwdSm80INS1_25CollectiveMainloopBwdSm80ILi1ELi1EN4cute5tupleIJNS5_1CILi64EEES8_NS7_ILi192EEEEEENS_6half_tEfNS_4arch4Sm80ELb0ELb0ELb1ELb1ELb1ELb0ELb0ELb0ELi2ELi2ELi2ELi2ELb1EEENS1_24CollectiveEpilogueBwdGQAISA_fSD_Li256ELb1ELb1EEENS1_19SingleTileSchedulerILb1ELb0ELb0ELi64EEEEEEEEEvNT_6ParamsE,@"STO_CUDA_ENTRY STV_DEFAULT"
_ZN7cutlass13device_kernelIN5flash19enable_sm80_to_sm89INS1_16FlashAttnBwdSm80INS1_25CollectiveMainloopBwdSm80ILi1ELi1EN4cute5tupleIJNS5_1CILi64EEES8_NS7_ILi192EEEEEENS_6half_tEfNS_4arch4Sm80ELb0ELb0ELb1ELb1ELb1ELb0ELb0ELb0ELi2ELi2ELi2ELi2ELb1EEENS1_24CollectiveEpilogueBwdGQAISA_fSD_Li256ELb1ELb1EEENS1_19SingleTileSchedulerILb1ELb0ELb0ELi64EEEEEEEEEvNT_6ParamsE:
[----:B------:R-:W-:Y:S01]  /*0000*/  LDC R1, c[0x0][0x37c] ;  /* 0x0000df00ff017b82 */ /* 0x000fe20000000800 */
[----:B------:R-:W-:Y:S05]  /*0010*/  EXIT ;  /* 0x000000000000794d */ /* 0x000fea0003800000 */
.L_x_7:
        /* <DEDUP_REMOVED lines=14> */
.L_x_101:


//--------------------- .text._ZN7cutlass13device_kernelIN5flash19enable_sm80_to_sm89INS1_16FlashAttnBwdSm80INS1_25CollectiveMainloopBwdSm80ILi1ELi1EN4cute5tupleIJNS5_1CILi64EEES8_NS7_ILi192EEEEEENS_6half_tEfNS_4arch4Sm80ELb0ELb1ELb1ELb0ELb0ELb0ELb0ELb0ELi2ELi2ELi2ELi2ELb1EEENS1_21CollectiveEpilogueBwdISA_SB_SD_Li256ELb0ELb0ELi4EEENS1_19SingleTileSchedulerILb0ELb0ELb0ELi64EEEEEEEEEvNT_6ParamsE --------------------------
	.section	.text._ZN7cutlass13device_kernelIN5flash19enable_sm80_to_sm89INS1_16FlashAttnBwdSm80INS1_25CollectiveMainloopBwdSm80ILi1ELi1EN4cute5tupleIJNS5_1CILi64EEES8_NS7_ILi192EEEEEENS_6half_tEfNS_4arch4Sm80ELb0ELb1ELb1ELb0ELb0ELb0ELb0ELb0ELi2ELi2ELi2ELi2ELb1EEENS1_21CollectiveEpilogueBwdISA_SB_SD_Li256ELb0ELb0ELi4EEENS1_19SingleTileSchedulerILb0ELb0ELb0ELi64EEEEEEEEEvNT_6ParamsE,"ax",@progbits
	.align	128
.text._ZN7cutlass13device_kernelIN5flash19enable_sm80_to_sm89INS1_16FlashAttnBwdSm80INS1_25CollectiveMainloopBwdSm80ILi1ELi1EN4cute5tupleIJNS5_1CILi64EEES8_NS7_ILi192EEEEEENS_6half_tEfNS_4arch4Sm80ELb0ELb1ELb1ELb0ELb0ELb0ELb0ELb0ELi2ELi2ELi2ELi2ELb1EEENS1_21CollectiveEpilogueBwdISA_SB_SD_Li256ELb0ELb0ELi4EEENS1_19SingleTileSchedulerILb0ELb0ELb0ELi64EEEEEEEEEvNT_6ParamsE:
        .type           _ZN7cutlass13device_kernelIN5flash19enable_sm80_to_sm89INS1_16FlashAttnBwdSm80INS1_25CollectiveMainloopBwdSm80ILi1ELi1EN4cute5tupleIJNS5_1CILi64EEES8_NS7_ILi192EEEEEENS_6half_tEfNS_4arch4Sm80ELb0ELb1ELb1ELb0ELb0ELb0ELb0ELb0ELi2ELi2ELi2ELi2ELb1EEENS1_21CollectiveEpilogueBwdISA_SB_SD_Li256ELb0ELb0ELi4EEENS1_19SingleTileSchedulerILb0ELb0ELb0ELi64EEEEEEEEEvNT_6ParamsE,@function
        .size           _ZN7cutlass13device_kernelIN5flash19enable_sm80_to_sm89INS1_16FlashAttnBwdSm80INS1_25CollectiveMainloopBwdSm80ILi1ELi1EN4cute5tupleIJNS5_1CILi64EEES8_NS7_ILi192EEEEEENS_6half_tEfNS_4arch4Sm80ELb0ELb1ELb1ELb0ELb0ELb0ELb0ELb0ELi2ELi2ELi2ELi2ELb1EEENS1_21CollectiveEpilogueBwdISA_SB_SD_Li256ELb0ELb0ELi4EEENS1_19SingleTileSchedulerILb0ELb0ELb0ELi64EEEEEEEEEvNT_6ParamsE,(.L_x_102 - _ZN7cutlass13device_kernelIN5flash19enable_sm80_to_sm89INS1_16FlashAttnBwdSm80INS1_25CollectiveMainloopBwdSm80ILi1ELi1EN4cute5tupleIJNS5_1CILi64EEES8_NS7_ILi192EEEEEENS_6half_tEfNS_4arch4Sm80ELb0ELb1ELb1ELb0ELb0ELb0ELb0ELb0ELi2ELi2ELi2ELi2ELb1EEENS1_21CollectiveEpilogueBwdISA_SB_SD_Li256ELb0ELb0ELi4EEENS1_19SingleTileSchedulerILb0ELb0ELb0ELi64EEEEEEEEEvNT_6ParamsE)
        .other          _ZN7cutlass13device_kernelIN5flash19enable_sm80_to_sm89INS1_16FlashAttnBwdSm80INS1_25CollectiveMainloopBwdSm80ILi1ELi1EN4cute5tupleIJNS5_1CILi64EEES8_NS7_ILi192EEEEEENS_6half_tEfNS_4arch4Sm80ELb0ELb1ELb1ELb0ELb0ELb0ELb0ELb0ELi2ELi2ELi2ELi2ELb1EEENS1_21CollectiveEpilogueBwdISA_SB_SD_Li256ELb0ELb0ELi4EEENS1_19SingleTileSchedulerILb0ELb0ELb0ELi64EEEEEEEEEvNT_6ParamsE,@"STO_CUDA_ENTRY STV_DEFAULT"
_ZN7cutlass13device_kernelIN5flash19enable_sm80_to_sm89INS1_16FlashAttnBwdSm80INS1_25CollectiveMainloopBwdSm80ILi1ELi1EN4cute5tupleIJNS5_1CILi64EEES8_NS7_ILi192EEEEEENS_6half_tEfNS_4arch4Sm80ELb0ELb1ELb1ELb0ELb0ELb0ELb0ELb0ELi2ELi2ELi2ELi2ELb1EEENS1_21CollectiveEpilogueBwdISA_SB_SD_Li256ELb0ELb0ELi4EEENS1_19SingleTileSchedulerILb0ELb0ELb0ELi64EEEEEEEEEvNT_6ParamsE:
[----:B------:R-:W-:Y:S01]  /*0000*/  LDC R1, c[0x0][0x37c] ;  /* 0x0000df00ff017b82 */ /* 0x000fe20000000800 */
[----:B------:R-:W-:Y:S05]  /*0010*/  EXIT ;  /* 0x000000000000794d */ /* 0x000fea0003800000 */
.L_x_8:
        /* <DEDUP_REMOVED lines=14> */
.L_x_102:


//--------------------- .text._ZN7cutlass13device_kernelIN5flash19enable_sm80_to_sm89INS1_16FlashAttnBwdSm80INS1_25CollectiveMainloopBwdSm80ILi1ELi1EN4cute5tupleIJNS5_1CILi64EEES8_NS7_ILi192EEEEEENS_6half_tEfNS_4arch4Sm80ELb0ELb1ELb1ELb0ELb1ELb0ELb0ELb0ELi2ELi2ELi2ELi2ELb1EEENS1_21CollectiveEpilogueBwdISA_SB_SD_Li256ELb0ELb0ELi4EEENS1_19SingleTileSchedulerILb0ELb0ELb0ELi64EEEEEEEEEvNT_6ParamsE --------------------------
	.section	.text._ZN7cutlass13device_kernelIN5flash19enable_sm80_to_sm89INS1_16FlashAttnBwdSm80INS1_25CollectiveMainloopBwdSm80ILi1ELi1EN4cute5tupleIJNS5_1CILi64EEES8_NS7_ILi192EEEEEENS_6half_tEfNS_4arch4Sm80ELb0ELb1ELb1ELb0ELb1ELb0ELb0ELb0ELi2ELi2ELi2ELi2ELb1EEENS1_21CollectiveEpilogueBwdISA_SB_SD_Li256ELb0ELb0ELi4EEENS1_19SingleTileSchedulerILb0ELb0ELb0ELi64EEEEEEEEEvNT_6ParamsE,"ax",@progbits
	.align	128
.text._ZN7cutlass13device_kernelIN5flash19enable_sm80_to_sm89INS1_16FlashAttnBwdSm80INS1_25CollectiveMainloopBwdSm80ILi1ELi1EN4cute5tupleIJNS5_1CILi64EEES8_NS7_ILi192EEEEEENS_6half_tEfNS_4arch4Sm80ELb0ELb1ELb1ELb0ELb1ELb0ELb0ELb0ELi2ELi2ELi2ELi2ELb1EEENS1_21CollectiveEpilogueBwdISA_SB_SD_Li256ELb0ELb0ELi4EEENS1_19SingleTileSchedulerILb0ELb0ELb0ELi64EEEEEEEEEvNT_6ParamsE:
        .type           _ZN7cutlass13device_kernelIN5flash19enable_sm80_to_sm89INS1_16FlashAttnBwdSm80INS1_25CollectiveMainloopBwdSm80ILi1ELi1EN4cute5tupleIJNS5_1CILi64EEES8_NS7_ILi192EEEEEENS_6half_tEfNS_4arch4Sm80ELb0ELb1ELb1ELb0ELb1ELb0ELb0ELb0ELi2ELi2ELi2ELi2ELb1EEENS1_21CollectiveEpilogueBwdISA_SB_SD_Li256ELb0ELb0ELi4EEENS1_19SingleTileSchedulerILb0ELb0ELb0ELi64EEEEEEEEEvNT_6ParamsE,@function
        .size           _ZN7cutlass13device_kernelIN5flash19enable_sm80_to_sm89INS1_16FlashAttnBwdSm80INS1_25CollectiveMainloopBwdSm80ILi1ELi1EN4cute5tupleIJNS5_1CILi64EEES8_NS7_ILi192EEEEEENS_6half_tEfNS_4arch4Sm80ELb0ELb1ELb1ELb0ELb1ELb0ELb0ELb0ELi2ELi2ELi2ELi2ELb1EEENS1_21CollectiveEpilogueBwdISA_SB_SD_Li256ELb0ELb0ELi4EEENS1_19SingleTileSchedulerILb0ELb0ELb0ELi64EEEEEEEEEvNT_6ParamsE,(.L_x_103 - _ZN7cutlass13device_kernelIN5flash19enable_sm80_to_sm89INS1_16FlashAttnBwdSm80INS1_25CollectiveMainloopBwdSm80ILi1ELi1EN4cute5tupleIJNS5_1CILi64EEES8_NS7_ILi192EEEEEENS_6half_tEfNS_4arch4Sm80ELb0ELb1ELb1ELb0ELb1ELb0ELb0ELb0ELi2ELi2ELi2ELi2ELb1EEENS1_21CollectiveEpilogueBwdISA_SB_SD_Li256ELb0ELb0ELi4EEENS1_19SingleTileSchedulerILb0ELb0ELb0ELi64EEEEEEEEEvNT_6ParamsE)
        .other          _ZN7cutlass13device_kernelIN5flash19enable_sm80_to_sm89INS1_16FlashAttnBwdSm80INS1_25CollectiveMainloopBwdSm80ILi1ELi1EN4cute5tupleIJNS5_1CILi64EEES8_NS7_ILi192EEEEEENS_6half_tEfNS_4arch4Sm80ELb0ELb1ELb1ELb0ELb1ELb0ELb0ELb0ELi2ELi2ELi2ELi2ELb1EEENS1_21CollectiveEpilogueBwdISA_SB_SD_Li256ELb0ELb0ELi4EEENS1_19SingleTileSchedulerILb0ELb0ELb0ELi64EEEEEEEEEvNT_6ParamsE,@"STO_CUDA_ENTRY STV_DEFAULT"
_ZN7cutlass13device_kernelIN5flash19enable_sm80_to_sm89INS1_16FlashAttnBwdSm80INS1_25CollectiveMainloopBwdSm80ILi1ELi1EN4cute5tupleIJNS5_1CILi64EEES8_NS7_ILi192EEEEEENS_6half_tEfNS_4arch4Sm80ELb0ELb1ELb1ELb0ELb1ELb0ELb0ELb0ELi2ELi2ELi2ELi2ELb1EEENS1_21CollectiveEpilogueBwdISA_SB_SD_Li256ELb0ELb0ELi4EEENS1_19SingleTileSchedulerILb0ELb0ELb0ELi64EEEEEEEEEvNT_6ParamsE:
[----:B------:R-:W-:Y:S01]  /*0000*/  LDC R1, c[0x0][0x37c] ;  /* 0x0000df00ff017b82 */ /* 0x000fe20000000800 */
[----:B------:R-:W-:Y:S05]  /*0010*/  EXIT ;  /* 0x000000000000794d */ /* 0x000fea0003800000 */
.L_x_9:
        /* <DEDUP_REMOVED lines=14> */
.L_x_103:


//--------------------- .text._ZN7cutlass13device_kernelIN5flash19enable_sm80_to_sm89INS1_16FlashAttnBwdSm80INS1_25CollectiveMainloopBwdSm80ILi1ELi1EN4cute5tupleIJNS5_1CILi64EEES8_NS7_ILi192EEEEEENS_6half_tEfNS_4arch4Sm80ELb0ELb1ELb1ELb0ELb0ELb0ELb0ELb0ELi2ELi2ELi2ELi2ELb1EEENS1_24CollectiveEpilogueBwdGQAISA_fSD_Li256ELb0ELb0EEENS1_19SingleTileSchedulerILb0ELb0ELb0ELi64EEEEEEEEEvNT_6ParamsE --------------------------
	.section	.text._ZN7cutlass13device_kernelIN5flash19enable_sm80_to_sm89INS1_16FlashAttnBwdSm80INS1_25CollectiveMainloopBwdSm80ILi1ELi1EN4cute5tupleIJNS5_1CILi64EEES8_NS7_ILi192EEEEEENS_6half_tEfNS_4arch4Sm80ELb0ELb1ELb1ELb0ELb0ELb0ELb0ELb0ELi2ELi2ELi2ELi2ELb1EEENS1_24CollectiveEpilogueBwdGQAISA_fSD_Li256ELb0ELb0EEENS1_19SingleTileSchedulerILb0ELb0ELb0ELi64EEEEEEEEEvNT_6ParamsE,"ax",@progbits
	.align	128
.text._ZN7cutlass13device_kernelIN5flash19enable_sm80_to_sm89INS1_16FlashAttnBwdSm80INS1_25CollectiveMainloopBwdSm80ILi1ELi1EN4cute5tupleIJNS5_1CILi64EEES8_NS7_ILi192EEEEEENS_6half_tEfNS_4arch4Sm80ELb0ELb1ELb1ELb0ELb0ELb0ELb0ELb0ELi2ELi2ELi2ELi2ELb1EEENS1_24CollectiveEpilogueBwdGQAISA_fSD_Li256ELb0ELb0EEENS1_19SingleTileSchedulerILb0ELb0ELb0ELi64EEEEEEEEEvNT_6ParamsE:
        .type           _ZN7cutlass13device_kernelIN5flash19enable_sm80_to_sm89INS1_16FlashAttnBwdSm80INS1_25CollectiveMainloopBwdSm80ILi1ELi1EN4cute5tupleIJNS5_1CILi64EEES8_NS7_ILi192EEEEEENS_6half_tEfNS_4arch4Sm80ELb0ELb1ELb1ELb0ELb0ELb0ELb0ELb0ELi2ELi2ELi2ELi2ELb1EEENS1_24CollectiveEpilogueBwdGQAISA_fSD_Li256ELb0ELb0EEENS1_19SingleTileSchedulerILb0ELb0ELb0ELi64EEEEEEEEEvNT_6ParamsE,@function
        .size           _ZN7cutlass13device_kernelIN5flash19enable_sm80_to_sm89INS1_16FlashAttnBwdSm80INS1_25CollectiveMainloopBwdSm80ILi1ELi1EN4cute5tupleIJNS5_1CILi64EEES8_NS7_ILi192EEEEEENS_6half_tEfNS_4arch4Sm80ELb0ELb1ELb1ELb0ELb0ELb0ELb0ELb0ELi2ELi2ELi2ELi2ELb1EEENS1_24CollectiveEpilogueBwdGQAISA_fSD_Li256ELb0ELb0EEENS1_19SingleTileSchedulerILb0ELb0ELb0ELi64EEEEEEEEEvNT_6ParamsE,(.L_x_104 - _ZN7cutlass13device_kernelIN5flash19enable_sm80_to_sm89INS1_16FlashAttnBwdSm80INS1_25CollectiveMainloopBwdSm80ILi1ELi1EN4cute5tupleIJNS5_1CILi64EEES8_NS7_ILi192EEEEEENS_6half_tEfNS_4arch4Sm80ELb0ELb1ELb1ELb0ELb0ELb0ELb0ELb0ELi2ELi2ELi2ELi2ELb1EEENS1_24CollectiveEpilogueBwdGQAISA_fSD_Li256ELb0ELb0EEENS1_19SingleTileSchedulerILb0ELb0ELb0ELi64EEEEEEEEEvNT_6ParamsE)
        .other          _ZN7cutlass13device_kernelIN5flash19enable_sm80_to_sm89INS1_16FlashAttnBwdSm80INS1_25CollectiveMainloopBwdSm80ILi1ELi1EN4cute5tupleIJNS5_1CILi64EEES8_NS7_ILi192EEEEEENS_6half_tEfNS_4arch4Sm80ELb0ELb1ELb1ELb0ELb0ELb0ELb0ELb0ELi2ELi2ELi2ELi2ELb1EEENS1_24CollectiveEpilogueBwdGQAISA_fSD_Li256ELb0ELb0EEENS1_19SingleTileSchedulerILb0ELb0ELb0ELi64EEEEEEEEEvNT_6ParamsE,@"STO_CUDA_ENTRY STV_DEFAULT"
_ZN7cutlass13device_kernelIN5flash19enable_sm80_to_sm89INS1_16FlashAttnBwdSm80INS1_25CollectiveMainloopBwdSm80ILi1ELi1EN4cute5tupleIJNS5_1CILi64EEES8_NS7_ILi192EEEEEENS_6half_tEfNS_4arch4Sm80ELb0ELb1ELb1ELb0ELb0ELb0ELb0ELb0ELi2ELi2ELi2ELi2ELb1EEENS1_24CollectiveEpilogueBwdGQAISA_fSD_Li256ELb0ELb0EEENS1_19SingleTileSchedulerILb0ELb0ELb0ELi64EEEEEEEEEvNT_6ParamsE:
[----:B------:R-:W-:Y:S01]  /*0000*/  LDC R1, c[0x0][0x37c] ;  /* 0x0000df00ff017b82 */ /* 0x000fe20000000800 */
[----:B------:R-:W-:Y:S05]  /*0010*/  EXIT ;  /* 0x000000000000794d */ /* 0x000fea0003800000 */
.L_x_10:
        /* <DEDUP_REMOVED lines=14> */
.L_x_104:


//--------------------- .text._ZN7cutlass13device_kernelIN5flash19enable_sm80_to_sm89INS1_16FlashAttnBwdSm80INS1_25CollectiveMainloopBwdSm80ILi1ELi1EN4cute5tupleIJNS5_1CILi64EEES8_NS7_ILi192EEEEEENS_6half_tEfNS_4arch4Sm80ELb0ELb1ELb1ELb0ELb1ELb0ELb0ELb0ELi2ELi2ELi2ELi2ELb1EEENS1_24CollectiveEpilogueBwdGQAISA_fSD_Li256ELb0ELb1EEENS1_19SingleTileSchedulerILb0ELb0ELb0ELi64EEEEEEEEEvNT_6ParamsE --------------------------
	.section	.text._ZN7cutlass13device_kernelIN5flash19enable_sm80_to_sm89INS1_16FlashAttnBwdSm80INS1_25CollectiveMainloopBwdSm80ILi1ELi1EN4cute5tupleIJNS5_1CILi64EEES8_NS7_ILi192EEEEEENS_6half_tEfNS_4arch4Sm80ELb0ELb1ELb1ELb0ELb1ELb0ELb0ELb0ELi2ELi2ELi2ELi2ELb1EEENS1_24CollectiveEpilogueBwdGQAISA_fSD_Li256ELb0ELb1EEENS1_19SingleTileSchedulerILb0ELb0ELb0ELi64EEEEEEEEEvNT_6ParamsE,"ax",@progbits
	.align	128
.text._ZN7cutlass13device_kernelIN5flash19enable_sm80_to_sm89INS1_16FlashAttnBwdSm80INS1_25CollectiveMainloopBwdSm80ILi1ELi1EN4cute5tupleIJNS5_1CILi64EEES8_NS7_ILi192EEEEEENS_6half_tEfNS_4arch4Sm80ELb0ELb1ELb1ELb0ELb1ELb0ELb0ELb0ELi2ELi2ELi2ELi2ELb1EEENS1_24CollectiveEpilogueBwdGQAISA_fSD_Li256ELb0ELb1EEENS1_19SingleTileSchedulerILb0ELb0ELb0ELi64EEEEEEEEEvNT_6ParamsE:
        .type           _ZN7cutlass13device_kernelIN5flash19enable_sm80_to_sm89INS1_16FlashAttnBwdSm80INS1_25CollectiveMainloopBwdSm80ILi1ELi1EN4cute5tupleIJNS5_1CILi64EEES8_NS7_ILi192EEEEEENS_6half_tEfNS_4arch4Sm80ELb0ELb1ELb1ELb0ELb1ELb0ELb0ELb0ELi2ELi2ELi2ELi2ELb1EEENS1_24CollectiveEpilogueBwdGQAISA_fSD_Li256ELb0ELb1EEENS1_19SingleTileSchedulerILb0ELb0ELb0ELi64EEEEEEEEEvNT_6ParamsE,@function
        .size           _ZN7cutlass13device_kernelIN5flash19enable_sm80_to_sm89INS1_16FlashAttnBwdSm80INS1_25CollectiveMainloopBwdSm80ILi1ELi1EN4cute5tupleIJNS5_1CILi64EEES8_NS7_ILi192EEEEEENS_6half_tEfNS_4arch4Sm80ELb0ELb1ELb1ELb0ELb1ELb0ELb0ELb0ELi2ELi2ELi2ELi2ELb1EEENS1_24CollectiveEpilogueBwdGQAISA_fSD_Li256ELb0ELb1EEENS1_19SingleTileSchedulerILb0ELb0ELb0ELi64EEEEEEEEEvNT_6ParamsE,(.L_x_105 - _ZN7cutlass13device_kernelIN5flash19enable_sm80_to_sm89INS1_16FlashAttnBwdSm80INS1_25CollectiveMainloopBwdSm80ILi1ELi1EN4cute5tupleIJNS5_1CILi64EEES8_NS7_ILi192EEEEEENS_6half_tEfNS_4arch4Sm80ELb0ELb1ELb1ELb0ELb1ELb0ELb0ELb0ELi2ELi2ELi2ELi2ELb1EEENS1_24CollectiveEpilogueBwdGQAISA_fSD_Li256ELb0ELb1EEENS1_19SingleTileSchedulerILb0ELb0ELb0ELi64EEEEEEEEEvNT_6ParamsE)
        .other          _ZN7cutlass13device_kernelIN5flash19enable_sm80_to_sm89INS1_16FlashAttnBwdSm80INS1_25CollectiveMainloopBwdSm80ILi1ELi1EN4cute5tupleIJNS5_1CILi64EEES8_NS7_ILi192EEEEEENS_6half_tEfNS_4arch4Sm80ELb0ELb1ELb1ELb0ELb1ELb0ELb0ELb0ELi2ELi2ELi2ELi2ELb1EEENS1_24CollectiveEpilogueBwdGQAISA_fSD_Li256ELb0ELb1EEENS1_19SingleTileSchedulerILb0ELb0ELb0ELi64EEEEEEEEEvNT_6ParamsE,@"STO_CUDA_ENTRY STV_DEFAULT"
_ZN7cutlass13device_kernelIN5flash19enable_sm80_to_sm89INS1_16FlashAttnBwdSm80INS1_25CollectiveMainloopBwdSm80ILi1ELi1EN4cute5tupleIJNS5_1CILi64EEES8_NS7_ILi192EEEEEENS_6half_tEfNS_4arch4Sm80ELb0ELb1ELb1ELb0ELb1ELb0ELb0ELb0ELi2ELi2ELi2ELi2ELb1EEENS1_24CollectiveEpilogueBwdGQAISA_fSD_Li256ELb0ELb1EEENS1_19SingleTileSchedulerILb0ELb0ELb0ELi64EEEEEEEEEvNT_6ParamsE:
[----:B------:R-:W-:Y:S01]  /*0000*/  LDC R1, c[0x0][0x37c] ;  /* 0x0000df00ff017b82 */ /* 0x000fe20000000800 */
[----:B------:R-:W-:Y:S05]  /*0010*/  EXIT ;  /* 0x000000000000794d */ /* 0x000fea0003800000 */
.L_x_11:
        /* <DEDUP_REMOVED lines=14> */
.L_x_105:


//--------------------- .text._ZN7cutlass13device_kernelIN5flash19enable_sm80_to_sm89INS1_16FlashAttnBwdSm80INS1_25CollectiveMainloopBwdSm80ILi1ELi1EN4cute5tupleIJNS5_1CILi64EEES8_NS7_ILi192EEEEEENS_6half_tEfNS_4arch4Sm80ELb0ELb1ELb1ELb1ELb0ELb0ELb0ELb0ELi2ELi2ELi2ELi2ELb1EEENS1_21CollectiveEpilogueBwdISA_SB_SD_Li256ELb1ELb0ELi4EEENS1_19SingleTileSchedulerILb1ELb0ELb0ELi64EEEEEEEEEvNT_6ParamsE --------------------------
	.section	.text._ZN7cutlass13device_kernelIN5flash19enable_sm80_to_sm89INS1_16FlashAttnBwdSm80INS1_25CollectiveMainloopBwdSm80ILi1ELi1EN4cute5tupleIJNS5_1CILi64EEES8_NS7_ILi192EEEEEENS_6half_tEfNS_4arch4Sm80ELb0ELb1ELb1ELb1ELb0ELb0ELb0ELb0ELi2ELi2ELi2ELi2ELb1EEENS1_21CollectiveEpilogueBwdISA_SB_SD_Li256ELb1ELb0ELi4EEENS1_19SingleTileSchedulerILb1ELb0ELb0ELi64EEEEEEEEEvNT_6ParamsE,"ax",@progbits
	.align	128
.text._ZN7cutlass13device_kernelIN5flash19enable_sm80_to_sm89INS1_16FlashAttnBwdSm80INS1_25CollectiveMainloopBwdSm80ILi1ELi1EN4cute5tupleIJNS5_1CILi64EEES8_NS7_ILi192EEEEEENS_6half_tEfNS_4arch4Sm80ELb0ELb1ELb1ELb1ELb0ELb0ELb0ELb0ELi2ELi2ELi2ELi2ELb1EEENS1_21CollectiveEpilogueBwdISA_SB_SD_Li256ELb1ELb0ELi4EEENS1_19SingleTileSchedulerILb1ELb0ELb0ELi64EEEEEEEEEvNT_6ParamsE:
        .type           _ZN7cutlass13device_kernelIN5flash19enable_sm80_to_sm89INS1_16FlashAttnBwdSm80INS1_25CollectiveMainloopBwdSm80ILi1ELi1EN4cute5tupleIJNS5_1CILi64EEES8_NS7_ILi192EEEEEENS_6half_tEfNS_4arch4Sm80ELb0ELb1ELb1ELb1ELb0ELb0ELb0ELb0ELi2ELi2ELi2ELi2ELb1EEENS1_21CollectiveEpilogueBwdISA_SB_SD_Li256ELb1ELb0ELi4EEENS1_19SingleTileSchedulerILb1ELb0ELb0ELi64EEEEEEEEEvNT_6ParamsE,@function
        .size           _ZN7cutlass13device_kernelIN5flash19enable_sm80_to_sm89INS1_16FlashAttnBwdSm80INS1_25CollectiveMainloopBwdSm80ILi1ELi1EN4cute5tupleIJNS5_1CILi64EEES8_NS7_ILi192EEEEEENS_6half_tEfNS_4arch4Sm80ELb0ELb1ELb1ELb1ELb0ELb0ELb0ELb0ELi2ELi2ELi2ELi2ELb1EEENS1_21CollectiveEpilogueBwdISA_SB_SD_Li256ELb1ELb0ELi4EEENS1_19SingleTileSchedulerILb1ELb0ELb0ELi64EEEEEEEEEvNT_6ParamsE,(.L_x_106 - _ZN7cutlass13device_kernelIN5flash19enable_sm80_to_sm89INS1_16FlashAttnBwdSm80INS1_25CollectiveMainloopBwdSm80ILi1ELi1EN4cute5tupleIJNS5_1CILi64EEES8_NS7_ILi192EEEEEENS_6half_tEfNS_4arch4Sm80ELb0ELb1ELb1ELb1ELb0ELb0ELb0ELb0ELi2ELi2ELi2ELi2ELb1EEENS1_21CollectiveEpilogueBwdISA_SB_SD_Li256ELb1ELb0ELi4EEENS1_19SingleTileSchedulerILb1ELb0ELb0ELi64EEEEEEEEEvNT_6ParamsE)
        .other          _ZN7cutlass13device_kernelIN5flash19enable_sm80_to_sm89INS1_16FlashAttnBwdSm80INS1_25CollectiveMainloopBwdSm80ILi1ELi1EN4cute5tupleIJNS5_1CILi64EEES8_NS7_ILi192EEEEEENS_6half_tEfNS_4arch4Sm80ELb0ELb1ELb1ELb1ELb0ELb0ELb0ELb0ELi2ELi2ELi2ELi2ELb1EEENS1_21CollectiveEpilogueBwdISA_SB_SD_Li256ELb1ELb0ELi4EEENS1_19SingleTileSchedulerILb1ELb0ELb0ELi64EEEEEEEEEvNT_6ParamsE,@"STO_CUDA_ENTRY STV_DEFAULT"
_ZN7cutlass13device_kernelIN5flash19enable_sm80_to_sm89INS1_16FlashAttnBwdSm80INS1_25CollectiveMainloopBwdSm80ILi1ELi1EN4cute5tupleIJNS5_1CILi64EEES8_NS7_ILi192EEEEEENS_6half_tEfNS_4arch4Sm80ELb0ELb1ELb1ELb1ELb0ELb0ELb0ELb0ELi2ELi2ELi2ELi2ELb1EEENS1_21CollectiveEpilogueBwdISA_SB_SD_Li256ELb1ELb0ELi4EEENS1_19SingleTileSchedulerILb1ELb0ELb0ELi64EEEEEEEEEvNT_6ParamsE:
[----:B------:R-:W-:Y:S01]  /*0000*/  LDC R1, c[0x0][0x37c] ;  /* 0x0000df00ff017b82 */ /* 0x000fe20000000800 */
[----:B------:R-:W-:Y:S05]  /*0010*/  EXIT ;  /* 0x000000000000794d */ /* 0x000fea0003800000 */
.L_x_12:
        /* <DEDUP_REMOVED lines=14> */
.L_x_106:


//--------------------- .text._ZN7cutlass13device_kernelIN5flash19enable_sm80_to_sm89INS1_16FlashAttnBwdSm80INS1_25CollectiveMainloopBwdSm80ILi1ELi1EN4cute5tupleIJNS5_1CILi64EEES8_NS7_ILi192EEEEEENS_6half_tEfNS_4arch4Sm80ELb0ELb1ELb1ELb1ELb1ELb0ELb0ELb0ELi2ELi2ELi2ELi2ELb1EEENS1_21CollectiveEpilogueBwdISA_SB_SD_Li256ELb1ELb0ELi4EEENS1_19SingleTileSchedulerILb1ELb0ELb0ELi64EEEEEEEEEvNT_6ParamsE --------------------------
	.section	.text._ZN7cutlass13device_kernelIN5flash19enable_sm80_to_sm89INS1_16FlashAttnBwdSm80INS1_25CollectiveMainloopBwdSm80ILi1ELi1EN4cute5tupleIJNS5_1CILi64EEES8_NS7_ILi192EEEEEENS_6half_tEfNS_4arch4Sm80ELb0ELb1ELb1ELb1ELb1ELb0ELb0ELb0ELi2ELi2ELi2ELi2ELb1EEENS1_21CollectiveEpilogueBwdISA_SB_SD_Li256ELb1ELb0ELi4EEENS1_19SingleTileSchedulerILb1ELb0ELb0ELi64EEEEEEEEEvNT_6ParamsE,"ax",@progbits
	.align	128
.text._ZN7cutlass13device_kernelIN5flash19enable_sm80_to_sm89INS1_16FlashAttnBwdSm80INS1_25CollectiveMainloopBwdSm80ILi1ELi1EN4cute5tupleIJNS5_1CILi64EEES8_NS7_ILi192EEEEEENS_6half_tEfNS_4arch4Sm80ELb0ELb1ELb1ELb1ELb1ELb0ELb0ELb0ELi2ELi2ELi2ELi2ELb1EEENS1_21CollectiveEpilogueBwdISA_SB_SD_Li256ELb1ELb0ELi4EEENS1_19SingleTileSchedulerILb1ELb0ELb0ELi64EEEEEEEEEvNT_6ParamsE:
        .type           _ZN7cutlass13device_kernelIN5flash19enable_sm80_to_sm89INS1_16FlashAttnBwdSm80INS1_25CollectiveMainloopBwdSm80ILi1ELi1EN4cute5tupleIJNS5_1CILi64EEES8_NS7_ILi192EEEEEENS_6half_tEfNS_4arch4Sm80ELb0ELb1ELb1ELb1ELb1ELb0ELb0ELb0ELi2ELi2ELi2ELi2ELb1EEENS1_21CollectiveEpilogueBwdISA_SB_SD_Li256ELb1ELb0ELi4EEENS1_19SingleTileSchedulerILb1ELb0ELb0ELi64EEEEEEEEEvNT_6ParamsE,@function
        .size           _ZN7cutlass13device_kernelIN5flash19enable_sm80_to_sm89INS1_16FlashAttnBwdSm80INS1_25CollectiveMainloopBwdSm80ILi1ELi1EN4cute5tupleIJNS5_1CILi64EEES8_NS7_ILi192EEEEEENS_6half_tEfNS_4arch4Sm80ELb0ELb1ELb1ELb1ELb1ELb0ELb0ELb0ELi2ELi2ELi2ELi2ELb1EEENS1_21CollectiveEpilogueBwdISA_SB_SD_Li256ELb1ELb0ELi4EEENS1_19SingleTileSchedulerILb1ELb0ELb0ELi64EEEEEEEEEvNT_6ParamsE,(.L_x_107 - _ZN7cutlass13device_kernelIN5flash19enable_sm80_to_sm89INS1_16FlashAttnBwdSm80INS1_25CollectiveMainloopBwdSm80ILi1ELi1EN4cute5tupleIJNS5_1CILi64EEES8_NS7_ILi192EEEEEENS_6half_tEfNS_4arch4Sm80ELb0ELb1ELb1ELb1ELb1ELb0ELb0ELb0ELi2ELi2ELi2ELi2ELb1EEENS1_21CollectiveEpilogueBwdISA_SB_SD_Li256ELb1ELb0ELi4EEENS1_19SingleTileSchedulerILb1ELb0ELb0ELi64EEEEEEEEEvNT_6ParamsE)
        .other          _ZN7cutlass13device_kernelIN5flash19enable_sm80_to_sm89INS1_16FlashAttnBwdSm80INS1_25CollectiveMainloopBwdSm80ILi1ELi1EN4cute5tupleIJNS5_1CILi64EEES8_NS7_ILi192EEEEEENS_6half_tEfNS_4arch4Sm80ELb0ELb1ELb1ELb1ELb1ELb0ELb0ELb0ELi2ELi2ELi2ELi2ELb1EEENS1_21CollectiveEpilogueBwdISA_SB_SD_Li256ELb1ELb0ELi4EEENS1_19SingleTileSchedulerILb1ELb0ELb0ELi64EEEEEEEEEvNT_6ParamsE,@"STO_CUDA_ENTRY STV_DEFAULT"
_ZN7cutlass13device_kernelIN5flash19enable_sm80_to_sm89INS1_16FlashAttnBwdSm80INS1_25CollectiveMainloopBwdSm80ILi1ELi1EN4cute5tupleIJNS5_1CILi64EEES8_NS7_ILi192EEEEEENS_6half_tEfNS_4arch4Sm80ELb0ELb1ELb1ELb1ELb1ELb0ELb0ELb0ELi2ELi2ELi2ELi2ELb1EEENS1_21CollectiveEpilogueBwdISA_SB_SD_Li256ELb1ELb0ELi4EEENS1_19SingleTileSchedulerILb1ELb0ELb0ELi64EEEEEEEEEvNT_6ParamsE:
[----:B------:R-:W-:Y:S01]  /*0000*/  LDC R1, c[0x0][0x37c] ;  /* 0x0000df00ff017b82 */ /* 0x000fe20000000800 */
[----:B------:R-:W-:Y:S05]  /*0010*/  EXIT ;  /* 0x000000000000794d */ /* 0x000fea0003800000 */
.L_x_13:
        /* <DEDUP_REMOVED lines=14> */
.L_x_107:


//--------------------- .text._ZN7cutlass13device_kernelIN5flash19enable_sm80_to_sm89INS1_16FlashAttnBwdSm80INS1_25CollectiveMainloopBwdSm80ILi1ELi1EN4cute5tupleIJNS5_1CILi64EEES8_NS7_ILi192EEEEEENS_6half_tEfNS_4arch4Sm80ELb0ELb1ELb1ELb1ELb0ELb0ELb0ELb0ELi2ELi2ELi2ELi2ELb1EEENS1_24CollectiveEpilogueBwdGQAISA_fSD_Li256ELb1ELb0EEENS1_19SingleTileSchedulerILb1ELb0ELb0ELi64EEEEEEEEEvNT_6ParamsE --------------------------
	.section	.text._ZN7cutlass13device_kernelIN5flash19enable_sm80_to_sm89INS1_16FlashAttnBwdSm80INS1_25CollectiveMainloopBwdSm80ILi1ELi1EN4cute5tupleIJNS5_1CILi64EEES8_NS7_ILi192EEEEEENS_6half_tEfNS_4arch4Sm80ELb0ELb1ELb1ELb1ELb0ELb0ELb0ELb0ELi2ELi2ELi2ELi2ELb1EEENS1_24CollectiveEpilogueBwdGQAISA_fSD_Li256ELb1ELb0EEENS1_19SingleTileSchedulerILb1ELb0ELb0ELi64EEEEEEEEEvNT_6ParamsE,"ax",@progbits
	.align	128
.text._ZN7cutlass13device_kernelIN5flash19enable_sm80_to_sm89INS1_16FlashAttnBwdSm80INS1_25CollectiveMainloopBwdSm80ILi1ELi1EN4cute5tupleIJNS5_1CILi64EEES8_NS7_ILi192EEEEEENS_6half_tEfNS_4arch4Sm80ELb0ELb1ELb1ELb1ELb0ELb0ELb0ELb0ELi2ELi2ELi2ELi2ELb1EEENS1_24CollectiveEpilogueBwdGQAISA_fSD_Li256ELb1ELb0EEENS1_19SingleTileSchedulerILb1ELb0ELb0ELi64EEEEEEEEEvNT_6ParamsE:
        .type           _ZN7cutlass13device_kernelIN5flash19enable_sm80_to_sm89INS1_16FlashAttnBwdSm80INS1_25CollectiveMainloopBwdSm80ILi1ELi1EN4cute5tupleIJNS5_1CILi64EEES8_NS7_ILi192EEEEEENS_6half_tEfNS_4arch4Sm80ELb0ELb1ELb1ELb1ELb0ELb0ELb0ELb0ELi2ELi2ELi2ELi2ELb1EEENS1_24CollectiveEpilogueBwdGQAISA_fSD_Li256ELb1ELb0EEENS1_19SingleTileSchedulerILb1ELb0ELb0ELi64EEEEEEEEEvNT_6ParamsE,@function
        .size           _ZN7cutlass13device_kernelIN5flash19enable_sm80_to_sm89INS1_16FlashAttnBwdSm80INS1_25CollectiveMainloopBwdSm80ILi1ELi1EN4cute5tupleIJNS5_1CILi64EEES8_NS7_ILi192EEEEEENS_6half_tEfNS_4arch4Sm80ELb0ELb1ELb1ELb1ELb0ELb0ELb0ELb0ELi2ELi2ELi2ELi2ELb1EEENS1_24CollectiveEpilogueBwdGQAISA_fSD_Li256ELb1ELb0EEENS1_19SingleTileSchedulerILb1ELb0ELb0ELi64EEEEEEEEEvNT_6ParamsE,(.L_x_108 - _ZN7cutlass13device_kernelIN5flash19enable_sm80_to_sm89INS1_16FlashAttnBwdSm80INS1_25CollectiveMainloopBwdSm80ILi1ELi1EN4cute5tupleIJNS5_1CILi64EEES8_NS7_ILi192EEEEEENS_6half_tEfNS_4arch4Sm80ELb0ELb1ELb1ELb1ELb0ELb0ELb0ELb0ELi2ELi2ELi2ELi2ELb1EEENS1_24CollectiveEpilogueBwdGQAISA_fSD_Li256ELb1ELb0EEENS1_19SingleTileSchedulerILb1ELb0ELb0ELi64EEEEEEEEEvNT_6ParamsE)
        .other          _ZN7cutlass13device_kernelIN5flash19enable_sm80_to_sm89INS1_16FlashAttnBwdSm80INS1_25CollectiveMainloopBwdSm80ILi1ELi1EN4cute5tupleIJNS5_1CILi64EEES8_NS7_ILi192EEEEEENS_6half_tEfNS_4arch4Sm80ELb0ELb1ELb1ELb1ELb0ELb0ELb0ELb0ELi2ELi2ELi2ELi2ELb1EEENS1_24CollectiveEpilogueBwdGQAISA_fSD_Li256ELb1ELb0EEENS1_19SingleTileSchedulerILb1ELb0ELb0ELi64EEEEEEEEEvNT_6ParamsE,@"STO_CUDA_ENTRY STV_DEFAULT"
_ZN7cutlass13device_kernelIN5flash19enable_sm80_to_sm89INS1_16FlashAttnBwdSm80INS1_25CollectiveMainloopBwdSm80ILi1ELi1EN4cute5tupleIJNS5_1CILi64EEES8_NS7_ILi192EEEEEENS_6half_tEfNS_4arch4Sm80ELb0ELb1ELb1ELb1ELb0ELb0ELb0ELb0ELi2ELi2ELi2ELi2ELb1EEENS1_24CollectiveEpilogueBwdGQAISA_fSD_Li256ELb1ELb0EEENS1_19SingleTileSchedulerILb1ELb0ELb0ELi64EEEEEEEEEvNT_6ParamsE:
[----:B------:R-:W-:Y:S01]  /*0000*/  LDC R1, c[0x0][0x37c] ;  /* 0x0000df00ff017b82 */ /* 0x000fe20000000800 */
[----:B------:R-:W-:Y:S05]  /*0010*/  EXIT ;  /* 0x000000000000794d */ /* 0x000fea0003800000 */
.L_x_14:
        /* <DEDUP_REMOVED lines=14> */
.L_x_108:


//--------------------- .text._ZN7cutlass13device_kernelIN5flash19enable_sm80_to_sm89INS1_16FlashAttnBwdSm80INS1_25CollectiveMainloopBwdSm80ILi1ELi1EN4cute5tupleIJNS5_1CILi64EEES8_NS7_ILi192EEEEEENS_6half_tEfNS_4arch4Sm80ELb0ELb1ELb1ELb1ELb1ELb0ELb0ELb0ELi2ELi2ELi2ELi2ELb1EEENS1_24CollectiveEpilogueBwdGQAISA_fSD_Li256ELb1ELb1EEENS1_19SingleTileSchedulerILb1ELb0ELb0ELi64EEEEEEEEEvNT_6ParamsE --------------------------
	.section	.text._ZN7cutlass13device_kernelIN5flash19enable_sm80_to_sm89INS1_16FlashAttnBwdSm80INS1_25CollectiveMainloopBwdSm80ILi1ELi1EN4cute5tupleIJNS5_1CILi64EEES8_NS7_ILi192EEEEEENS_6half_tEfNS_4arch4Sm80ELb0ELb1ELb1ELb1ELb1ELb0ELb0ELb0ELi2ELi2ELi2ELi2ELb1EEENS1_24CollectiveEpilogueBwdGQAISA_fSD_Li256ELb1ELb1EEENS1_19SingleTileSchedulerILb1ELb0ELb0ELi64EEEEEEEEEvNT_6ParamsE,"ax",@progbits
	.align	128
.text._ZN7cutlass13device_kernelIN5flash19enable_sm80_to_sm89INS1_16FlashAttnBwdSm80INS1_25CollectiveMainloopBwdSm80ILi1ELi1EN4cute5tupleIJNS5_1CILi64EEES8_NS7_ILi192EEEEEENS_6half_tEfNS_4arch4Sm80ELb0ELb1ELb1ELb1ELb1ELb0ELb0ELb0ELi2ELi2ELi2ELi2ELb1EEENS1_24CollectiveEpilogueBwdGQAISA_fSD_Li256ELb1ELb1EEENS1_19SingleTileSchedulerILb1ELb0ELb0ELi64EEEEEEEEEvNT_6ParamsE:
        .type           _ZN7cutlass13device_kernelIN5flash19enable_sm80_to_sm89INS1_16FlashAttnBwdSm80INS1_25CollectiveMainloopBwdSm80ILi1ELi1EN4cute5tupleIJNS5_1CILi64EEES8_NS7_ILi192EEEEEENS_6half_tEfNS_4arch4Sm80ELb0ELb1ELb1ELb1ELb1ELb0ELb0ELb0ELi2ELi2ELi2ELi2ELb1EEENS1_24CollectiveEpilogueBwdGQAISA_fSD_Li256ELb1ELb1EEENS1_19SingleTileSchedulerILb1ELb0ELb0ELi64EEEEEEEEEvNT_6ParamsE,@function
        .size           _ZN7cutlass13device_kernelIN5flash19enable_sm80_to_sm89INS1_16FlashAttnBwdSm80INS1_25CollectiveMainloopBwdSm80ILi1ELi1EN4cute5tupleIJNS5_1CILi64EEES8_NS7_ILi192EEEEEENS_6half_tEfNS_4arch4Sm80ELb0ELb1ELb1ELb1ELb1ELb0ELb0ELb0ELi2ELi2ELi2ELi2ELb1EEENS1_24CollectiveEpilogueBwdGQAISA_fSD_Li256ELb1ELb1EEENS1_19SingleTileSchedulerILb1ELb0ELb0ELi64EEEEEEEEEvNT_6ParamsE,(.L_x_109 - _ZN7cutlass13device_kernelIN5flash19enable_sm80_to_sm89INS1_16FlashAttnBwdSm80INS1_25CollectiveMainloopBwdSm80ILi1ELi1EN4cute5tupleIJNS5_1CILi64EEES8_NS7_ILi192EEEEEENS_6half_tEfNS_4arch4Sm80ELb0ELb1ELb1ELb1ELb1ELb0ELb0ELb0ELi2ELi2ELi2ELi2ELb1EEENS1_24CollectiveEpilogueBwdGQAISA_fSD_Li256ELb1ELb1EEENS1_19SingleTileSchedulerILb1ELb0ELb0ELi64EEEEEEEEEvNT_6ParamsE)
        .other          _ZN7cutlass13device_kernelIN5flash19enable_sm80_to_sm89INS1_16FlashAttnBwdSm80INS1_25CollectiveMainloopBwdSm80ILi1ELi1EN4cute5tupleIJNS5_1CILi64EEES8_NS7_ILi192EEEEEENS_6half_tEfNS_4arch4Sm80ELb0ELb1ELb1ELb1ELb1ELb0ELb0ELb0ELi2ELi2ELi2ELi2ELb1EEENS1_24CollectiveEpilogueBwdGQAISA_fSD_Li256ELb1ELb1EEENS1_19SingleTileSchedulerILb1ELb0ELb0ELi64EEEEEEEEEvNT_6ParamsE,@"STO_CUDA_ENTRY STV_DEFAULT"
_ZN7cutlass13device_kernelIN5flash19enable_sm80_to_sm89INS1_16FlashAttnBwdSm80INS1_25CollectiveMainloopBwdSm80ILi1ELi1EN4cute5tupleIJNS5_1CILi64EEES8_NS7_ILi192EEEEEENS_6half_tEfNS_4arch4Sm80ELb0ELb1ELb1ELb1ELb1ELb0ELb0ELb0ELi2ELi2ELi2ELi2ELb1EEENS1_24CollectiveEpilogueBwdGQAISA_fSD_Li256ELb1ELb1EEENS1_19SingleTileSchedulerILb1ELb0ELb0ELi64EEEEEEEEEvNT_6ParamsE:
[----:B------:R-:W-:Y:S01]  /*0000*/  LDC R1, c[0x0][0x37c] ;  /* 0x0000df00ff017b82 */ /* 0x000fe20000000800 */
[----:B------:R-:W-:Y:S05]  /*0010*/  EXIT ;  /* 0x000000000000794d */ /* 0x000fea0003800000 */
.L_x_15:
        /* <DEDUP_REMOVED lines=14> */
.L_x_109:


//--------------------- .text._ZN7cutlass13device_kernelIN5flash19enable_sm80_to_sm89INS1_16FlashAttnBwdSm80INS1_25CollectiveMainloopBwdSm80ILi1ELi1EN4cute5tupleIJNS5_1CILi64EEES8_NS7_ILi192EEEEEENS_6half_tEfNS_4arch4Sm80ELb1ELb0ELb1ELb0ELb0ELb0ELb0ELb0ELi2ELi2ELi2ELi2ELb1EEENS1_21CollectiveEpilogueBwdISA_SB_SD_Li256ELb0ELb0ELi4EEENS1_25SingleTileBwdLPTSchedulerILb0ELi64ELb0EEEEEEEEEvNT_6ParamsE --------------------------
	.section	.text._ZN7cutlass13device_kernelIN5flash19enable_sm80_to_sm89INS1_16FlashAttnBwdSm80INS1_25CollectiveMainloopBwdSm80ILi1ELi1EN4cute5tupleIJNS5_1CILi64EEES8_NS7_ILi192EEEEEENS_6half_tEfNS_4arch4Sm80ELb1ELb0ELb1ELb0ELb0ELb0ELb0ELb0ELi2ELi2ELi2ELi2ELb1EEENS1_21CollectiveEpilogueBwdISA_SB_SD_Li256ELb0ELb0ELi4EEENS1_25SingleTileBwdLPTSchedulerILb0ELi64ELb0EEEEEEEEEvNT_6ParamsE,"ax",@progbits
	.align	128
.text._ZN7cutlass13device_kernelIN5flash19enable_sm80_to_sm89INS1_16FlashAttnBwdSm80INS1_25CollectiveMainloopBwdSm80ILi1ELi1EN4cute5tupleIJNS5_1CILi64EEES8_NS7_ILi192EEEEEENS_6half_tEfNS_4arch4Sm80ELb1ELb0ELb1ELb0ELb0ELb0ELb0ELb0ELi2ELi2ELi2ELi2ELb1EEENS1_21CollectiveEpilogueBwdISA_SB_SD_Li256ELb0ELb0ELi4EEENS1_25SingleTileBwdLPTSchedulerILb0ELi64ELb0EEEEEEEEEvNT_6ParamsE:
        .type           _ZN7cutlass13device_kernelIN5flash19enable_sm80_to_sm89INS1_16FlashAttnBwdSm80INS1_25CollectiveMainloopBwdSm80ILi1ELi1EN4cute5tupleIJNS5_1CILi64EEES8_NS7_ILi192EEEEEENS_6half_tEfNS_4arch4Sm80ELb1ELb0ELb1ELb0ELb0ELb0ELb0ELb0ELi2ELi2ELi2ELi2ELb1EEENS1_21CollectiveEpilogueBwdISA_SB_SD_Li256ELb0ELb0ELi4EEENS1_25SingleTileBwdLPTSchedulerILb0ELi64ELb0EEEEEEEEEvNT_6ParamsE,@function
        .size           _ZN7cutlass13device_kernelIN5flash19enable_sm80_to_sm89INS1_16FlashAttnBwdSm80INS1_25CollectiveMainloopBwdSm80ILi1ELi1EN4cute5tupleIJNS5_1CILi64EEES8_NS7_ILi192EEEEEENS_6half_tEfNS_4arch4Sm80ELb1ELb0ELb1ELb0ELb0ELb0ELb0ELb0ELi2ELi2ELi2ELi2ELb1EEENS1_21CollectiveEpilogueBwdISA_SB_SD_Li256ELb0ELb0ELi4EEENS1_25SingleTileBwdLPTSchedulerILb0ELi64ELb0EEEEEEEEEvNT_6ParamsE,(.L_x_110 - _ZN7cutlass13device_kernelIN5flash19enable_sm80_to_sm89INS1_16FlashAttnBwdSm80INS1_25CollectiveMainloopBwdSm80ILi1ELi1EN4cute5tupleIJNS5_1CILi64EEES8_NS7_ILi192EEEEEENS_6half_tEfNS_4arch4Sm80ELb1ELb0ELb1ELb0ELb0ELb0ELb0ELb0ELi2ELi2ELi2ELi2ELb1EEENS1_21CollectiveEpilogueBwdISA_SB_SD_Li256ELb0ELb0ELi4EEENS1_25SingleTileBwdLPTSchedulerILb0ELi64ELb0EEEEEEEEEvNT_6ParamsE)
        .other          _ZN7cutlass13device_kernelIN5flash19enable_sm80_to_sm89INS1_16FlashAttnBwdSm80INS1_25CollectiveMainloopBwdSm80ILi1ELi1EN4cute5tupleIJNS5_1CILi64EEES8_NS7_ILi192EEEEEENS_6half_tEfNS_4arch4Sm80ELb1ELb0ELb1ELb0ELb0ELb0ELb0ELb0ELi2ELi2ELi2ELi2ELb1EEENS1_21CollectiveEpilogueBwdISA_SB_SD_Li256ELb0ELb0ELi4EEENS1_25SingleTileBwdLPTSchedulerILb0ELi64ELb0EEEEEEEEEvNT_6ParamsE,@"STO_CUDA_ENTRY STV_DEFAULT"
_ZN7cutlass13device_kernelIN5flash19enable_sm80_to_sm89INS1_16FlashAttnBwdSm80INS1_25CollectiveMainloopBwdSm80ILi1ELi1EN4cute5tupleIJNS5_1CILi64EEES8_NS7_ILi192EEEEEENS_6half_tEfNS_4arch4Sm80ELb1ELb0ELb1ELb0ELb0ELb0ELb0ELb0ELi2ELi2ELi2ELi2ELb1EEENS1_21CollectiveEpilogueBwdISA_SB_SD_Li256ELb0ELb0ELi4EEENS1_25SingleTileBwdLPTSchedulerILb0ELi64ELb0EEEEEEEEEvNT_6ParamsE:
[----:B------:R-:W-:Y:S01]  /*0000*/  LDC R1, c[0x0][0x37c] ;  /* 0x0000df00ff017b82 */ /* 0x000fe20000000800 */
[----:B------:R-:W-:Y:S05]  /*0010*/  EXIT ;  /* 0x000000000000794d */ /* 0x000fea0003800000 */
.L_x_16:
        /* <DEDUP_REMOVED lines=14> */
.L_x_110:


//--------------------- .text._ZN7cutlass13device_kernelIN5flash19enable_sm80_to_sm89INS1_16FlashAttnBwdSm80INS1_25CollectiveMainloopBwdSm80ILi1ELi1EN4cute5tupleIJNS5_1CILi64EEES8_NS7_ILi192EEEEEENS_6half_tEfNS_4arch4Sm80ELb1ELb0ELb1ELb0ELb1ELb0ELb0ELb0ELi2ELi2ELi2ELi2ELb1EEENS1_21CollectiveEpilogueBwdISA_SB_SD_Li256ELb0ELb0ELi4EEENS1_25SingleTileBwdLPTSchedulerILb0ELi64ELb1EEEEEEEEEvNT_6ParamsE --------------------------
	.section	.text._ZN7cutlass13device_kernelIN5flash19enable_sm80_to_sm89INS1_16FlashAttnBwdSm80INS1_25CollectiveMainloopBwdSm80ILi1ELi1EN4cute5tupleIJNS5_1CILi64EEES8_NS7_ILi192EEEEEENS_6half_tEfNS_4arch4Sm80ELb1ELb0ELb1ELb0ELb1ELb0ELb0ELb0ELi2ELi2ELi2ELi2ELb1EEENS1_21CollectiveEpilogueBwdISA_SB_SD_Li256ELb0ELb0ELi4EEENS1_25SingleTileBwdLPTSchedulerILb0ELi64ELb1EEEEEEEEEvNT_6ParamsE,"ax",@progbits
	.align	128
.text._ZN7cutlass13device_kernelIN5flash19enable_sm80_to_sm89INS1_16FlashAttnBwdSm80INS1_25CollectiveMainloopBwdSm80ILi1ELi1EN4cute5tupleIJNS5_1CILi64EEES8_NS7_ILi192EEEEEENS_6half_tEfNS_4arch4Sm80ELb1ELb0ELb1ELb0ELb1ELb0ELb0ELb0ELi2ELi2ELi2ELi2ELb1EEENS1_21CollectiveEpilogueBwdISA_SB_SD_Li256ELb0ELb0ELi4EEENS1_25SingleTileBwdLPTSchedulerILb0ELi64ELb1EEEEEEEEEvNT_6ParamsE:
        .type           _ZN7cutlass13device_kernelIN5flash19enable_sm80_to_sm89INS1_16FlashAttnBwdSm80INS1_25CollectiveMainloopBwdSm80ILi1ELi1EN4cute5tupleIJNS5_1CILi64EEES8_NS7_ILi192EEEEEENS_6half_tEfNS_4arch4Sm80ELb1ELb0ELb1ELb0ELb1ELb0ELb0ELb0ELi2ELi2ELi2ELi2ELb1EEENS1_21CollectiveEpilogueBwdISA_SB_SD_Li256ELb0ELb0ELi4EEENS1_25SingleTileBwdLPTSchedulerILb0ELi64ELb1EEEEEEEEEvNT_6ParamsE,@function
        .size           _ZN7cutlass13device_kernelIN5flash19enable_sm80_to_sm89INS1_16FlashAttnBwdSm80INS1_25CollectiveMainloopBwdSm80ILi1ELi1EN4cute5tupleIJNS5_1CILi64EEES8_NS7_ILi192EEEEEENS_6half_tEfNS_4arch4Sm80ELb1ELb0ELb1ELb0ELb1ELb0ELb0ELb0ELi2ELi2ELi2ELi2ELb1EEENS1_21CollectiveEpilogueBwdISA_SB_SD_Li256ELb0ELb0ELi4EEENS1_25SingleTileBwdLPTSchedulerILb0ELi64ELb1EEEEEEEEEvNT_6ParamsE,(.L_x_111 - _ZN7cutlass13device_kernelIN5flash19enable_sm80_to_sm89INS1_16FlashAttnBwdSm80INS1_25CollectiveMainloopBwdSm80ILi1ELi1EN4cute5tupleIJNS5_1CILi64EEES8_NS7_ILi192EEEEEENS_6half_tEfNS_4arch4Sm80ELb1ELb0ELb1ELb0ELb1ELb0ELb0ELb0ELi2ELi2ELi2ELi2ELb1EEENS1_21CollectiveEpilogueBwdISA_SB_SD_Li256ELb0ELb0ELi4EEENS1_25SingleTileBwdLPTSchedulerILb0ELi64ELb1EEEEEEEEEvNT_6ParamsE)
        .other          _ZN7cutlass13device_kernelIN5flash19enable_sm80_to_sm89INS1_16FlashAttnBwdSm80INS1_25CollectiveMainloopBwdSm80ILi1ELi1EN4cute5tupleIJNS5_1CILi64EEES8_NS7_ILi192EEEEEENS_6half_tEfNS_4arch4Sm80ELb1ELb0ELb1ELb0ELb1ELb0ELb0ELb0ELi2ELi2ELi2ELi2ELb1EEENS1_21CollectiveEpilogueBwdISA_SB_SD_Li256ELb0ELb0ELi4EEENS1_25SingleTileBwdLPTSchedulerILb0ELi64ELb1EEEEEEEEEvNT_6ParamsE,@"STO_CUDA_ENTRY STV_DEFAULT"
_ZN7cutlass13device_kernelIN5flash19enable_sm80_to_sm89INS1_16FlashAttnBwdSm80INS1_25CollectiveMainloopBwdSm80ILi1ELi1EN4cute5tupleIJNS5_1CILi64EEES8_NS7_ILi192EEEEEENS_6half_tEfNS_4arch4Sm80ELb1ELb0ELb1ELb0ELb1ELb0ELb0ELb0ELi2ELi2ELi2ELi2ELb1EEENS1_21CollectiveEpilogueBwdISA_SB_SD_Li256ELb0ELb0ELi4EEENS1_25SingleTileBwdLPTSchedulerILb0ELi64ELb1EEEEEEEEEvNT_6ParamsE:
[----:B------:R-:W-:Y:S01]  /*0000*/  LDC R1, c[0x0][0x37c] ;  /* 0x0000df00ff017b82 */ /* 0x000fe20000000800 */
[----:B------:R-:W-:Y:S05]  /*0010*/  EXIT ;  /* 0x000000000000794d */ /* 0x000fea0003800000 */
.L_x_17:
        /* <DEDUP_REMOVED lines=14> */
.L_x_111:


//--------------------- .text._ZN7cutlass13device_kernelIN5flash19enable_sm80_to_sm89INS1_16FlashAttnBwdSm80INS1_25CollectiveMainloopBwdSm80ILi1ELi1EN4cute5tupleIJNS5_1CILi64EEES8_NS7_ILi192EEEEEENS_6half_tEfNS_4arch4Sm80ELb1ELb0ELb1ELb0ELb0ELb0ELb0ELb0ELi2ELi2ELi2ELi2ELb1EEENS1_24CollectiveEpilogueBwdGQAISA_fSD_Li256ELb0ELb0EEENS1_25SingleTileBwdLPTSchedulerILb0ELi64ELb0EEEEEEEEEvNT_6ParamsE --------------------------
	.section	.text._ZN7cutlass13device_kernelIN5flash19enable_sm80_to_sm89INS1_16FlashAttnBwdSm80INS1_25CollectiveMainloopBwdSm80ILi1ELi1EN4cute5tupleIJNS5_1CILi64EEES8_NS7_ILi192EEEEEENS_6half_tEfNS_4arch4Sm80ELb1ELb0ELb1ELb0ELb0ELb0ELb0ELb0ELi2ELi2ELi2ELi2ELb1EEENS1_24CollectiveEpilogueBwdGQAISA_fSD_Li256ELb0ELb0EEENS1_25SingleTileBwdLPTSchedulerILb0ELi64ELb0EEEEEEEEEvNT_6ParamsE,"ax",@progbits
	.align	128
.text._ZN7cutlass13device_kernelIN5flash19enable_sm80_to_sm89INS1_16FlashAttnBwdSm80INS1_25CollectiveMainloopBwdSm80ILi1ELi1EN4cute5tupleIJNS5_1CILi64EEES8_NS7_ILi192EEEEEENS_6half_tEfNS_4arch4Sm80ELb1ELb0ELb1ELb0ELb0ELb0ELb0ELb0ELi2ELi2ELi2ELi2ELb1EEENS1_24CollectiveEpilogueBwdGQAISA_fSD_Li256ELb0ELb0EEENS1_25SingleTileBwdLPTSchedulerILb0ELi64ELb0EEEEEEEEEvNT_6ParamsE:
        .type           _ZN7cutlass13device_kernelIN5flash19enable_sm80_to_sm89INS1_16FlashAttnBwdSm80INS1_25CollectiveMainloopBwdSm80ILi1ELi1EN4cute5tupleIJNS5_1CILi64EEES8_NS7_ILi192EEEEEENS_6half_tEfNS_4arch4Sm80ELb1ELb0ELb1ELb0ELb0ELb0ELb0ELb0ELi2ELi2ELi2ELi2ELb1EEENS1_24CollectiveEpilogueBwdGQAISA_fSD_Li256ELb0ELb0EEENS1_25SingleTileBwdLPTSchedulerILb0ELi64ELb0EEEEEEEEEvNT_6ParamsE,@function
        .size           _ZN7cutlass13device_kernelIN5flash19enable_sm80_to_sm89INS1_16FlashAttnBwdSm80INS1_25CollectiveMainloopBwdSm80ILi1ELi1EN4cute5tupleIJNS5_1CILi64EEES8_NS7_ILi192EEEEEENS_6half_tEfNS_4arch4Sm80ELb1ELb0ELb1ELb0ELb0ELb0ELb0ELb0ELi2ELi2ELi2ELi2ELb1EEENS1_24CollectiveEpilogueBwdGQAISA_fSD_Li256ELb0ELb0EEENS1_25SingleTileBwdLPTSchedulerILb0ELi64ELb0EEEEEEEEEvNT_6ParamsE,(.L_x_112 - _ZN7cutlass13device_kernelIN5flash19enable_sm80_to_sm89INS1_16FlashAttnBwdSm80INS1_25CollectiveMainloopBwdSm80ILi1ELi1EN4cute5tupleIJNS5_1CILi64EEES8_NS7_ILi192EEEEEENS_6half_tEfNS_4arch4Sm80ELb1ELb0ELb1ELb0ELb0ELb0ELb0ELb0ELi2ELi2ELi2ELi2ELb1EEENS1_24CollectiveEpilogueBwdGQAISA_fSD_Li256ELb0ELb0EEENS1_25SingleTileBwdLPTSchedulerILb0ELi64ELb0EEEEEEEEEvNT_6ParamsE)
        .other          _ZN7cutlass13device_kernelIN5flash19enable_sm80_to_sm89INS1_16FlashAttnBwdSm80INS1_25CollectiveMainloopBwdSm80ILi1ELi1EN4cute5tupleIJNS5_1CILi64EEES8_NS7_ILi192EEEEEENS_6half_tEfNS_4arch4Sm80ELb1ELb0ELb1ELb0ELb0ELb0ELb0ELb0ELi2ELi2ELi2ELi2ELb1EEENS1_24CollectiveEpilogueBwdGQAISA_fSD_Li256ELb0ELb0EEENS1_25SingleTileBwdLPTSchedulerILb0ELi64ELb0EEEEEEEEEvNT_6ParamsE,@"STO_CUDA_ENTRY STV_DEFAULT"
_ZN7cutlass13device_kernelIN5flash19enable_sm80_to_sm89INS1_16FlashAttnBwdSm80INS1_25CollectiveMainloopBwdSm80ILi1ELi1EN4cute5tupleIJNS5_1CILi64EEES8_NS7_ILi192EEEEEENS_6half_tEfNS_4arch4Sm80ELb1ELb0ELb1ELb0ELb0ELb0ELb0ELb0ELi2ELi2ELi2ELi2ELb1EEENS1_24CollectiveEpilogueBwdGQAISA_fSD_Li256ELb0ELb0EEENS1_25SingleTileBwdLPTSchedulerILb0ELi64ELb0EEEEEEEEEvNT_6ParamsE:
[----:B------:R-:W-:Y:S01]  /*0000*/  LDC R1, c[0x0][0x37c] ;  /* 0x0000df00ff017b82 */ /* 0x000fe20000000800 */
[----:B------:R-:W-:Y:S05]  /*0010*/  EXIT ;  /* 0x000000000000794d */ /* 0x000fea0003800000 */
.L_x_18:
        /* <DEDUP_REMOVED lines=14> */
.L_x_112:


//--------------------- .text._ZN7cutlass13device_kernelIN5flash19enable_sm80_to_sm89INS1_16FlashAttnBwdSm80INS1_25CollectiveMainloopBwdSm80ILi1ELi1EN4cute5tupleIJNS5_1CILi64EEES8_NS7_ILi192EEEEEENS_6half_tEfNS_4arch4Sm80ELb1ELb0ELb1ELb0ELb1ELb0ELb0ELb0ELi2ELi2ELi2ELi2ELb1EEENS1_24CollectiveEpilogueBwdGQAISA_fSD_Li256ELb0ELb1EEENS1_25SingleTileBwdLPTSchedulerILb0ELi64ELb1EEEEEEEEEvNT_6ParamsE --------------------------
	.section	.text._ZN7cutlass13device_kernelIN5flash19enable_sm80_to_sm89INS1_16FlashAttnBwdSm80INS1_25CollectiveMainloopBwdSm80ILi1ELi1EN4cute5tupleIJNS5_1CILi64EEES8_NS7_ILi192EEEEEENS_6half_tEfNS_4arch4Sm80ELb1ELb0ELb1ELb0ELb1ELb0ELb0ELb0ELi2ELi2ELi2ELi2ELb1EEENS1_24CollectiveEpilogueBwdGQAISA_fSD_Li256ELb0ELb1EEENS1_25SingleTileBwdLPTSchedulerILb0ELi64ELb1EEEEEEEEEvNT_6ParamsE,"ax",@progbits
	.align	128
.text._ZN7cutlass13device_kernelIN5flash19enable_sm80_to_sm89INS1_16FlashAttnBwdSm80INS1_25CollectiveMainloopBwdSm80ILi1ELi1EN4cute5tupleIJNS5_1CILi64EEES8_NS7_ILi192EEEEEENS_6half_tEfNS_4arch4Sm80ELb1ELb0ELb1ELb0ELb1ELb0ELb0ELb0ELi2ELi2ELi2ELi2ELb1EEENS1_24CollectiveEpilogueBwdGQAISA_fSD_Li256ELb0ELb1EEENS1_25SingleTileBwdLPTSchedulerILb0ELi64ELb1EEEEEEEEEvNT_6ParamsE:
        .type           _ZN7cutlass13device_kernelIN5flash19enable_sm80_to_sm89INS1_16FlashAttnBwdSm80INS1_25CollectiveMainloopBwdSm80ILi1ELi1EN4cute5tupleIJNS5_1CILi64EEES8_NS7_ILi192EEEEEENS_6half_tEfNS_4arch4Sm80ELb1ELb0ELb1ELb0ELb1ELb0ELb0ELb0ELi2ELi2ELi2ELi2ELb1EEENS1_24CollectiveEpilogueBwdGQAISA_fSD_Li256ELb0ELb1EEENS1_25SingleTileBwdLPTSchedulerILb0ELi64ELb1EEEEEEEEEvNT_6ParamsE,@function
        .size           _ZN7cutlass13device_kernelIN5flash19enable_sm80_to_sm89INS1_16FlashAttnBwdSm80INS1_25CollectiveMainloopBwdSm80ILi1ELi1EN4cute5tupleIJNS5_1CILi64EEES8_NS7_ILi192EEEEEENS_6half_tEfNS_4arch4Sm80ELb1ELb0ELb1ELb0ELb1ELb0ELb0ELb0ELi2ELi2ELi2ELi2ELb1EEENS1_24CollectiveEpilogueBwdGQAISA_fSD_Li256ELb0ELb1EEENS1_25SingleTileBwdLPTSchedulerILb0ELi64ELb1EEEEEEEEEvNT_6ParamsE,(.L_x_113 - _ZN7cutlass13device_kernelIN5flash19enable_sm80_to_sm89INS1_16FlashAttnBwdSm80INS1_25CollectiveMainloopBwdSm80ILi1ELi1EN4cute5tupleIJNS5_1CILi64EEES8_NS7_ILi192EEEEEENS_6half_tEfNS_4arch4Sm80ELb1ELb0ELb1ELb0ELb1ELb0ELb0ELb0ELi2ELi2ELi2ELi2ELb1EEENS1_24CollectiveEpilogueBwdGQAISA_fSD_Li256ELb0ELb1EEENS1_25SingleTileBwdLPTSchedulerILb0ELi64ELb1EEEEEEEEEvNT_6ParamsE)
        .other          _ZN7cutlass13device_kernelIN5flash19enable_sm80_to_sm89INS1_16FlashAttnBwdSm80INS1_25CollectiveMainloopBwdSm80ILi1ELi1EN4cute5tupleIJNS5_1CILi64EEES8_NS7_ILi192EEEEEENS_6half_tEfNS_4arch4Sm80ELb1ELb0ELb1ELb0ELb1ELb0ELb0ELb0ELi2ELi2ELi2ELi2ELb1EEENS1_24CollectiveEpilogueBwdGQAISA_fSD_Li256ELb0ELb1EEENS1_25SingleTileBwdLPTSchedulerILb0ELi64ELb1EEEEEEEEEvNT_6ParamsE,@"STO_CUDA_ENTRY STV_DEFAULT"
_ZN7cutlass13device_kernelIN5flash19enable_sm80_to_sm89INS1_16FlashAttnBwdSm80INS1_25CollectiveMainloopBwdSm80ILi1ELi1EN4cute5tupleIJNS5_1CILi64EEES8_NS7_ILi192EEEEEENS_6half_tEfNS_4arch4Sm80ELb1ELb0ELb1ELb0ELb1ELb0ELb0ELb0ELi2ELi2ELi2ELi2ELb1EEENS1_24CollectiveEpilogueBwdGQAISA_fSD_Li256ELb0ELb1EEENS1_25SingleTileBwdLPTSchedulerILb0ELi64ELb1EEEEEEEEEvNT_6ParamsE:
[----:B------:R-:W-:Y:S01]  /*0000*/  LDC R1, c[0x0][0x37c] ;  /* 0x0000df00ff017b82 */ /* 0x000fe20000000800 */
[----:B------:R-:W-:Y:S05]  /*0010*/  EXIT ;  /* 0x000000000000794d */ /* 0x000fea0003800000 */
.L_x_19:
        /* <DEDUP_REMOVED lines=14> */
.L_x_113:


//--------------------- .text._ZN7cutlass13device_kernelIN5flash19enable_sm80_to_sm89INS1_16FlashAttnBwdSm80INS1_25CollectiveMainloopBwdSm80ILi1ELi1EN4cute5tupleIJNS5_1CILi64EEES8_NS7_ILi192EEEEEENS_6half_tEfNS_4arch4Sm80ELb1ELb0ELb1ELb1ELb0ELb0ELb0ELb0ELi2ELi2ELi2ELi2ELb1EEENS1_21CollectiveEpilogueBwdISA_SB_SD_Li256ELb1ELb0ELi4EEENS1_25SingleTileBwdLPTSchedulerILb1ELi64ELb0EEEEEEEEEvNT_6ParamsE --------------------------
	.section	.text._ZN7cutlass13device_kernelIN5flash19enable_sm80_to_sm89INS1_16FlashAttnBwdSm80INS1_25CollectiveMainloopBwdSm80ILi1ELi1EN4cute5tupleIJNS5_1CILi64EEES8_NS7_ILi192EEEEEENS_6half_tEfNS_4arch4Sm80ELb1ELb0ELb1ELb1ELb0ELb0ELb0ELb0ELi2ELi2ELi2ELi2ELb1EEENS1_21CollectiveEpilogueBwdISA_SB_SD_Li256ELb1ELb0ELi4EEENS1_25SingleTileBwdLPTSchedulerILb1ELi64ELb0EEEEEEEEEvNT_6ParamsE,"ax",@progbits
	.align	128
.text._ZN7cutlass13device_kernelIN5flash19enable_sm80_to_sm89INS1_16FlashAttnBwdSm80INS1_25CollectiveMainloopBwdSm80ILi1ELi1EN4cute5tupleIJNS5_1CILi64EEES8_NS7_ILi192EEEEEENS_6half_tEfNS_4arch4Sm80ELb1ELb0ELb1ELb1ELb0ELb0ELb0ELb0ELi2ELi2ELi2ELi2ELb1EEENS1_21CollectiveEpilogueBwdISA_SB_SD_Li256ELb1ELb0ELi4EEENS1_25SingleTileBwdLPTSchedulerILb1ELi64ELb0EEEEEEEEEvNT_6ParamsE:
        .type           _ZN7cutlass13device_kernelIN5flash19enable_sm80_to_sm89INS1_16FlashAttnBwdSm80INS1_25CollectiveMainloopBwdSm80ILi1ELi1EN4cute5tupleIJNS5_1CILi64EEES8_NS7_ILi192EEEEEENS_6half_tEfNS_4arch4Sm80ELb1ELb0ELb1ELb1ELb0ELb0ELb0ELb0ELi2ELi2ELi2ELi2ELb1EEENS1_21CollectiveEpilogueBwdISA_SB_SD_Li256ELb1ELb0ELi4EEENS1_25SingleTileBwdLPTSchedulerILb1ELi64ELb0EEEEEEEEEvNT_6ParamsE,@function
        .size           _ZN7cutlass13device_kernelIN5flash19enable_sm80_to_sm89INS1_16FlashAttnBwdSm80INS1_25CollectiveMainloopBwdSm80ILi1ELi1EN4cute5tupleIJNS5_1CILi64EEES8_NS7_ILi192EEEEEENS_6half_tEfNS_4arch4Sm80ELb1ELb0ELb1ELb1ELb0ELb0ELb0ELb0ELi2ELi2ELi2ELi2ELb1EEENS1_21CollectiveEpilogueBwdISA_SB_SD_Li256ELb1ELb0ELi4EEENS1_25SingleTileBwdLPTSchedulerILb1ELi64ELb0EEEEEEEEEvNT_6ParamsE,(.L_x_114 - _ZN7cutlass13device_kernelIN5flash19enable_sm80_to_sm89INS1_16FlashAttnBwdSm80INS1_25CollectiveMainloopBwdSm80ILi1ELi1EN4cute5tupleIJNS5_1CILi64EEES8_NS7_ILi192EEEEEENS_6half_tEfNS_4arch4Sm80ELb1ELb0ELb1ELb1ELb0ELb0ELb0ELb0ELi2ELi2ELi2ELi2ELb1EEENS1_21CollectiveEpilogueBwdISA_SB_SD_Li256ELb1ELb0ELi4EEENS1_25SingleTileBwdLPTSchedulerILb1ELi64ELb0EEEEEEEEEvNT_6ParamsE)
        .other          _ZN7cutlass13device_kernelIN5flash19enable_sm80_to_sm89INS1_16FlashAttnBwdSm80INS1_25CollectiveMainloopBwdSm80ILi1ELi1EN4cute5tupleIJNS5_1CILi64EEES8_NS7_ILi192EEEEEENS_6half_tEfNS_4arch4Sm80ELb1ELb0ELb1ELb1ELb0ELb0ELb0ELb0ELi2ELi2ELi2ELi2ELb1EEENS1_21CollectiveEpilogueBwdISA_SB_SD_Li256ELb1ELb0ELi4EEENS1_25SingleTileBwdLPTSchedulerILb1ELi64ELb0EEEEEEEEEvNT_6ParamsE,@"STO_CUDA_ENTRY STV_DEFAULT"
_ZN7cutlass13device_kernelIN5flash19enable_sm80_to_sm89INS1_16FlashAttnBwdSm80INS1_25CollectiveMainloopBwdSm80ILi1ELi1EN4cute5tupleIJNS5_1CILi64EEES8_NS7_ILi192EEEEEENS_6half_tEfNS_4arch4Sm80ELb1ELb0ELb1ELb1ELb0ELb0ELb0ELb0ELi2ELi2ELi2ELi2ELb1EEENS1_21CollectiveEpilogueBwdISA_SB_SD_Li256ELb1ELb0ELi4EEENS1_25SingleTileBwdLPTSchedulerILb1ELi64ELb0EEEEEEEEEvNT_6ParamsE:
[----:B------:R-:W-:Y:S01]  /*0000*/  LDC R1, c[0x0][0x37c] ;  /* 0x0000df00ff017b82 */ /* 0x000fe20000000800 */
[----:B------:R-:W-:Y:S05]  /*0010*/  EXIT ;  /* 0x000000000000794d */ /* 0x000fea0003800000 */
.L_x_20:
        /* <DEDUP_REMOVED lines=14> */
.L_x_114:


//--------------------- .text._ZN7cutlass13device_kernelIN5flash19enable_sm80_to_sm89INS1_16FlashAttnBwdSm80INS1_25CollectiveMainloopBwdSm80ILi1ELi1EN4cute5tupleIJNS5_1CILi64EEES8_NS7_ILi192EEEEEENS_6half_tEfNS_4arch4Sm80ELb1ELb0ELb1ELb1ELb1ELb0ELb0ELb0ELi2ELi2ELi2ELi2ELb1EEENS1_21CollectiveEpilogueBwdISA_SB_SD_Li256ELb1ELb0ELi4EEENS1_25SingleTileBwdLPTSchedulerILb1ELi64ELb1EEEEEEEEEvNT_6ParamsE --------------------------
	.section	.text._ZN7cutlass13device_kernelIN5flash19enable_sm80_to_sm89INS1_16FlashAttnBwdSm80INS1_25CollectiveMainloopBwdSm80ILi1ELi1EN4cute5tupleIJNS5_1CILi64EEES8_NS7_ILi192EEEEEENS_6half_tEfNS_4arch4Sm80ELb1ELb0ELb1ELb1ELb1ELb0ELb0ELb0ELi2ELi2ELi2ELi2ELb1EEENS1_21CollectiveEpilogueBwdISA_SB_SD_Li256ELb1ELb0ELi4EEENS1_25SingleTileBwdLPTSchedulerILb1ELi64ELb1EEEEEEEEEvNT_6ParamsE,"ax",@progbits
	.align	128
.text._ZN7cutlass13device_kernelIN5flash19enable_sm80_to_sm89INS1_16FlashAttnBwdSm80INS1_25CollectiveMainloopBwdSm80ILi1ELi1EN4cute5tupleIJNS5_1CILi64EEES8_NS7_ILi192EEEEEENS_6half_tEfNS_4arch4Sm80ELb1ELb0ELb1ELb1ELb1ELb0ELb0ELb0ELi2ELi2ELi2ELi2ELb1EEENS1_21CollectiveEpilogueBwdISA_SB_SD_Li256ELb1ELb0ELi4EEENS1_25SingleTileBwdLPTSchedulerILb1ELi64ELb1EEEEEEEEEvNT_6ParamsE:
        .type           _ZN7cutlass13device_kernelIN5flash19enable_sm80_to_sm89INS1_16FlashAttnBwdSm80INS1_25CollectiveMainloopBwdSm80ILi1ELi1EN4cute5tupleIJNS5_1CILi64EEES8_NS7_ILi192EEEEEENS_6half_tEfNS_4arch4Sm80ELb1ELb0ELb1ELb1ELb1ELb0ELb0ELb0ELi2ELi2ELi2ELi2ELb1EEENS1_21CollectiveEpilogueBwdISA_SB_SD_Li256ELb1ELb0ELi4EEENS1_25SingleTileBwdLPTSchedulerILb1ELi64ELb1EEEEEEEEEvNT_6ParamsE,@function
        .size           _ZN7cutlass13device_kernelIN5flash19enable_sm80_to_sm89INS1_16FlashAttnBwdSm80INS1_25CollectiveMainloopBwdSm80ILi1ELi1EN4cute5tupleIJNS5_1CILi64EEES8_NS7_ILi192EEEEEENS_6half_tEfNS_4arch4Sm80ELb1ELb0ELb1ELb1ELb1ELb0ELb0ELb0ELi2ELi2ELi2ELi2ELb1EEENS1_21CollectiveEpilogueBwdISA_SB_SD_Li256ELb1ELb0ELi4EEENS1_25SingleTileBwdLPTSchedulerILb1ELi64ELb1EEEEEEEEEvNT_6ParamsE,(.L_x_115 - _ZN7cutlass13device_kernelIN5flash19enable_sm80_to_sm89INS1_16FlashAttnBwdSm80INS1_25CollectiveMainloopBwdSm80ILi1ELi1EN4cute5tupleIJNS5_1CILi64EEES8_NS7_ILi192EEEEEENS_6half_tEfNS_4arch4Sm80ELb1ELb0ELb1ELb1ELb1ELb0ELb0ELb0ELi2ELi2ELi2ELi2ELb1EEENS1_21CollectiveEpilogueBwdISA_SB_SD_Li256ELb1ELb0ELi4EEENS1_25SingleTileBwdLPTSchedulerILb1ELi64ELb1EEEEEEEEEvNT_6ParamsE)
        .other          _ZN7cutlass13device_kernelIN5flash19enable_sm80_to_sm89INS1_16FlashAttnBwdSm80INS1_25CollectiveMainloopBwdSm80ILi1ELi1EN4cute5tupleIJNS5_1CILi64EEES8_NS7_ILi192EEEEEENS_6half_tEfNS_4arch4Sm80ELb1ELb0ELb1ELb1ELb1ELb0ELb0ELb0ELi2ELi2ELi2ELi2ELb1EEENS1_21CollectiveEpilogueBwdISA_SB_SD_Li256ELb1ELb0ELi4EEENS1_25SingleTileBwdLPTSchedulerILb1ELi64ELb1EEEEEEEEEvNT_6ParamsE,@"STO_CUDA_ENTRY STV_DEFAULT"
_ZN7cutlass13device_kernelIN5flash19enable_sm80_to_sm89INS1_16FlashAttnBwdSm80INS1_25CollectiveMainloopBwdSm80ILi1ELi1EN4cute5tupleIJNS5_1CILi64EEES8_NS7_ILi192EEEEEENS_6half_tEfNS_4arch4Sm80ELb1ELb0ELb1ELb1ELb1ELb0ELb0ELb0ELi2ELi2ELi2ELi2ELb1EEENS1_21CollectiveEpilogueBwdISA_SB_SD_Li256ELb1ELb0ELi4EEENS1_25SingleTileBwdLPTSchedulerILb1ELi64ELb1EEEEEEEEEvNT_6ParamsE:
[----:B------:R-:W-:Y:S01]  /*0000*/  LDC R1, c[0x0][0x37c] ;  /* 0x0000df00ff017b82 */ /* 0x000fe20000000800 */
[----:B------:R-:W-:Y:S05]  /*0010*/  EXIT ;  /* 0x000000000000794d */ /* 0x000fea0003800000 */
.L_x_21:
        /* <DEDUP_REMOVED lines=14> */
.L_x_115:


//--------------------- .text._ZN7cutlass13device_kernelIN5flash19enable_sm80_to_sm89INS1_16FlashAttnBwdSm80INS1_25CollectiveMainloopBwdSm80ILi1ELi1EN4cute5tupleIJNS5_1CILi64EEES8_NS7_ILi192EEEEEENS_6half_tEfNS_4arch4Sm80ELb1ELb0ELb1ELb1ELb0ELb0ELb0ELb0ELi2ELi2ELi2ELi2ELb1EEENS1_24CollectiveEpilogueBwdGQAISA_fSD_Li256ELb1ELb0EEENS1_25SingleTileBwdLPTSchedulerILb1ELi64ELb0EEEEEEEEEvNT_6ParamsE --------------------------
	.section	.text._ZN7cutlass13device_kernelIN5flash19enable_sm80_to_sm89INS1_16FlashAttnBwdSm80INS1_25CollectiveMainloopBwdSm80ILi1ELi1EN4cute5tupleIJNS5_1CILi64EEES8_NS7_ILi192EEEEEENS_6half_tEfNS_4arch4Sm80ELb1ELb0ELb1ELb1ELb0ELb0ELb0ELb0ELi2ELi2ELi2ELi2ELb1EEENS1_24CollectiveEpilogueBwdGQAISA_fSD_Li256ELb1ELb0EEENS1_25SingleTileBwdLPTSchedulerILb1ELi64ELb0EEEEEEEEEvNT_6ParamsE,"ax",@progbits
	.align	128
.text._ZN7cutlass13device_kernelIN5flash19enable_sm80_to_sm89INS1_16FlashAttnBwdSm80INS1_25CollectiveMainloopBwdSm80ILi1ELi1EN4cute5tupleIJNS5_1CILi64EEES8_NS7_ILi192EEEEEENS_6half_tEfNS_4arch4Sm80ELb1ELb0ELb1ELb1ELb0ELb0ELb0ELb0ELi2ELi2ELi2ELi2ELb1EEENS1_24CollectiveEpilogueBwdGQAISA_fSD_Li256ELb1ELb0EEENS1_25SingleTileBwdLPTSchedulerILb1ELi64ELb0EEEEEEEEEvNT_6ParamsE:
        .type           _ZN7cutlass13device_kernelIN5flash19enable_sm80_to_sm89INS1_16FlashAttnBwdSm80INS1_25CollectiveMainloopBwdSm80ILi1ELi1EN4cute5tupleIJNS5_1CILi64EEES8_NS7_ILi192EEEEEENS_6half_tEfNS_4arch4Sm80ELb1ELb0ELb1ELb1ELb0ELb0ELb0ELb0ELi2ELi2ELi2ELi2ELb1EEENS1_24CollectiveEpilogueBwdGQAISA_fSD_Li256ELb1ELb0EEENS1_25SingleTileBwdLPTSchedulerILb1ELi64ELb0EEEEEEEEEvNT_6ParamsE,@function
        .size           _ZN7cutlass13device_kernelIN5flash19enable_sm80_to_sm89INS1_16FlashAttnBwdSm80INS1_25CollectiveMainloopBwdSm80ILi1ELi1EN4cute5tupleIJNS5_1CILi64EEES8_NS7_ILi192EEEEEENS_6half_tEfNS_4arch4Sm80ELb1ELb0ELb1ELb1ELb0ELb0ELb0ELb0ELi2ELi2ELi2ELi2ELb1EEENS1_24CollectiveEpilogueBwdGQAISA_fSD_Li256ELb1ELb0EEENS1_25SingleTileBwdLPTSchedulerILb1ELi64ELb0EEEEEEEEEvNT_6ParamsE,(.L_x_116 - _ZN7cutlass13device_kernelIN5flash19enable_sm80_to_sm89INS1_16FlashAttnBwdSm80INS1_25CollectiveMainloopBwdSm80ILi1ELi1EN4cute5tupleIJNS5_1CILi64EEES8_NS7_ILi192EEEEEENS_6half_tEfNS_4arch4Sm80ELb1ELb0ELb1ELb1ELb0ELb0ELb0ELb0ELi2ELi2ELi2ELi2ELb1EEENS1_24CollectiveEpilogueBwdGQAISA_fSD_Li256ELb1ELb0EEENS1_25SingleTileBwdLPTSchedulerILb1ELi64ELb0EEEEEEEEEvNT_6ParamsE)
        .other          _ZN7cutlass13device_kernelIN5flash19enable_sm80_to_sm89INS1_16FlashAttnBwdSm80INS1_25CollectiveMainloopBwdSm80ILi1ELi1EN4cute5tupleIJNS5_1CILi64EEES8_NS7_ILi192EEEEEENS_6half_tEfNS_4arch4Sm80ELb1ELb0ELb1ELb1ELb0ELb0ELb0ELb0ELi2ELi2ELi2ELi2ELb1EEENS1_24CollectiveEpilogueBwdGQAISA_fSD_Li256ELb1ELb0EEENS1_25SingleTileBwdLPTSchedulerILb1ELi64ELb0EEEEEEEEEvNT_6ParamsE,@"STO_CUDA_ENTRY STV_DEFAULT"
_ZN7cutlass13device_kernelIN5flash19enable_sm80_to_sm89INS1_16FlashAttnBwdSm80INS1_25CollectiveMainloopBwdSm80ILi1ELi1EN4cute5tupleIJNS5_1CILi64EEES8_NS7_ILi192EEEEEENS_6half_tEfNS_4arch4Sm80ELb1ELb0ELb1ELb1ELb0ELb0ELb0ELb0ELi2ELi2ELi2ELi2ELb1EEENS1_24CollectiveEpilogueBwdGQAISA_fSD_Li256ELb1ELb0EEENS1_25SingleTileBwdLPTSchedulerILb1ELi64ELb0EEEEEEEEEvNT_6ParamsE:
[----:B------:R-:W-:Y:S01]  /*0000*/  LDC R1, c[0x0][0x37c] ;  /* 0x0000df00ff017b82 */ /* 0x000fe20000000800 */
[----:B------:R-:W-:Y:S05]  /*0010*/  EXIT ;  /* 0x000000000000794d */ /* 0x000fea0003800000 */
.L_x_22:
        /* <DEDUP_REMOVED lines=14> */
.L_x_116:


//--------------------- .text._ZN7cutlass13device_kernelIN5flash19enable_sm80_to_sm89INS1_16FlashAttnBwdSm80INS1_25CollectiveMainloopBwdSm80ILi1ELi1EN4cute5tupleIJNS5_1CILi64EEES8_NS7_ILi192EEEEEENS_6half_tEfNS_4arch4Sm80ELb1ELb0ELb1ELb1ELb1ELb0ELb0ELb0ELi2ELi2ELi2ELi2ELb1EEENS1_24CollectiveEpilogueBwdGQAISA_fSD_Li256ELb1ELb1EEENS1_25SingleTileBwdLPTSchedulerILb1ELi64ELb1EEEEEEEEEvNT_6ParamsE --------------------------
	.section	.text._ZN7cutlass13device_kernelIN5flash19enable_sm80_to_sm89INS1_16FlashAttnBwdSm80INS1_25CollectiveMainloopBwdSm80ILi1ELi1EN4cute5tupleIJNS5_1CILi64EEES8_NS7_ILi192EEEEEENS_6half_tEfNS_4arch4Sm80ELb1ELb0ELb1ELb1ELb1ELb0ELb0ELb0ELi2ELi2ELi2ELi2ELb1EEENS1_24CollectiveEpilogueBwdGQAISA_fSD_Li256ELb1ELb1EEENS1_25SingleTileBwdLPTSchedulerILb1ELi64ELb1EEEEEEEEEvNT_6ParamsE,"ax",@progbits
	.align	128
.text._ZN7cutlass13device_kernelIN5flash19enable_sm80_to_sm89INS1_16FlashAttnBwdSm80INS1_25CollectiveMainloopBwdSm80ILi1ELi1EN4cute5tupleIJNS5_1CILi64EEES8_NS7_ILi192EEEEEENS_6half_tEfNS_4arch4Sm80ELb1ELb0ELb1ELb1ELb1ELb0ELb0ELb0ELi2ELi2ELi2ELi2ELb1EEENS1_24CollectiveEpilogueBwdGQAISA_fSD_Li256ELb1ELb1EEENS1_25SingleTileBwdLPTSchedulerILb1ELi64ELb1EEEEEEEEEvNT_6ParamsE:
        .type           _ZN7cutlass13device_kernelIN5flash19enable_sm80_to_sm89INS1_16FlashAttnBwdSm80INS1_25CollectiveMainloopBwdSm80ILi1ELi1EN4cute5tupleIJNS5_1CILi64EEES8_NS7_ILi192EEEEEENS_6half_tEfNS_4arch4Sm80ELb1ELb0ELb1ELb1ELb1ELb0ELb0ELb0ELi2ELi2ELi2ELi2ELb1EEENS1_24CollectiveEpilogueBwdGQAISA_fSD_Li256ELb1ELb1EEENS1_25SingleTileBwdLPTSchedulerILb1ELi64ELb1EEEEEEEEEvNT_6ParamsE,@function
        .size           _ZN7cutlass13device_kernelIN5flash19enable_sm80_to_sm89INS1_16FlashAttnBwdSm80INS1_25CollectiveMainloopBwdSm80ILi1ELi1EN4cute5tupleIJNS5_1CILi64EEES8_NS7_ILi192EEEEEENS_6half_tEfNS_4arch4Sm80ELb1ELb0ELb1ELb1ELb1ELb0ELb0ELb0ELi2ELi2ELi2ELi2ELb1EEENS1_24CollectiveEpilogueBwdGQAISA_fSD_Li256ELb1ELb1EEENS1_25SingleTileBwdLPTSchedulerILb1ELi64ELb1EEEEEEEEEvNT_6ParamsE,(.L_x_117 - _ZN7cutlass13device_kernelIN5flash19enable_sm80_to_sm89INS1_16FlashAttnBwdSm80INS1_25CollectiveMainloopBwdSm80ILi1ELi1EN4cute5tupleIJNS5_1CILi64EEES8_NS7_ILi192EEEEEENS_6half_tEfNS_4arch4Sm80ELb1ELb0ELb1ELb1ELb1ELb0ELb0ELb0ELi2ELi2ELi2ELi2ELb1EEENS1_24CollectiveEpilogueBwdGQAISA_fSD_Li256ELb1ELb1EEENS1_25SingleTileBwdLPTSchedulerILb1ELi64ELb1EEEEEEEEEvNT_6ParamsE)
        .other          _ZN7cutlass13device_kernelIN5flash19enable_sm80_to_sm89INS1_16FlashAttnBwdSm80INS1_25CollectiveMainloopBwdSm80ILi1ELi1EN4cute5tupleIJNS5_1CILi64EEES8_NS7_ILi192EEEEEENS_6half_tEfNS_4arch4Sm80ELb1ELb0ELb1ELb1ELb1ELb0ELb0ELb0ELi2ELi2ELi2ELi2ELb1EEENS1_24CollectiveEpilogueBwdGQAISA_fSD_Li256ELb1ELb1EEENS1_25SingleTileBwdLPTSchedulerILb1ELi64ELb1EEEEEEEEEvNT_6ParamsE,@"STO_CUDA_ENTRY STV_DEFAULT"
_ZN7cutlass13device_kernelIN5flash19enable_sm80_to_sm89INS1_16FlashAttnBwdSm80INS1_25CollectiveMainloopBwdSm80ILi1ELi1EN4cute5tupleIJNS5_1CILi64EEES8_NS7_ILi192EEEEEENS_6half_tEfNS_4arch4Sm80ELb1ELb0ELb1ELb1ELb1ELb0ELb0ELb0ELi2ELi2ELi2ELi2ELb1EEENS1_24CollectiveEpilogueBwdGQAISA_fSD_Li256ELb1ELb1EEENS1_25SingleTileBwdLPTSchedulerILb1ELi64ELb1EEEEEEEEEvNT_6ParamsE:
[----:B------:R-:W-:Y:S01]  /*0000*/  LDC R1, c[0x0][0x37c] ;  /* 0x0000df00ff017b82 */ /* 0x000fe20000000800 */
[----:B------:R-:W-:Y:S05]  /*0010*/  EXIT ;  /* 0x000000000000794d */ /* 0x000fea0003800000 */
.L_x_23:
        /* <DEDUP_REMOVED lines=14> */
.L_x_117:


//--------------------- .text._ZN7cutlass13device_kernelIN5flash19enable_sm80_to_sm89INS1_16FlashAttnBwdSm80INS1_25CollectiveMainloopBwdSm80ILi2ELi1EN4cute5tupleIJNS5_1CILi64EEENS7_ILi80EEENS7_ILi192EEEEEENS_6half_tEfNS_4arch4Sm80ELb0ELb0ELb1ELb0ELb0ELb0ELb1ELb0ELi2ELi4ELi2ELi2ELb0EEENS1_21CollectiveEpilogueBwdISB_SC_SE_Li256ELb0ELb1ELi4EEENS1_19SingleTileSchedulerILb0ELb0ELb0ELi80EEEEEEEEEvNT_6ParamsE --------------------------
	.section	.text._ZN7cutlass13device_kernelIN5flash19enable_sm80_to_sm89INS1_16FlashAttnBwdSm80INS1_25CollectiveMainloopBwdSm80ILi2ELi1EN4cute5tupleIJNS5_1CILi64EEENS7_ILi80EEENS7_ILi192EEEEEENS_6half_tEfNS_4arch4Sm80ELb0ELb0ELb1ELb0ELb0ELb0ELb1ELb0ELi2ELi4ELi2ELi2ELb0EEENS1_21CollectiveEpilogueBwdISB_SC_SE_Li256ELb0ELb1ELi4EEENS1_19SingleTileSchedulerILb0ELb0ELb0ELi80EEEEEEEEEvNT_6ParamsE,"ax",@progbits
	.align	128
.text._ZN7cutlass13device_kernelIN5flash19enable_sm80_to_sm89INS1_16FlashAttnBwdSm80INS1_25CollectiveMainloopBwdSm80ILi2ELi1EN4cute5tupleIJNS5_1CILi64EEENS7_ILi80EEENS7_ILi192EEEEEENS_6half_tEfNS_4arch4Sm80ELb0ELb0ELb1ELb0ELb0ELb0ELb1ELb0ELi2ELi4ELi2ELi2ELb0EEENS1_21CollectiveEpilogueBwdISB_SC_SE_Li256ELb0ELb1ELi4EEENS1_19SingleTileSchedulerILb0ELb0ELb0ELi80EEEEEEEEEvNT_6ParamsE:
        .type           _ZN7cutlass13device_kernelIN5flash19enable_sm80_to_sm89INS1_16FlashAttnBwdSm80INS1_25CollectiveMainloopBwdSm80ILi2ELi1EN4cute5tupleIJNS5_1CILi64EEENS7_ILi80EEENS7_ILi192EEEEEENS_6half_tEfNS_4arch4Sm80ELb0ELb0ELb1ELb0ELb0ELb0ELb1ELb0ELi2ELi4ELi2ELi2ELb0EEENS1_21CollectiveEpilogueBwdISB_SC_SE_Li256ELb0ELb1ELi4EEENS1_19SingleTileSchedulerILb0ELb0ELb0ELi80EEEEEEEEEvNT_6ParamsE,@function
        .size           _ZN7cutlass13device_kernelIN5flash19enable_sm80_to_sm89INS1_16FlashAttnBwdSm80INS1_25CollectiveMainloopBwdSm80ILi2ELi1EN4cute5tupleIJNS5_1CILi64EEENS7_ILi80EEENS7_ILi192EEEEEENS_6half_tEfNS_4arch4Sm80ELb0ELb0ELb1ELb0ELb0ELb0ELb1ELb0ELi2ELi4ELi2ELi2ELb0EEENS1_21CollectiveEpilogueBwdISB_SC_SE_Li256ELb0ELb1ELi4EEENS1_19SingleTileSchedulerILb0ELb0ELb0ELi80EEEEEEEEEvNT_6ParamsE,(.L_x_118 - _ZN7cutlass13device_kernelIN5flash19enable_sm80_to_sm89INS1_16FlashAttnBwdSm80INS1_25CollectiveMainloopBwdSm80ILi2ELi1EN4cute5tupleIJNS5_1CILi64EEENS7_ILi80EEENS7_ILi192EEEEEENS_6half_tEfNS_4arch4Sm80ELb0ELb0ELb1ELb0ELb0ELb0ELb1ELb0ELi2ELi4ELi2ELi2ELb0EEENS1_21CollectiveEpilogueBwdISB_SC_SE_Li256ELb0ELb1ELi4EEENS1_19SingleTileSchedulerILb0ELb0ELb0ELi80EEEEEEEEEvNT_6ParamsE)
        .other          _ZN7cutlass13device_kernelIN5flash19enable_sm80_to_sm89INS1_16FlashAttnBwdSm80INS1_25CollectiveMainloopBwdSm80ILi2ELi1EN4cute5tupleIJNS5_1CILi64EEENS7_ILi80EEENS7_ILi192EEEEEENS_6half_tEfNS_4arch4Sm80ELb0ELb0ELb1ELb0ELb0ELb0ELb1ELb0ELi2ELi4ELi2ELi2ELb0EEENS1_21CollectiveEpilogueBwdISB_SC_SE_Li256ELb0ELb1ELi4EEENS1_19SingleTileSchedulerILb0ELb0ELb0ELi80EEEEEEEEEvNT_6ParamsE,@"STO_CUDA_ENTRY STV_DEFAULT"
_ZN7cutlass13device_kernelIN5flash19enable_sm80_to_sm89INS1_16FlashAttnBwdSm80INS1_25CollectiveMainloopBwdSm80ILi2ELi1EN4cute5tupleIJNS5_1CILi64EEENS7_ILi80EEENS7_ILi192EEEEEENS_6half_tEfNS_4arch4Sm80ELb0ELb0ELb1ELb0ELb0ELb0ELb1ELb0ELi2ELi4ELi2ELi2ELb0EEENS1_21CollectiveEpilogueBwdISB_SC_SE_Li256ELb0ELb1ELi4EEENS1_19SingleTileSchedulerILb0ELb0ELb0ELi80EEEEEEEEEvNT_6ParamsE:
[----:B------:R-:W-:Y:S01]  /*0000*/  LDC R1, c[0x0][0x37c] ;  /* 0x0000df00ff017b82 */ /* 0x000fe20000000800 */
[----:B------:R-:W-:Y:S05]  /*0010*/  EXIT ;  /* 0x000000000000794d */ /* 0x000fea0003800000 */
.L_x_24:
        /* <DEDUP_REMOVED lines=14> */
.L_x_118:


//--------------------- .text._ZN7cutlass13device_kernelIN5flash19enable_sm80_to_sm89INS1_16FlashAttnBwdSm80INS1_25CollectiveMainloopBwdSm80ILi2ELi1EN4cute5tupleIJNS5_1CILi64EEENS7_ILi80EEENS7_ILi192EEEEEENS_6half_tEfNS_4arch4Sm80ELb0ELb0ELb1ELb0ELb1ELb0ELb1ELb0ELi2ELi4ELi2ELi2ELb0EEENS1_21CollectiveEpilogueBwdISB_SC_SE_Li256ELb0ELb1ELi4EEENS1_19SingleTileSchedulerILb0ELb0ELb0ELi80EEEEEEEEEvNT_6ParamsE --------------------------
	.section	.text._ZN7cutlass13device_kernelIN5flash19enable_sm80_to_sm89INS1_16FlashAttnBwdSm80INS1_25CollectiveMainloopBwdSm80ILi2ELi1EN4cute5tupleIJNS5_1CILi64EEENS7_ILi80EEENS7_ILi192EEEEEENS_6half_tEfNS_4arch4Sm80ELb0ELb0ELb1ELb0ELb1ELb0ELb1ELb0ELi2ELi4ELi2ELi2ELb0EEENS1_21CollectiveEpilogueBwdISB_SC_SE_Li256ELb0ELb1ELi4EEENS1_19SingleTileSchedulerILb0ELb0ELb0ELi80EEEEEEEEEvNT_6ParamsE,"ax",@progbits
	.align	128
.text._ZN7cutlass13device_kernelIN5flash19enable_sm80_to_sm89INS1_16FlashAttnBwdSm80INS1_25CollectiveMainloopBwdSm80ILi2ELi1EN4cute5tupleIJNS5_1CILi64EEENS7_ILi80EEENS7_ILi192EEEEEENS_6half_tEfNS_4arch4Sm80ELb0ELb0ELb1ELb0ELb1ELb0ELb1ELb0ELi2ELi4ELi2ELi2ELb0EEENS1_21CollectiveEpilogueBwdISB_SC_SE_Li256ELb0ELb1ELi4EEENS1_19SingleTileSchedulerILb0ELb0ELb0ELi80EEEEEEEEEvNT_6ParamsE:
        .type           _ZN7cutlass13device_kernelIN5flash19enable_sm80_to_sm89INS1_16FlashAttnBwdSm80INS1_25CollectiveMainloopBwdSm80ILi2ELi1EN4cute5tupleIJNS5_1CILi64EEENS7_ILi80EEENS7_ILi192EEEEEENS_6half_tEfNS_4arch4Sm80ELb0ELb0ELb1ELb0ELb1ELb0ELb1ELb0ELi2ELi4ELi2ELi2ELb0EEENS1_21CollectiveEpilogueBwdISB_SC_SE_Li256ELb0ELb1ELi4EEENS1_19SingleTileSchedulerILb0ELb0ELb0ELi80EEEEEEEEEvNT_6ParamsE,@function
        .size           _ZN7cutlass13device_kernelIN5flash19enable_sm80_to_sm89INS1_16FlashAttnBwdSm80INS1_25CollectiveMainloopBwdSm80ILi2ELi1EN4cute5tupleIJNS5_1CILi64EEENS7_ILi80EEENS7_ILi192EEEEEENS_6half_tEfNS_4arch4Sm80ELb0ELb0ELb1ELb0ELb1ELb0ELb1ELb0ELi2ELi4ELi2ELi2ELb0EEENS1_21CollectiveEpilogueBwdISB_SC_SE_Li256ELb0ELb1ELi4EEENS1_19SingleTileSchedulerILb0ELb0ELb0ELi80EEEEEEEEEvNT_6ParamsE,(.L_x_119 - _ZN7cutlass13device_kernelIN5flash19enable_sm80_to_sm89INS1_16FlashAttnBwdSm80INS1_25CollectiveMainloopBwdSm80ILi2ELi1EN4cute5tupleIJNS5_1CILi64EEENS7_ILi80EEENS7_ILi192EEEEEENS_6half_tEfNS_4arch4Sm80ELb0ELb0ELb1ELb0ELb1ELb0ELb1ELb0ELi2ELi4ELi2ELi2ELb0EEENS1_21CollectiveEpilogueBwdISB_SC_SE_Li256ELb0ELb1ELi4EEENS1_19SingleTileSchedulerILb0ELb0ELb0ELi80EEEEEEEEEvNT_6ParamsE)
        .other          _ZN7cutlass13device_kernelIN5flash19enable_sm80_to_sm89INS1_16FlashAttnBwdSm80INS1_25CollectiveMainloopBwdSm80ILi2ELi1EN4cute5tupleIJNS5_1CILi64EEENS7_ILi80EEENS7_ILi192EEEEEENS_6half_tEfNS_4arch4Sm80ELb0ELb0ELb1ELb0ELb1ELb0ELb1ELb0ELi2ELi4ELi2ELi2ELb0EEENS1_21CollectiveEpilogueBwdISB_SC_SE_Li256ELb0ELb1ELi4EEENS1_19SingleTileSchedulerILb0ELb0ELb0ELi80EEEEEEEEEvNT_6ParamsE,@"STO_CUDA_ENTRY STV_DEFAULT"
_ZN7cutlass13device_kernelIN5flash19enable_sm80_to_sm89INS1_16FlashAttnBwdSm80INS1_25CollectiveMainloopBwdSm80ILi2ELi1EN4cute5tupleIJNS5_1CILi64EEENS7_ILi80EEENS7_ILi192EEEEEENS_6half_tEfNS_4arch4Sm80ELb0ELb0ELb1ELb0ELb1ELb0ELb1ELb0ELi2ELi4ELi2ELi2ELb0EEENS1_21CollectiveEpilogueBwdISB_SC_SE_Li256ELb0ELb1ELi4EEENS1_19SingleTileSchedulerILb0ELb0ELb0ELi80EEEEEEEEEvNT_6ParamsE:
[----:B------:R-:W-:Y:S01]  /*0000*/  LDC R1, c[0x0][0x37c] ;  /* 0x0000df00ff017b82 */ /* 0x000fe20000000800 */
[----:B------:R-:W-:Y:S05]  /*0010*/  EXIT ;  /* 0x000000000000794d */ /* 0x000fea0003800000 */
.L_x_25:
        /* <DEDUP_REMOVED lines=14> */
.L_x_119:


//--------------------- .text._ZN7cutlass13device_kernelIN5flash19enable_sm80_to_sm89INS1_16FlashAttnBwdSm80INS1_25CollectiveMainloopBwdSm80ILi2ELi1EN4cute5tupleIJNS5_1CILi64EEENS7_ILi80EEENS7_ILi192EEEEEENS_6half_tEfNS_4arch4Sm80ELb0ELb0ELb1ELb0ELb0ELb0ELb1ELb0ELi2ELi4ELi2ELi2ELb0EEENS1_24CollectiveEpilogueBwdGQAISB_fSE_Li256ELb0ELb0EEENS1_19SingleTileSchedulerILb0ELb0ELb0ELi80EEEEEEEEEvNT_6ParamsE --------------------------
	.section	.text._ZN7cutlass13device_kernelIN5flash19enable_sm80_to_sm89INS1_16FlashAttnBwdSm80INS1_25CollectiveMainloopBwdSm80ILi2ELi1EN4cute5tupleIJNS5_1CILi64EEENS7_ILi80EEENS7_ILi192EEEEEENS_6half_tEfNS_4arch4Sm80ELb0ELb0ELb1ELb0ELb0ELb0ELb1ELb0ELi2ELi4ELi2ELi2ELb0EEENS1_24CollectiveEpilogueBwdGQAISB_fSE_Li256ELb0ELb0EEENS1_19SingleTileSchedulerILb0ELb0ELb0ELi80EEEEEEEEEvNT_6ParamsE,"ax",@progbits
	.align	128
.text._ZN7cutlass13device_kernelIN5flash19enable_sm80_to_sm89INS1_16FlashAttnBwdSm80INS1_25CollectiveMainloopBwdSm80ILi2ELi1EN4cute5tupleIJNS5_1CILi64EEENS7_ILi80EEENS7_ILi192EEEEEENS_6half_tEfNS_4arch4Sm80ELb0ELb0ELb1ELb0ELb0ELb0ELb1ELb0ELi2ELi4ELi2ELi2ELb0EEENS1_24CollectiveEpilogueBwdGQAISB_fSE_Li256ELb0ELb0EEENS1_19SingleTileSchedulerILb0ELb0ELb0ELi80EEEEEEEEEvNT_6ParamsE:
        .type           _ZN7cutlass13device_kernelIN5flash19enable_sm80_to_sm89INS1_16FlashAttnBwdSm80INS1_25CollectiveMainloopBwdSm80ILi2ELi1EN4cute5tupleIJNS5_1CILi64EEENS7_ILi80EEENS7_ILi192EEEEEENS_6half_tEfNS_4arch4Sm80ELb0ELb0ELb1ELb0ELb0ELb0ELb1ELb0ELi2ELi4ELi2ELi2ELb0EEENS1_24CollectiveEpilogueBwdGQAISB_fSE_Li256ELb0ELb0EEENS1_19SingleTileSchedulerILb0ELb0ELb0ELi80EEEEEEEEEvNT_6ParamsE,@function
        .size           _ZN7cutlass13device_kernelIN5flash19enable_sm80_to_sm89INS1_16FlashAttnBwdSm80INS1_25CollectiveMainloopBwdSm80ILi2ELi1EN4cute5tupleIJNS5_1CILi64EEENS7_ILi80EEENS7_ILi192EEEEEENS_6half_tEfNS_4arch4Sm80ELb0ELb0ELb1ELb0ELb0ELb0ELb1ELb0ELi2ELi4ELi2ELi2ELb0EEENS1_24CollectiveEpilogueBwdGQAISB_fSE_Li256ELb0ELb0EEENS1_19SingleTileSchedulerILb0ELb0ELb0ELi80EEEEEEEEEvNT_6ParamsE,(.L_x_120 - _ZN7cutlass13device_kernelIN5flash19enable_sm80_to_sm89INS1_16FlashAttnBwdSm80INS1_25CollectiveMainloopBwdSm80ILi2ELi1EN4cute5tupleIJNS5_1CILi64EEENS7_ILi80EEENS7_ILi192EEEEEENS_6half_tEfNS_4arch4Sm80ELb0ELb0ELb1ELb0ELb0ELb0ELb1ELb0ELi2ELi4ELi2ELi2ELb0EEENS1_24CollectiveEpilogueBwdGQAISB_fSE_Li256ELb0ELb0EEENS1_19SingleTileSchedulerILb0ELb0ELb0ELi80EEEEEEEEEvNT_6ParamsE)
        .other          _ZN7cutlass13device_kernelIN5flash19enable_sm80_to_sm89INS1_16FlashAttnBwdSm80INS1_25CollectiveMainloopBwdSm80ILi2ELi1EN4cute5tupleIJNS5_1CILi64EEENS7_ILi80EEENS7_ILi192EEEEEENS_6half_tEfNS_4arch4Sm80ELb0ELb0ELb1ELb0ELb0ELb0ELb1ELb0ELi2ELi4ELi2ELi2ELb0EEENS1_24CollectiveEpilogueBwdGQAISB_fSE_Li256ELb0ELb0EEENS1_19SingleTileSchedulerILb0ELb0ELb0ELi80EEEEEEEEEvNT_6ParamsE,@"STO_CUDA_ENTRY STV_DEFAULT"
_ZN7cutlass13device_kernelIN5flash19enable_sm80_to_sm89INS1_16FlashAttnBwdSm80INS1_25CollectiveMainloopBwdSm80ILi2ELi1EN4cute5tupleIJNS5_1CILi64EEENS7_ILi80EEENS7_ILi192EEEEEENS_6half_tEfNS_4arch4Sm80ELb0ELb0ELb1ELb0ELb0ELb0ELb1ELb0ELi2ELi4ELi2ELi2ELb0EEENS1_24CollectiveEpilogueBwdGQAISB_fSE_Li256ELb0ELb0EEENS1_19SingleTileSchedulerILb0ELb0ELb0ELi80EEEEEEEEEvNT_6ParamsE:
[----:B------:R-:W-:Y:S01]  /*0000*/  LDC R1, c[0x0][0x37c] ;  /* 0x0000df00ff017b82 */ /* 0x000fe20000000800 */
[----:B------:R-:W-:Y:S05]  /*0010*/  EXIT ;  /* 0x000000000000794d */ /* 0x000fea0003800000 */
.L_x_26:
        /* <DEDUP_REMOVED lines=14> */
.L_x_120:


//--------------------- .text._ZN7cutlass13device_kernelIN5flash19enable_sm80_to_sm89INS1_16FlashAttnBwdSm80INS1_25CollectiveMainloopBwdSm80ILi2ELi1EN4cute5tupleIJNS5_1CILi64EEENS7_ILi80EEENS7_ILi192EEEEEENS_6half_tEfNS_4arch4Sm80ELb0ELb0ELb1ELb0ELb1ELb0ELb1ELb0ELi2ELi4ELi2ELi2ELb0EEENS1_24CollectiveEpilogueBwdGQAISB_fSE_Li256ELb0ELb1EEENS1_19SingleTileSchedulerILb0ELb0ELb0ELi80EEEEEEEEEvNT_6ParamsE --------------------------
	.section	.text._ZN7cutlass13device_kernelIN5flash19enable_sm80_to_sm89INS1_16FlashAttnBwdSm80INS1_25CollectiveMainloopBwdSm80ILi2ELi1EN4cute5tupleIJNS5_1CILi64EEENS7_ILi80EEENS7_ILi192EEEEEENS_6half_tEfNS_4arch4Sm80ELb0ELb0ELb1ELb0ELb1ELb0ELb1ELb0ELi2ELi4ELi2ELi2ELb0EEENS1_24CollectiveEpilogueBwdGQAISB_fSE_Li256ELb0ELb1EEENS1_19SingleTileSchedulerILb0ELb0ELb0ELi80EEEEEEEEEvNT_6ParamsE,"ax",@progbits
	.align	128
.text._ZN7cutlass13device_kernelIN5flash19enable_sm80_to_sm89INS1_16FlashAttnBwdSm80INS1_25CollectiveMainloopBwdSm80ILi2ELi1EN4cute5tupleIJNS5_1CILi64EEENS7_ILi80EEENS7_ILi192EEEEEENS_6half_tEfNS_4arch4Sm80ELb0ELb0ELb1ELb0ELb1ELb0ELb1ELb0ELi2ELi4ELi2ELi2ELb0EEENS1_24CollectiveEpilogueBwdGQAISB_fSE_Li256ELb0ELb1EEENS1_19SingleTileSchedulerILb0ELb0ELb0ELi80EEEEEEEEEvNT_6ParamsE:
        .type           _ZN7cutlass13device_kernelIN5flash19enable_sm80_to_sm89INS1_16FlashAttnBwdSm80INS1_25CollectiveMainloopBwdSm80ILi2ELi1EN4cute5tupleIJNS5_1CILi64EEENS7_ILi80EEENS7_ILi192EEEEEENS_6half_tEfNS_4arch4Sm80ELb0ELb0ELb1ELb0ELb1ELb0ELb1ELb0ELi2ELi4ELi2ELi2ELb0EEENS1_24CollectiveEpilogueBwdGQAISB_fSE_Li256ELb0ELb1EEENS1_19SingleTileSchedulerILb0ELb0ELb0ELi80EEEEEEEEEvNT_6ParamsE,@function
        .size           _ZN7cutlass13device_kernelIN5flash19enable_sm80_to_sm89INS1_16FlashAttnBwdSm80INS1_25CollectiveMainloopBwdSm80ILi2ELi1EN4cute5tupleIJNS5_1CILi64EEENS7_ILi80EEENS7_ILi192EEEEEENS_6half_tEfNS_4arch4Sm80ELb0ELb0ELb1ELb0ELb1ELb0ELb1ELb0ELi2ELi4ELi2ELi2ELb0EEENS1_24CollectiveEpilogueBwdGQAISB_fSE_Li256ELb0ELb1EEENS1_19SingleTileSchedulerILb0ELb0ELb0ELi80EEEEEEEEEvNT_6ParamsE,(.L_x_121 - _ZN7cutlass13device_kernelIN5flash19enable_sm80_to_sm89INS1_16FlashAttnBwdSm80INS1_25CollectiveMainloopBwdSm80ILi2ELi1EN4cute5tupleIJNS5_1CILi64EEENS7_ILi80EEENS7_ILi192EEEEEENS_6half_tEfNS_4arch4Sm80ELb0ELb0ELb1ELb0ELb1ELb0ELb1ELb0ELi2ELi4ELi2ELi2ELb0EEENS1_24CollectiveEpilogueBwdGQAISB_fSE_Li256ELb0ELb1EEENS1_19SingleTileSchedulerILb0ELb0ELb0ELi80EEEEEEEEEvNT_6ParamsE)
        .other          _ZN7cutlass13device_kernelIN5flash19enable_sm80_to_sm89INS1_16FlashAttnBwdSm80INS1_25CollectiveMainloopBwdSm80ILi2ELi1EN4cute5tupleIJNS5_1CILi64EEENS7_ILi80EEENS7_ILi192EEEEEENS_6half_tEfNS_4arch4Sm80ELb0ELb0ELb1ELb0ELb1ELb0ELb1ELb0ELi2ELi4ELi2ELi2ELb0EEENS1_24CollectiveEpilogueBwdGQAISB_fSE_Li256ELb0ELb1EEENS1_19SingleTileSchedulerILb0ELb0ELb0ELi80EEEEEEEEEvNT_6ParamsE,@"STO_CUDA_ENTRY STV_DEFAULT"
_ZN7cutlass13device_kernelIN5flash19enable_sm80_to_sm89INS1_16FlashAttnBwdSm80INS1_25CollectiveMainloopBwdSm80ILi2ELi1EN4cute5tupleIJNS5_1CILi64EEENS7_ILi80EEENS7_ILi192EEEEEENS_6half_tEfNS_4arch4Sm80ELb0ELb0ELb1ELb0ELb1ELb0ELb1ELb0ELi2ELi4ELi2ELi2ELb0EEENS1_24CollectiveEpilogueBwdGQAISB_fSE_Li256ELb0ELb1EEENS1_19SingleTileSchedulerILb0ELb0ELb0ELi80EEEEEEEEEvNT_6ParamsE:
[----:B------:R-:W-:Y:S01]  /*0000*/  LDC R1, c[0x0][0x37c] ;  /* 0x0000df00ff017b82 */ /* 0x000fe20000000800 */
[----:B------:R-:W-:Y:S05]  /*0010*/  EXIT ;  /* 0x000000000000794d */ /* 0x000fea0003800000 */
.L_x_27:
        /* <DEDUP_REMOVED lines=14> */
.L_x_121:


//--------------------- .text._ZN7cutlass13device_kernelIN5flash19enable_sm80_to_sm89INS1_16FlashAttnBwdSm80INS1_25CollectiveMainloopBwdSm80ILi2ELi1EN4cute5tupleIJNS5_1CILi64EEENS7_ILi80EEENS7_ILi192EEEEEENS_6half_tEfNS_4arch4Sm80ELb0ELb0ELb1ELb1ELb0ELb0ELb1ELb0ELi2ELi4ELi2ELi2ELb0EEENS1_21CollectiveEpilogueBwdISB_SC_SE_Li256ELb1ELb1ELi4EEENS1_19SingleTileSchedulerILb1ELb0ELb0ELi80EEEEEEEEEvNT_6ParamsE --------------------------
	.section	.text._ZN7cutlass13device_kernelIN5flash19enable_sm80_to_sm89INS1_16FlashAttnBwdSm80INS1_25CollectiveMainloopBwdSm80ILi2ELi1EN4cute5tupleIJNS5_1CILi64EEENS7_ILi80EEENS7_ILi192EEEEEENS_6half_tEfNS_4arch4Sm80ELb0ELb0ELb1ELb1ELb0ELb0ELb1ELb0ELi2ELi4ELi2ELi2ELb0EEENS1_21CollectiveEpilogueBwdISB_SC_SE_Li256ELb1ELb1ELi4EEENS1_19SingleTileSchedulerILb1ELb0ELb0ELi80EEEEEEEEEvNT_6ParamsE,"ax",@progbits
	.align	128
.text._ZN7cutlass13device_kernelIN5flash19enable_sm80_to_sm89INS1_16FlashAttnBwdSm80INS1_25CollectiveMainloopBwdSm80ILi2ELi1EN4cute5tupleIJNS5_1CILi64EEENS7_ILi80EEENS7_ILi192EEEEEENS_6half_tEfNS_4arch4Sm80ELb0ELb0ELb1ELb1ELb0ELb0ELb1ELb0ELi2ELi4ELi2ELi2ELb0EEENS1_21CollectiveEpilogueBwdISB_SC_SE_Li256ELb1ELb1ELi4EEENS1_19SingleTileSchedulerILb1ELb0ELb0ELi80EEEEEEEEEvNT_6ParamsE:
        .type           _ZN7cutlass13device_kernelIN5flash19enable_sm80_to_sm89INS1_16FlashAttnBwdSm80INS1_25CollectiveMainloopBwdSm80ILi2ELi1EN4cute5tupleIJNS5_1CILi64EEENS7_ILi80EEENS7_ILi192EEEEEENS_6half_tEfNS_4arch4Sm80ELb0ELb0ELb1ELb1ELb0ELb0ELb1ELb0ELi2ELi4ELi2ELi2ELb0EEENS1_21CollectiveEpilogueBwdISB_SC_SE_Li256ELb1ELb1ELi4EEENS1_19SingleTileSchedulerILb1ELb0ELb0ELi80EEEEEEEEEvNT_6ParamsE,@function
        .size           _ZN7cutlass13device_kernelIN5flash19enable_sm80_to_sm89INS1_16FlashAttnBwdSm80INS1_25CollectiveMainloopBwdSm80ILi2ELi1EN4cute5tupleIJNS5_1CILi64EEENS7_ILi80EEENS7_ILi192EEEEEENS_6half_tEfNS_4arch4Sm80ELb0ELb0ELb1ELb1ELb0ELb0ELb1ELb0ELi2ELi4ELi2ELi2ELb0EEENS1_21CollectiveEpilogueBwdISB_SC_SE_Li256ELb1ELb1ELi4EEENS1_19SingleTileSchedulerILb1ELb0ELb0ELi80EEEEEEEEEvNT_6ParamsE,(.L_x_122 - _ZN7cutlass13device_kernelIN5flash19enable_sm80_to_sm89INS1_16FlashAttnBwdSm80INS1_25CollectiveMainloopBwdSm80ILi2ELi1EN4cute5tupleIJNS5_1CILi64EEENS7_ILi80EEENS7_ILi192EEEEEENS_6half_tEfNS_4arch4Sm80ELb0ELb0ELb1ELb1ELb0ELb0ELb1ELb0ELi2ELi4ELi2ELi2ELb0EEENS1_21CollectiveEpilogueBwdISB_SC_SE_Li256ELb1ELb1ELi4EEENS1_19SingleTileSchedulerILb1ELb0ELb0ELi80EEEEEEEEEvNT_6ParamsE)
        .other          _ZN7cutlass13device_kernelIN5flash19enable_sm80_to_sm89INS1_16FlashAttnBwdSm80INS1_25CollectiveMainloopBwdSm80ILi2ELi1EN4cute5tupleIJNS5_1CILi64EEENS7_ILi80EEENS7_ILi192EEEEEENS_6half_tEfNS_4arch4Sm80ELb0ELb0ELb1ELb1ELb0ELb0ELb1ELb0ELi2ELi4ELi2ELi2ELb0EEENS1_21CollectiveEpilogueBwdISB_SC_SE_Li256ELb1ELb1ELi4EEENS1_19SingleTileSchedulerILb1ELb0ELb0ELi80EEEEEEEEEvNT_6ParamsE,@"STO_CUDA_ENTRY STV_DEFAULT"
_ZN7cutlass13device_kernelIN5flash19enable_sm80_to_sm89INS1_16FlashAttnBwdSm80INS1_25CollectiveMainloopBwdSm80ILi2ELi1EN4cute5tupleIJNS5_1CILi64EEENS7_ILi80EEENS7_ILi192EEEEEENS_6half_tEfNS_4arch4Sm80ELb0ELb0ELb1ELb1ELb0ELb0ELb1ELb0ELi2ELi4ELi2ELi2ELb0EEENS1_21CollectiveEpilogueBwdISB_SC_SE_Li256ELb1ELb1ELi4EEENS1_19SingleTileSchedulerILb1ELb0ELb0ELi80EEEEEEEEEvNT_6ParamsE:
[----:B------:R-:W-:Y:S01]  /*0000*/  LDC R1, c[0x0][0x37c] ;  /* 0x0000df00ff017b82 */ /* 0x000fe20000000800 */
[----:B------:R-:W-:Y:S05]  /*0010*/  EXIT ;  /* 0x000000000000794d */ /* 0x000fea0003800000 */
.L_x_28:
        /* <DEDUP_REMOVED lines=14> */
.L_x_122:


//--------------------- .text._ZN7cutlass13device_kernelIN5flash19enable_sm80_to_sm89INS1_16FlashAttnBwdSm80INS1_25CollectiveMainloopBwdSm80ILi2ELi1EN4cute5tupleIJNS5_1CILi64EEENS7_ILi80EEENS7_ILi192EEEEEENS_6half_tEfNS_4arch4Sm80ELb0ELb0ELb1ELb1ELb1ELb0ELb1ELb0ELi2ELi4ELi2ELi2ELb0EEENS1_21CollectiveEpilogueBwdISB_SC_SE_Li256ELb1ELb1ELi4EEENS1_19SingleTileSchedulerILb1ELb0ELb0ELi80EEEEEEEEEvNT_6ParamsE --------------------------
	.section	.text._ZN7cutlass13device_kernelIN5flash19enable_sm80_to_sm89INS1_16FlashAttnBwdSm80INS1_25CollectiveMainloopBwdSm80ILi2ELi1EN4cute5tupleIJNS5_1CILi64EEENS7_ILi80EEENS7_ILi192EEEEEENS_6half_tEfNS_4arch4Sm80ELb0ELb0ELb1ELb1ELb1ELb0ELb1ELb0ELi2ELi4ELi2ELi2ELb0EEENS1_21CollectiveEpilogueBwdISB_SC_SE_Li256ELb1ELb1ELi4EEENS1_19SingleTileSchedulerILb1ELb0ELb0ELi80EEEEEEEEEvNT_6ParamsE,"ax",@progbits
	.align	128
.text._ZN7cutlass13device_kernelIN5flash19enable_sm80_to_sm89INS1_16FlashAttnBwdSm80INS1_25CollectiveMainloopBwdSm80ILi2ELi1EN4cute5tupleIJNS5_1CILi64EEENS7_ILi80EEENS7_ILi192EEEEEENS_6half_tEfNS_4arch4Sm80ELb0ELb0ELb1ELb1ELb1ELb0ELb1ELb0ELi2ELi4ELi2ELi2ELb0EEENS1_21CollectiveEpilogueBwdISB_SC_SE_Li256ELb1ELb1ELi4EEENS1_19SingleTileSchedulerILb1ELb0ELb0ELi80EEEEEEEEEvNT_6ParamsE:
        .type           _ZN7cutlass13device_kernelIN5flash19enable_sm80_to_sm89INS1_16FlashAttnBwdSm80INS1_25CollectiveMainloopBwdSm80ILi2ELi1EN4cute5tupleIJNS5_1CILi64EEENS7_ILi80EEENS7_ILi192EEEEEENS_6half_tEfNS_4arch4Sm80ELb0ELb0ELb1ELb1ELb1ELb0ELb1ELb0ELi2ELi4ELi2ELi2ELb0EEENS1_21CollectiveEpilogueBwdISB_SC_SE_Li256ELb1ELb1ELi4EEENS1_19SingleTileSchedulerILb1ELb0ELb0ELi80EEEEEEEEEvNT_6ParamsE,@function
        .size           _ZN7cutlass13device_kernelIN5flash19enable_sm80_to_sm89INS1_16FlashAttnBwdSm80INS1_25CollectiveMainloopBwdSm80ILi2ELi1EN4cute5tupleIJNS5_1CILi64EEENS7_ILi80EEENS7_ILi192EEEEEENS_6half_tEfNS_4arch4Sm80ELb0ELb0ELb1ELb1ELb1ELb0ELb1ELb0ELi2ELi4ELi2ELi2ELb0EEENS1_21CollectiveEpilogueBwdISB_SC_SE_Li256ELb1ELb1ELi4EEENS1_19SingleTileSchedulerILb1ELb0ELb0ELi80EEEEEEEEEvNT_6ParamsE,(.L_x_123 - _ZN7cutlass13device_kernelIN5flash19enable_sm80_to_sm89INS1_16FlashAttnBwdSm80INS1_25CollectiveMainloopBwdSm80ILi2ELi1EN4cute5tupleIJNS5_1CILi64EEENS7_ILi80EEENS7_ILi192EEEEEENS_6half_tEfNS_4arch4Sm80ELb0ELb0ELb1ELb1ELb1ELb0ELb1ELb0ELi2ELi4ELi2ELi2ELb0EEENS1_21CollectiveEpilogueBwdISB_SC_SE_Li256ELb1ELb1ELi4EEENS1_19SingleTileSchedulerILb1ELb0ELb0ELi80EEEEEEEEEvNT_6ParamsE)
        .other          _ZN7cutlass13device_kernelIN5flash19enable_sm80_to_sm89INS1_16FlashAttnBwdSm80INS1_25CollectiveMainloopBwdSm80ILi2ELi1EN4cute5tupleIJNS5_1CILi64EEENS7_ILi80EEENS7_ILi192EEEEEENS_6half_tEfNS_4arch4Sm80ELb0ELb0ELb1ELb1ELb1ELb0ELb1ELb0ELi2ELi4ELi2ELi2ELb0EEENS1_21CollectiveEpilogueBwdISB_SC_SE_Li256ELb1ELb1ELi4EEENS1_19SingleTileSchedulerILb1ELb0ELb0ELi80EEEEEEEEEvNT_6ParamsE,@"STO_CUDA_ENTRY STV_DEFAULT"
_ZN7cutlass13device_kernelIN5flash19enable_sm80_to_sm89INS1_16FlashAttnBwdSm80INS1_25CollectiveMainloopBwdSm80ILi2ELi1EN4cute5tupleIJNS5_1CILi64EEENS7_ILi80EEENS7_ILi192EEEEEENS_6half_tEfNS_4arch4Sm80ELb0ELb0ELb1ELb1ELb1ELb0ELb1ELb0ELi2ELi4ELi2ELi2ELb0EEENS1_21CollectiveEpilogueBwdISB_SC_SE_Li256ELb1ELb1ELi4EEENS1_19SingleTileSchedulerILb1ELb0ELb0ELi80EEEEEEEEEvNT_6ParamsE:
[----:B------:R-:W-:Y:S01]  /*0000*/  LDC R1, c[0x0][0x37c] ;  /* 0x0000df00ff017b82 */ /* 0x000fe20000000800 */
[----:B------:R-:W-:Y:S05]  /*0010*/  EXIT ;  /* 0x000000000000794d */ /* 0x000fea0003800000 */
.L_x_29:
        /* <DEDUP_REMOVED lines=14> */
.L_x_123:


//--------------------- .text._ZN7cutlass13device_kernelIN5flash19enable_sm80_to_sm89INS1_16FlashAttnBwdSm80INS1_25CollectiveMainloopBwdSm80ILi2ELi1EN4cute5tupleIJNS5_1CILi64EEENS7_ILi80EEENS7_ILi192EEEEEENS_6half_tEfNS_4arch4Sm80ELb0ELb0ELb1ELb1ELb0ELb0ELb1ELb0ELi2ELi4ELi2ELi2ELb0EEENS1_24CollectiveEpilogueBwdGQAISB_fSE_Li256ELb1ELb0EEENS1_19SingleTileSchedulerILb1ELb0ELb0ELi80EEEEEEEEEvNT_6ParamsE --------------------------
	.section	.text._ZN7cutlass13device_kernelIN5flash19enable_sm80_to_sm89INS1_16FlashAttnBwdSm80INS1_25CollectiveMainloopBwdSm80ILi2ELi1EN4cute5tupleIJNS5_1CILi64EEENS7_ILi80EEENS7_ILi192EEEEEENS_6half_tEfNS_4arch4Sm80ELb0ELb0ELb1ELb1ELb0ELb0ELb1ELb0ELi2ELi4ELi2ELi2ELb0EEENS1_24CollectiveEpilogueBwdGQAISB_fSE_Li256ELb1ELb0EEENS1_19SingleTileSchedulerILb1ELb0ELb0ELi80EEEEEEEEEvNT_6ParamsE,"ax",@progbits
	.align	128
.text._ZN7cutlass13device_kernelIN5flash19enable_sm80_to_sm89INS1_16FlashAttnBwdSm80INS1_25CollectiveMainloopBwdSm80ILi2ELi1EN4cute5tupleIJNS5_1CILi64EEENS7_ILi80EEENS7_ILi192EEEEEENS_6half_tEfNS_4arch4Sm80ELb0ELb0ELb1ELb1ELb0ELb0ELb1ELb0ELi2ELi4ELi2ELi2ELb0EEENS1_24CollectiveEpilogueBwdGQAISB_fSE_Li256ELb1ELb0EEENS1_19SingleTileSchedulerILb1ELb0ELb0ELi80EEEEEEEEEvNT_6ParamsE:
        .type           _ZN7cutlass13device_kernelIN5flash19enable_sm80_to_sm89INS1_16FlashAttnBwdSm80INS1_25CollectiveMainloopBwdSm80ILi2ELi1EN4cute5tupleIJNS5_1CILi64EEENS7_ILi80EEENS7_ILi192EEEEEENS_6half_tEfNS_4arch4Sm80ELb0ELb0ELb1ELb1ELb0ELb0ELb1ELb0ELi2ELi4ELi2ELi2ELb0EEENS1_24CollectiveEpilogueBwdGQAISB_fSE_Li256ELb1ELb0EEENS1_19SingleTileSchedulerILb1ELb0ELb0ELi80EEEEEEEEEvNT_6ParamsE,@function
        .size           _ZN7cutlass13device_kernelIN5flash19enable_sm80_to_sm89INS1_16FlashAttnBwdSm80INS1_25CollectiveMainloopBwdSm80ILi2ELi1EN4cute5tupleIJNS5_1CILi64EEENS7_ILi80EEENS7_ILi192EEEEEENS_6half_tEfNS_4arch4Sm80ELb0ELb0ELb1ELb1ELb0ELb0ELb1ELb0ELi2ELi4ELi2ELi2ELb0EEENS1_24CollectiveEpilogueBwdGQAISB_fSE_Li256ELb1ELb0EEENS1_19SingleTileSchedulerILb1ELb0ELb0ELi80EEEEEEEEEvNT_6ParamsE,(.L_x_124 - _ZN7cutlass13device_kernelIN5flash19enable_sm80_to_sm89INS1_16FlashAttnBwdSm80INS1_25CollectiveMainloopBwdSm80ILi2ELi1EN4cute5tupleIJNS5_1CILi64EEENS7_ILi80EEENS7_ILi192EEEEEENS_6half_tEfNS_4arch4Sm80ELb0ELb0ELb1ELb1ELb0ELb0ELb1ELb0ELi2ELi4ELi2ELi2ELb0EEENS1_24CollectiveEpilogueBwdGQAISB_fSE_Li256ELb1ELb0EEENS1_19SingleTileSchedulerILb1ELb0ELb0ELi80EEEEEEEEEvNT_6ParamsE)
        .other          _ZN7cutlass13device_kernelIN5flash19enable_sm80_to_sm89INS1_16FlashAttnBwdSm80INS1_25CollectiveMainloopBwdSm80ILi2ELi1EN4cute5tupleIJNS5_1CILi64EEENS7_ILi80EEENS7_ILi192EEEEEENS_6half_tEfNS_4arch4Sm80ELb0ELb0ELb1ELb1ELb0ELb0ELb1ELb0ELi2ELi4ELi2ELi2ELb0EEENS1_24CollectiveEpilogueBwdGQAISB_fSE_Li256ELb1ELb0EEENS1_19SingleTileSchedulerILb1ELb0ELb0ELi80EEEEEEEEEvNT_6ParamsE,@"STO_CUDA_ENTRY STV_DEFAULT"
_ZN7cutlass13device_kernelIN5flash19enable_sm80_to_sm89INS1_16FlashAttnBwdSm80INS1_25CollectiveMainloopBwdSm80ILi2ELi1EN4cute5tupleIJNS5_1CILi64EEENS7_ILi80EEENS7_ILi192EEEEEENS_6half_tEfNS_4arch4Sm80ELb0ELb0ELb1ELb1ELb0ELb0ELb1ELb0ELi2ELi4ELi2ELi2ELb0EEENS1_24CollectiveEpilogueBwdGQAISB_fSE_Li256ELb1ELb0EEENS1_19SingleTileSchedulerILb1ELb0ELb0ELi80EEEEEEEEEvNT_6ParamsE:
[----:B------:R-:W-:Y:S01]  /*0000*/  LDC R1, c[0x0][0x37c] ;  /* 0x0000df00ff017b82 */ /* 0x000fe20000000800 */
[----:B------:R-:W-:Y:S05]  /*0010*/  EXIT ;  /* 0x000000000000794d */ /* 0x000fea0003800000 */
.L_x_30:
        /* <DEDUP_REMOVED lines=14> */
.L_x_124:


//--------------------- .text._ZN7cutlass13device_kernelIN5flash19enable_sm80_to_sm89INS1_16FlashAttnBwdSm80INS1_25CollectiveMainloopBwdSm80ILi2ELi1EN4cute5tupleIJNS5_1CILi64EEENS7_ILi80EEENS7_ILi192EEEEEENS_6half_tEfNS_4arch4Sm80ELb0ELb0ELb1ELb1ELb1ELb0ELb1ELb0ELi2ELi4ELi2ELi2ELb0EEENS1_24CollectiveEpilogueBwdGQAISB_fSE_Li256ELb1ELb1EEENS1_19SingleTileSchedulerILb1ELb0ELb0ELi80EEEEEEEEEvNT_6ParamsE --------------------------
	.section	.text._ZN7cutlass13device_kernelIN5flash19enable_sm80_to_sm89INS1_16FlashAttnBwdSm80INS1_25CollectiveMainloopBwdSm80ILi2ELi1EN4cute5tupleIJNS5_1CILi64EEENS7_ILi80EEENS7_ILi192EEEEEENS_6half_tEfNS_4arch4Sm80ELb0ELb0ELb1ELb1ELb1ELb0ELb1ELb0ELi2ELi4ELi2ELi2ELb0EEENS1_24CollectiveEpilogueBwdGQAISB_fSE_Li256ELb1ELb1EEENS1_19SingleTileSchedulerILb1ELb0ELb0ELi80EEEEEEEEEvNT_6ParamsE,"ax",@progbits
	.align	128
.text._ZN7cutlass13device_kernelIN5flash19enable_sm80_to_sm89INS1_16FlashAttnBwdSm80INS1_25CollectiveMainloopBwdSm80ILi2ELi1EN4cute5tupleIJNS5_1CILi64EEENS7_ILi80EEENS7_ILi192EEEEEENS_6half_tEfNS_4arch4Sm80ELb0ELb0ELb1ELb1ELb1ELb0ELb1ELb0ELi2ELi4ELi2ELi2ELb0EEENS1_24CollectiveEpilogueBwdGQAISB_fSE_Li256ELb1ELb1EEENS1_19SingleTileSchedulerILb1ELb0ELb0ELi80EEEEEEEEEvNT_6ParamsE:
        .type           _ZN7cutlass13device_kernelIN5flash19enable_sm80_to_sm89INS1_16FlashAttnBwdSm80INS1_25CollectiveMainloopBwdSm80ILi2ELi1EN4cute5tupleIJNS5_1CILi64EEENS7_ILi80EEENS7_ILi192EEEEEENS_6half_tEfNS_4arch4Sm80ELb0ELb0ELb1ELb1ELb1ELb0ELb1ELb0ELi2ELi4ELi2ELi2ELb0EEENS1_24CollectiveEpilogueBwdGQAISB_fSE_Li256ELb1ELb1EEENS1_19SingleTileSchedulerILb1ELb0ELb0ELi80EEEEEEEEEvNT_6ParamsE,@function
        .size           _ZN7cutlass13device_kernelIN5flash19enable_sm80_to_sm89INS1_16FlashAttnBwdSm80INS1_25CollectiveMainloopBwdSm80ILi2ELi1EN4cute5tupleIJNS5_1CILi64EEENS7_ILi80EEENS7_ILi192EEEEEENS_6half_tEfNS_4arch4Sm80ELb0ELb0ELb1ELb1ELb1ELb0ELb1ELb0ELi2ELi4ELi2ELi2ELb0EEENS1_24CollectiveEpilogueBwdGQAISB_fSE_Li256ELb1ELb1EEENS1_19SingleTileSchedulerILb1ELb0ELb0ELi80EEEEEEEEEvNT_6ParamsE,(.L_x_125 - _ZN7cutlass13device_kernelIN5flash19enable_sm80_to_sm89INS1_16FlashAttnBwdSm80INS1_25CollectiveMainloopBwdSm80ILi2ELi1EN4cute5tupleIJNS5_1CILi64EEENS7_ILi80EEENS7_ILi192EEEEEENS_6half_tEfNS_4arch4Sm80ELb0ELb0ELb1ELb1ELb1ELb0ELb1ELb0ELi2ELi4ELi2ELi2ELb0EEENS1_24CollectiveEpilogueBwdGQAISB_fSE_Li256ELb1ELb1EEENS1_19SingleTileSchedulerILb1ELb0ELb0ELi80EEEEEEEEEvNT_6ParamsE)
        .other          _ZN7cutlass13device_kernelIN5flash19enable_sm80_to_sm89INS1_16FlashAttnBwdSm80INS1_25CollectiveMainloopBwdSm80ILi2ELi1EN4cute5tupleIJNS5_1CILi64EEENS7_ILi80EEENS7_ILi192EEEEEENS_6half_tEfNS_4arch4Sm80ELb0ELb0ELb1ELb1ELb1ELb0ELb1ELb0ELi2ELi4ELi2ELi2ELb0EEENS1_24CollectiveEpilogueBwdGQAISB_fSE_Li256ELb1ELb1EEENS1_19SingleTileSchedulerILb1ELb0ELb0ELi80EEEEEEEEEvNT_6ParamsE,@"STO_CUDA_ENTRY STV_DEFAULT"
_ZN7cutlass13device_kernelIN5flash19enable_sm80_to_sm89INS1_16FlashAttnBwdSm80INS1_25CollectiveMainloopBwdSm80ILi2ELi1EN4cute5tupleIJNS5_1CILi64EEENS7_ILi80EEENS7_ILi192EEEEEENS_6half_tEfNS_4arch4Sm80ELb0ELb0ELb1ELb1ELb1ELb0ELb1ELb0ELi2ELi4ELi2ELi2ELb0EEENS1_24CollectiveEpilogueBwdGQAISB_fSE_Li256ELb1ELb1EEENS1_19SingleTileSchedulerILb1ELb0ELb0ELi80EEEEEEEEEvNT_6ParamsE:
[----:B------:R-:W-:Y:S01]  /*0000*/  LDC R1, c[0x0][0x37c] ;  /* 0x0000df00ff017b82 */ /* 0x000fe20000000800 */
[----:B------:R-:W-:Y:S05]  /*0010*/  EXIT ;  /* 0x000000000000794d */ /* 0x000fea0003800000 */
.L_x_31:
        /* <DEDUP_REMOVED lines=14> */
.L_x_125:


//--------------------- .text._ZN7cutlass13device_kernelIN5flash19enable_sm80_to_sm89INS1_16FlashAttnBwdSm80INS1_25CollectiveMainloopBwdSm80ILi2ELi1EN4cute5tupleIJNS5_1CILi64EEENS7_ILi80EEENS7_ILi192EEEEEENS_6half_tEfNS_4arch4Sm80ELb0ELb1ELb1ELb0ELb0ELb0ELb1ELb0ELi2ELi4ELi2ELi2ELb0EEENS1_21CollectiveEpilogueBwdISB_SC_SE_Li256ELb0ELb1ELi4EEENS1_19SingleTileSchedulerILb0ELb0ELb0ELi80EEEEEEEEEvNT_6ParamsE --------------------------
	.section	.text._ZN7cutlass13device_kernelIN5flash19enable_sm80_to_sm89INS1_16FlashAttnBwdSm80INS1_25CollectiveMainloopBwdSm80ILi2ELi1EN4cute5tupleIJNS5_1CILi64EEENS7_ILi80EEENS7_ILi192EEEEEENS_6half_tEfNS_4arch4Sm80ELb0ELb1ELb1ELb0ELb0ELb0ELb1ELb0ELi2ELi4ELi2ELi2ELb0EEENS1_21CollectiveEpilogueBwdISB_SC_SE_Li256ELb0ELb1ELi4EEENS1_19SingleTileSchedulerILb0ELb0ELb0ELi80EEEEEEEEEvNT_6ParamsE,"ax",@progbits
	.align	128
.text._ZN7cutlass13device_kernelIN5flash19enable_sm80_to_sm89INS1_16FlashAttnBwdSm80INS1_25CollectiveMainloopBwdSm80ILi2ELi1EN4cute5tupleIJNS5_1CILi64EEENS7_ILi80EEENS7_ILi192EEEEEENS_6half_tEfNS_4arch4Sm80ELb0ELb1ELb1ELb0ELb0ELb0ELb1ELb0ELi2ELi4ELi2ELi2ELb0EEENS1_21CollectiveEpilogueBwdISB_SC_SE_Li256ELb0ELb1ELi4EEENS1_19SingleTileSchedulerILb0ELb0ELb0ELi80EEEEEEEEEvNT_6ParamsE:
        .type           _ZN7cutlass13device_kernelIN5flash19enable_sm80_to_sm89INS1_16FlashAttnBwdSm80INS1_25CollectiveMainloopBwdSm80ILi2ELi1EN4cute5tupleIJNS5_1CILi64EEENS7_ILi80EEENS7_ILi192EEEEEENS_6half_tEfNS_4arch4Sm80ELb0ELb1ELb1ELb0ELb0ELb0ELb1ELb0ELi2ELi4ELi2ELi2ELb0EEENS1_21CollectiveEpilogueBwdISB_SC_SE_Li256ELb0ELb1ELi4EEENS1_19SingleTileSchedulerILb0ELb0ELb0ELi80EEEEEEEEEvNT_6ParamsE,@function
        .size           _ZN7cutlass13device_kernelIN5flash19enable_sm80_to_sm89INS1_16FlashAttnBwdSm80INS1_25CollectiveMainloopBwdSm80ILi2ELi1EN4cute5tupleIJNS5_1CILi64EEENS7_ILi80EEENS7_ILi192EEEEEENS_6half_tEfNS_4arch4Sm80ELb0ELb1ELb1ELb0ELb0ELb0ELb1ELb0ELi2ELi4ELi2ELi2ELb0EEENS1_21CollectiveEpilogueBwdISB_SC_SE_Li256ELb0ELb1ELi4EEENS1_19SingleTileSchedulerILb0ELb0ELb0ELi80EEEEEEEEEvNT_6ParamsE,(.L_x_126 - _ZN7cutlass13device_kernelIN5flash19enable_sm80_to_sm89INS1_16FlashAttnBwdSm80INS1_25CollectiveMainloopBwdSm80ILi2ELi1EN4cute5tupleIJNS5_1CILi64EEENS7_ILi80EEENS7_ILi192EEEEEENS_6half_tEfNS_4arch4Sm80ELb0ELb1ELb1ELb0ELb0ELb0ELb1ELb0ELi2ELi4ELi2ELi2ELb0EEENS1_21CollectiveEpilogueBwdISB_SC_SE_Li256ELb0ELb1ELi4EEENS1_19SingleTileSchedulerILb0ELb0ELb0ELi80EEEEEEEEEvNT_6ParamsE)
        .other          _ZN7cutlass13device_kernelIN5flash19enable_sm80_to_sm89INS1_16FlashAttnBwdSm80INS1_25CollectiveMainloopBwdSm80ILi2ELi1EN4cute5tupleIJNS5_1CILi64EEENS7_ILi80EEENS7_ILi192EEEEEENS_6half_tEfNS_4arch4Sm80ELb0ELb1ELb1ELb0ELb0ELb0ELb1ELb0ELi2ELi4ELi2ELi2ELb0EEENS1_21CollectiveEpilogueBwdISB_SC_SE_Li256ELb0ELb1ELi4EEENS1_19SingleTileSchedulerILb0ELb0ELb0ELi80EEEEEEEEEvNT_6ParamsE,@"STO_CUDA_ENTRY STV_DEFAULT"
_ZN7cutlass13device_kernelIN5flash19enable_sm80_to_sm89INS1_16FlashAttnBwdSm80INS1_25CollectiveMainloopBwdSm80ILi2ELi1EN4cute5tupleIJNS5_1CILi64EEENS7_ILi80EEENS7_ILi192EEEEEENS_6half_tEfNS_4arch4Sm80ELb0ELb1ELb1ELb0ELb0ELb0ELb1ELb0ELi2ELi4ELi2ELi2ELb0EEENS1_21CollectiveEpilogueBwdISB_SC_SE_Li256ELb0ELb1ELi4EEENS1_19SingleTileSchedulerILb0ELb0ELb0ELi80EEEEEEEEEvNT_6ParamsE:
[----:B------:R-:W-:Y:S01]  /*0000*/  LDC R1, c[0x0][0x37c] ;  /* 0x0000df00ff017b82 */ /* 0x000fe20000000800 */
[----:B------:R-:W-:Y:S05]  /*0010*/  EXIT ;  /* 0x000000000000794d */ /* 0x000fea0003800000 */
.L_x_32:
        /* <DEDUP_REMOVED lines=14> */
.L_x_126:


//--------------------- .text._ZN7cutlass13device_kernelIN5flash19enable_sm80_to_sm89INS1_16FlashAttnBwdSm80INS1_25CollectiveMainloopBwdSm80ILi2ELi1EN4cute5tupleIJNS5_1CILi64EEENS7_ILi80EEENS7_ILi192EEEEEENS_6half_tEfNS_4arch4Sm80ELb0ELb1ELb1ELb0ELb1ELb0ELb1ELb0ELi2ELi4ELi2ELi2ELb0EEENS1_21CollectiveEpilogueBwdISB_SC_SE_Li256ELb0ELb1ELi4EEENS1_19SingleTileSchedulerILb0ELb0ELb0ELi80EEEEEEEEEvNT_6ParamsE --------------------------
	.section	.text._ZN7cutlass13device_kernelIN5flash19enable_sm80_to_sm89INS1_16FlashAttnBwdSm80INS1_25CollectiveMainloopBwdSm80ILi2ELi1EN4cute5tupleIJNS5_1CILi64EEENS7_ILi80EEENS7_ILi192EEEEEENS_6half_tEfNS_4arch4Sm80ELb0ELb1ELb1ELb0ELb1ELb0ELb1ELb0ELi2ELi4ELi2ELi2ELb0EEENS1_21CollectiveEpilogueBwdISB_SC_SE_Li256ELb0ELb1ELi4EEENS1_19SingleTileSchedulerILb0ELb0ELb0ELi80EEEEEEEEEvNT_6ParamsE,"ax",@progbits
	.align	128
.text._ZN7cutlass13device_kernelIN5flash19enable_sm80_to_sm89INS1_16FlashAttnBwdSm80INS1_25CollectiveMainloopBwdSm80ILi2ELi1EN4cute5tupleIJNS5_1CILi64EEENS7_ILi80EEENS7_ILi192EEEEEENS_6half_tEfNS_4arch4Sm80ELb0ELb1ELb1ELb0ELb1ELb0ELb1ELb0ELi2ELi4ELi2ELi2ELb0EEENS1_21CollectiveEpilogueBwdISB_SC_SE_Li256ELb0ELb1ELi4EEENS1_19SingleTileSchedulerILb0ELb0ELb0ELi80EEEEEEEEEvNT_6ParamsE:
        .type           _ZN7cutlass13device_kernelIN5flash19enable_sm80_to_sm89INS1_16FlashAttnBwdSm80INS1_25CollectiveMainloopBwdSm80ILi2ELi1EN4cute5tupleIJNS5_1CILi64EEENS7_ILi80EEENS7_ILi192EEEEEENS_6half_tEfNS_4arch4Sm80ELb0ELb1ELb1ELb0ELb1ELb0ELb1ELb0ELi2ELi4ELi2ELi2ELb0EEENS1_21CollectiveEpilogueBwdISB_SC_SE_Li256ELb0ELb1ELi4EEENS1_19SingleTileSchedulerILb0ELb0ELb0ELi80EEEEEEEEEvNT_6ParamsE,@function
        .size           _ZN7cutlass13device_kernelIN5flash19enable_sm80_to_sm89INS1_16FlashAttnBwdSm80INS1_25CollectiveMainloopBwdSm80ILi2ELi1EN4cute5tupleIJNS5_1CILi64EEENS7_ILi80EEENS7_ILi192EEEEEENS_6half_tEfNS_4arch4Sm80ELb0ELb1ELb1ELb0ELb1ELb0ELb1ELb0ELi2ELi4ELi2ELi2ELb0EEENS1_21CollectiveEpilogueBwdISB_SC_SE_Li256ELb0ELb1ELi4EEENS1_19SingleTileSchedulerILb0ELb0ELb0ELi80EEEEEEEEEvNT_6ParamsE,(.L_x_127 - _ZN7cutlass13device_kernelIN5flash19enable_sm80_to_sm89INS1_16FlashAttnBwdSm80INS1_25CollectiveMainloopBwdSm80ILi2ELi1EN4cute5tupleIJNS5_1CILi64EEENS7_ILi80EEENS7_ILi192EEEEEENS_6half_tEfNS_4arch4Sm80ELb0ELb1ELb1ELb0ELb1ELb0ELb1ELb0ELi2ELi4ELi2ELi2ELb0EEENS1_21CollectiveEpilogueBwdISB_SC_SE_Li256ELb0ELb1ELi4EEENS1_19SingleTileSchedulerILb0ELb0ELb0ELi80EEEEEEEEEvNT_6ParamsE)
        .other          _ZN7cutlass13device_kernelIN5flash19enable_sm80_to_sm89INS1_16FlashAttnBwdSm80INS1_25CollectiveMainloopBwdSm80ILi2ELi1EN4cute5tupleIJNS5_1CILi64EEENS7_ILi80EEENS7_ILi192EEEEEENS_6half_tEfNS_4arch4Sm80ELb0ELb1ELb1ELb0ELb1ELb0ELb1ELb0ELi2ELi4ELi2ELi2ELb0EEENS1_21CollectiveEpilogueBwdISB_SC_SE_Li256ELb0ELb1ELi4EEENS1_19SingleTileSchedulerILb0ELb0ELb0ELi80EEEEEEEEEvNT_6ParamsE,@"STO_CUDA_ENTRY STV_DEFAULT"
_ZN7cutlass13device_kernelIN5flash19enable_sm80_to_sm89INS1_16FlashAttnBwdSm80INS1_25CollectiveMainloopBwdSm80ILi2ELi1EN4cute5tupleIJNS5_1CILi64EEENS7_ILi80EEENS7_ILi192EEEEEENS_6half_tEfNS_4arch4Sm80ELb0ELb1ELb1ELb0ELb1ELb0ELb1ELb0ELi2ELi4ELi2ELi2ELb0EEENS1_21CollectiveEpilogueBwdISB_SC_SE_Li256ELb0ELb1ELi4EEENS1_19SingleTileSchedulerILb0ELb0ELb0ELi80EEEEEEEEEvNT_6ParamsE:
[----:B------:R-:W-:Y:S01]  /*0000*/  LDC R1, c[0x0][0x37c] ;  /* 0x0000df00ff017b82 */ /* 0x000fe20000000800 */
[----:B------:R-:W-:Y:S05]  /*0010*/  EXIT ;  /* 0x000000000000794d */ /* 0x000fea0003800000 */
.L_x_33:
        /* <DEDUP_REMOVED lines=14> */
.L_x_127:


//--------------------- .text._ZN7cutlass13device_kernelIN5flash19enable_sm80_to_sm89INS1_16FlashAttnBwdSm80INS1_25CollectiveMainloopBwdSm80ILi2ELi1EN4cute5tupleIJNS5_1CILi64EEENS7_ILi80EEENS7_ILi192EEEEEENS_6half_tEfNS_4arch4Sm80ELb0ELb1ELb1ELb0ELb0ELb0ELb1ELb0ELi2ELi4ELi2ELi2ELb0EEENS1_24CollectiveEpilogueBwdGQAISB_fSE_Li256ELb0ELb0EEENS1_19SingleTileSchedulerILb0ELb0ELb0ELi80EEEEEEEEEvNT_6ParamsE --------------------------
	.section	.text._ZN7cutlass13device_kernelIN5flash19enable_sm80_to_sm89INS1_16FlashAttnBwdSm80INS1_25CollectiveMainloopBwdSm80ILi2ELi1EN4cute5tupleIJNS5_1CILi64EEENS7_ILi80EEENS7_ILi192EEEEEENS_6half_tEfNS_4arch4Sm80ELb0ELb1ELb1ELb0ELb0ELb0ELb1ELb0ELi2ELi4ELi2ELi2ELb0EEENS1_24CollectiveEpilogueBwdGQAISB_fSE_Li256ELb0ELb0EEENS1_19SingleTileSchedulerILb0ELb0ELb0ELi80EEEEEEEEEvNT_6ParamsE,"ax",@progbits
	.align	128
.text._ZN7cutlass13device_kernelIN5flash19enable_sm80_to_sm89INS1_16FlashAttnBwdSm80INS1_25CollectiveMainloopBwdSm80ILi2ELi1EN4cute5tupleIJNS5_1CILi64EEENS7_ILi80EEENS7_ILi192EEEEEENS_6half_tEfNS_4arch4Sm80ELb0ELb1ELb1ELb0ELb0ELb0ELb1ELb0ELi2ELi4ELi2ELi2ELb0EEENS1_24CollectiveEpilogueBwdGQAISB_fSE_Li256ELb0ELb0EEENS1_19SingleTileSchedulerILb0ELb0ELb0ELi80EEEEEEEEEvNT_6ParamsE:
        .type           _ZN7cutlass13device_kernelIN5flash19enable_sm80_to_sm89INS1_16FlashAttnBwdSm80INS1_25CollectiveMainloopBwdSm80ILi2ELi1EN4cute5tupleIJNS5_1CILi64EEENS7_ILi80EEENS7_ILi192EEEEEENS_6half_tEfNS_4arch4Sm80ELb0ELb1ELb1ELb0ELb0ELb0ELb1ELb0ELi2ELi4ELi2ELi2ELb0EEENS1_24CollectiveEpilogueBwdGQAISB_fSE_Li256ELb0ELb0EEENS1_19SingleTileSchedulerILb0ELb0ELb0ELi80EEEEEEEEEvNT_6ParamsE,@function
        .size           _ZN7cutlass13device_kernelIN5flash19enable_sm80_to_sm89INS1_16FlashAttnBwdSm80INS1_25CollectiveMainloopBwdSm80ILi2ELi1EN4cute5tupleIJNS5_1CILi64EEENS7_ILi80EEENS7_ILi192EEEEEENS_6half_tEfNS_4arch4Sm80ELb0ELb1ELb1ELb0ELb0ELb0ELb1ELb0ELi2ELi4ELi2ELi2ELb0EEENS1_24CollectiveEpilogueBwdGQAISB_fSE_Li256ELb0ELb0EEENS1_19SingleTileSchedulerILb0ELb0ELb0ELi80EEEEEEEEEvNT_6ParamsE,(.L_x_128 - _ZN7cutlass13device_kernelIN5flash19enable_sm80_to_sm89INS1_16FlashAttnBwdSm80INS1_25CollectiveMainloopBwdSm80ILi2ELi1EN4cute5tupleIJNS5_1CILi64EEENS7_ILi80EEENS7_ILi192EEEEEENS_6half_tEfNS_4arch4Sm80ELb0ELb1ELb1ELb0ELb0ELb0ELb1ELb0ELi2ELi4ELi2ELi2ELb0EEENS1_24CollectiveEpilogueBwdGQAISB_fSE_Li256ELb0ELb0EEENS1_19SingleTileSchedulerILb0ELb0ELb0ELi80EEEEEEEEEvNT_6ParamsE)
        .other          _ZN7cutlass13device_kernelIN5flash19enable_sm80_to_sm89INS1_16FlashAttnBwdSm80INS1_25CollectiveMainloopBwdSm80ILi2ELi1EN4cute5tupleIJNS5_1CILi64EEENS7_ILi80EEENS7_ILi192EEEEEENS_6half_tEfNS_4arch4Sm80ELb0ELb1ELb1ELb0ELb0ELb0ELb1ELb0ELi2ELi4ELi2ELi2ELb0EEENS1_24CollectiveEpilogueBwdGQAISB_fSE_Li256ELb0ELb0EEENS1_19SingleTileSchedulerILb0ELb0ELb0ELi80EEEEEEEEEvNT_6ParamsE,@"STO_CUDA_ENTRY STV_DEFAULT"
_ZN7cutlass13device_kernelIN5flash19enable_sm80_to_sm89INS1_16FlashAttnBwdSm80INS1_25CollectiveMainloopBwdSm80ILi2ELi1EN4cute5tupleIJNS5_1CILi64EEENS7_ILi80EEENS7_ILi192EEEEEENS_6half_tEfNS_4arch4Sm80ELb0ELb1ELb1ELb0ELb0ELb0ELb1ELb0ELi2ELi4ELi2ELi2ELb0EEENS1_24CollectiveEpilogueBwdGQAISB_fSE_Li256ELb0ELb0EEENS1_19SingleTileSchedulerILb0ELb0ELb0ELi80EEEEEEEEEvNT_6ParamsE:
[----:B------:R-:W-:Y:S01]  /*0000*/  LDC R1, c[0x0][0x37c] ;  /* 0x0000df00ff017b82 */ /* 0x000fe20000000800 */
[----:B------:R-:W-:Y:S05]  /*0010*/  EXIT ;  /* 0x000000000000794d */ /* 0x000fea0003800000 */
.L_x_34:
        /* <DEDUP_REMOVED lines=14> */
.L_x_128:


//--------------------- .text._ZN7cutlass13device_kernelIN5flash19enable_sm80_to_sm89INS1_16FlashAttnBwdSm80INS1_25CollectiveMainloopBwdSm80ILi2ELi1EN4cute5tupleIJNS5_1CILi64EEENS7_ILi80EEENS7_ILi192EEEEEENS_6half_tEfNS_4arch4Sm80ELb0ELb1ELb1ELb0ELb1ELb0ELb1ELb0ELi2ELi4ELi2ELi2ELb0EEENS1_24CollectiveEpilogueBwdGQAISB_fSE_Li256ELb0ELb1EEENS1_19SingleTileSchedulerILb0ELb0ELb0ELi80EEEEEEEEEvNT_6ParamsE --------------------------
	.section	.text._ZN7cutlass13device_kernelIN5flash19enable_sm80_to_sm89INS1_16FlashAttnBwdSm80INS1_25CollectiveMainloopBwdSm80ILi2ELi1EN4cute5tupleIJNS5_1CILi64EEENS7_ILi80EEENS7_ILi192EEEEEENS_6half_tEfNS_4arch4Sm80ELb0ELb1ELb1ELb0ELb1ELb0ELb1ELb0ELi2ELi4ELi2ELi2ELb0EEENS1_24CollectiveEpilogueBwdGQAISB_fSE_Li256ELb0ELb1EEENS1_19SingleTileSchedulerILb0ELb0ELb0ELi80EEEEEEEEEvNT_6ParamsE,"ax",@progbits
	.align	128
.text._ZN7cutlass13device_kernelIN5flash19enable_sm80_to_sm89INS1_16FlashAttnBwdSm80INS1_25CollectiveMainloopBwdSm80ILi2ELi1EN4cute5tupleIJNS5_1CILi64EEENS7_ILi80EEENS7_ILi192EEEEEENS_6half_tEfNS_4arch4Sm80ELb0ELb1ELb1ELb0ELb1ELb0ELb1ELb0ELi2ELi4ELi2ELi2ELb0EEENS1_24CollectiveEpilogueBwdGQAISB_fSE_Li256ELb0ELb1EEENS1_19SingleTileSchedulerILb0ELb0ELb0ELi80EEEEEEEEEvNT_6ParamsE:
        .type           _ZN7cutlass13device_kernelIN5flash19enable_sm80_to_sm89INS1_16FlashAttnBwdSm80INS1_25CollectiveMainloopBwdSm80ILi2ELi1EN4cute5tupleIJNS5_1CILi64EEENS7_ILi80EEENS7_ILi192EEEEEENS_6half_tEfNS_4arch4Sm80ELb0ELb1ELb1ELb0ELb1ELb0ELb1ELb0ELi2ELi4ELi2ELi2ELb0EEENS1_24CollectiveEpilogueBwdGQAISB_fSE_Li256ELb0ELb1EEENS1_19SingleTileSchedulerILb0ELb0ELb0ELi80EEEEEEEEEvNT_6ParamsE,@function
        .size           _ZN7cutlass13device_kernelIN5flash19enable_sm80_to_sm89INS1_16FlashAttnBwdSm80INS1_25CollectiveMainloopBwdSm80ILi2ELi1EN4cute5tupleIJNS5_1CILi64EEENS7_ILi80EEENS7_ILi192EEEEEENS_6half_tEfNS_4arch4Sm80ELb0ELb1ELb1ELb0ELb1ELb0ELb1ELb0ELi2ELi4ELi2ELi2ELb0EEENS1_24CollectiveEpilogueBwdGQAISB_fSE_Li256ELb0ELb1EEENS1_19SingleTileSchedulerILb0ELb0ELb0ELi80EEEEEEEEEvNT_6ParamsE,(.L_x_129 - _ZN7cutlass13device_kernelIN5flash19enable_sm80_to_sm89INS1_16FlashAttnBwdSm80INS1_25CollectiveMainloopBwdSm80ILi2ELi1EN4cute5tupleIJNS5_1CILi64EEENS7_ILi80EEENS7_ILi192EEEEEENS_6half_tEfNS_4arch4Sm80ELb0ELb1ELb1ELb0ELb1ELb0ELb1ELb0ELi2ELi4ELi2ELi2ELb0EEENS1_24CollectiveEpilogueBwdGQAISB_fSE_Li256ELb0ELb1EEENS1_19SingleTileSchedulerILb0ELb0ELb0ELi80EEEEEEEEEvNT_6ParamsE)
        .other          _ZN7cutlass13device_kernelIN5flash19enable_sm80_to_sm89INS1_16FlashAttnBwdSm80INS1_25CollectiveMainloopBwdSm80ILi2ELi1EN4cute5tupleIJNS5_1CILi64EEENS7_ILi80EEENS7_ILi192EEEEEENS_6half_tEfNS_4arch4Sm80ELb0ELb1ELb1ELb0ELb1ELb0ELb1ELb0ELi2ELi4ELi2ELi2ELb0EEENS1_24CollectiveEpilogueBwdGQAISB_fSE_Li256ELb0ELb1EEENS1_19SingleTileSchedulerILb0ELb0ELb0ELi80EEEEEEEEEvNT_6ParamsE,@"STO_CUDA_ENTRY STV_DEFAULT"
_ZN7cutlass13device_kernelIN5flash19enable_sm80_to_sm89INS1_16FlashAttnBwdSm80INS1_25CollectiveMainloopBwdSm80ILi2ELi1EN4cute5tupleIJNS5_1CILi64EEENS7_ILi80EEENS7_ILi192EEEEEENS_6half_tEfNS_4arch4Sm80ELb0ELb1ELb1ELb0ELb1ELb0ELb1ELb0ELi2ELi4ELi2ELi2ELb0EEENS1_24CollectiveEpilogueBwdGQAISB_fSE_Li256ELb0ELb1EEENS1_19SingleTileSchedulerILb0ELb0ELb0ELi80EEEEEEEEEvNT_6ParamsE:
[----:B------:R-:W-:Y:S01]  /*0000*/  LDC R1, c[0x0][0x37c] ;  /* 0x0000df00ff017b82 */ /* 0x000fe20000000800 */
[----:B------:R-:W-:Y:S05]  /*0010*/  EXIT ;  /* 0x000000000000794d */ /* 0x000fea0003800000 */
.L_x_35:
        /* <DEDUP_REMOVED lines=14> */
.L_x_129:


//--------------------- .text._ZN7cutlass13device_kernelIN5flash19enable_sm80_to_sm89INS1_16FlashAttnBwdSm80INS1_25CollectiveMainloopBwdSm80ILi2ELi1EN4cute5tupleIJNS5_1CILi64EEENS7_ILi80EEENS7_ILi192EEEEEENS_6half_tEfNS_4arch4Sm80ELb0ELb1ELb1ELb1ELb0ELb0ELb1ELb0ELi2ELi4ELi2ELi2ELb0EEENS1_21CollectiveEpilogueBwdISB_SC_SE_Li256ELb1ELb1ELi4EEENS1_19SingleTileSchedulerILb1ELb0ELb0ELi80EEEEEEEEEvNT_6ParamsE --------------------------
	.section	.text._ZN7cutlass13device_kernelIN5flash19enable_sm80_to_sm89INS1_16FlashAttnBwdSm80INS1_25CollectiveMainloopBwdSm80ILi2ELi1EN4cute5tupleIJNS5_1CILi64EEENS7_ILi80EEENS7_ILi192EEEEEENS_6half_tEfNS_4arch4Sm80ELb0ELb1ELb1ELb1ELb0ELb0ELb1ELb0ELi2ELi4ELi2ELi2ELb0EEENS1_21CollectiveEpilogueBwdISB_SC_SE_Li256ELb1ELb1ELi4EEENS1_19SingleTileSchedulerILb1ELb0ELb0ELi80EEEEEEEEEvNT_6ParamsE,"ax",@progbits
	.align	128
.text._ZN7cutlass13device_kernelIN5flash19enable_sm80_to_sm89INS1_16FlashAttnBwdSm80INS1_25CollectiveMainloopBwdSm80ILi2ELi1EN4cute5tupleIJNS5_1CILi64EEENS7_ILi80EEENS7_ILi192EEEEEENS_6half_tEfNS_4arch4Sm80ELb0ELb1ELb1ELb1ELb0ELb0ELb1ELb0ELi2ELi4ELi2ELi2ELb0EEENS1_21CollectiveEpilogueBwdISB_SC_SE_Li256ELb1ELb1ELi4EEENS1_19SingleTileSchedulerILb1ELb0ELb0ELi80EEEEEEEEEvNT_6ParamsE:
        .type           _ZN7cutlass13device_kernelIN5flash19enable_sm80_to_sm89INS1_16FlashAttnBwdSm80INS1_25CollectiveMainloopBwdSm80ILi2ELi1EN4cute5tupleIJNS5_1CILi64EEENS7_ILi80EEENS7_ILi192EEEEEENS_6half_tEfNS_4arch4Sm80ELb0ELb1ELb1ELb1ELb0ELb0ELb1ELb0ELi2ELi4ELi2ELi2ELb0EEENS1_21CollectiveEpilogueBwdISB_SC_SE_Li256ELb1ELb1ELi4EEENS1_19SingleTileSchedulerILb1ELb0ELb0ELi80EEEEEEEEEvNT_6ParamsE,@function
        .size           _ZN7cutlass13device_kernelIN5flash19enable_sm80_to_sm89INS1_16FlashAttnBwdSm80INS1_25CollectiveMainloopBwdSm80ILi2ELi1EN4cute5tupleIJNS5_1CILi64EEENS7_ILi80EEENS7_ILi192EEEEEENS_6half_tEfNS_4arch4Sm80ELb0ELb1ELb1ELb1ELb0ELb0ELb1ELb0ELi2ELi4ELi2ELi2ELb0EEENS1_21CollectiveEpilogueBwdISB_SC_SE_Li256ELb1ELb1ELi4EEENS1_19SingleTileSchedulerILb1ELb0ELb0ELi80EEEEEEEEEvNT_6ParamsE,(.L_x_130 - _ZN7cutlass13device_kernelIN5flash19enable_sm80_to_sm89INS1_16FlashAttnBwdSm80INS1_25CollectiveMainloopBwdSm80ILi2ELi1EN4cute5tupleIJNS5_1CILi64EEENS7_ILi80EEENS7_ILi192EEEEEENS_6half_tEfNS_4arch4Sm80ELb0ELb1ELb1ELb1ELb0ELb0ELb1ELb0ELi2ELi4ELi2ELi2ELb0EEENS1_21CollectiveEpilogueBwdISB_SC_SE_Li256ELb1ELb1ELi4EEENS1_19SingleTileSchedulerILb1ELb0ELb0ELi80EEEEEEEEEvNT_6ParamsE)
        .other          _ZN7cutlass13device_kernelIN5flash19enable_sm80_to_sm89INS1_16FlashAttnBwdSm80INS1_25CollectiveMainloopBwdSm80ILi2ELi1EN4cute5tupleIJNS5_1CILi64EEENS7_ILi80EEENS7_ILi192EEEEEENS_6half_tEfNS_4arch4Sm80ELb0ELb1ELb1ELb1ELb0ELb0ELb1ELb0ELi2ELi4ELi2ELi2ELb0EEENS1_21CollectiveEpilogueBwdISB_SC_SE_Li256ELb1ELb1ELi4EEENS1_19SingleTileSchedulerILb1ELb0ELb0ELi80EEEEEEEEEvNT_6ParamsE,@"STO_CUDA_ENTRY STV_DEFAULT"
_ZN7cutlass13device_kernelIN5flash19enable_sm80_to_sm89INS1_16FlashAttnBwdSm80INS1_25CollectiveMainloopBwdSm80ILi2ELi1EN4cute5tupleIJNS5_1CILi64EEENS7_ILi80EEENS7_ILi192EEEEEENS_6half_tEfNS_4arch4Sm80ELb0ELb1ELb1ELb1ELb0ELb0ELb1ELb0ELi2ELi4ELi2ELi2ELb0EEENS1_21CollectiveEpilogueBwdISB_SC_SE_Li256ELb1ELb1ELi4EEENS1_19SingleTileSchedulerILb1ELb0ELb0ELi80EEEEEEEEEvNT_6ParamsE:
[----:B------:R-:W-:Y:S01]  /*0000*/  LDC R1, c[0x0][0x37c] ;  /* 0x0000df00ff017b82 */ /* 0x000fe20000000800 */
[----:B------:R-:W-:Y:S05]  /*0010*/  EXIT ;  /* 0x000000000000794d */ /* 0x000fea0003800000 */
.L_x_36:
        /* <DEDUP_REMOVED lines=14> */
.L_x_130:


//--------------------- .text._ZN7cutlass13device_kernelIN5flash19enable_sm80_to_sm89INS1_16FlashAttnBwdSm80INS1_25CollectiveMainloopBwdSm80ILi2ELi1EN4cute5tupleIJNS5_1CILi64EEENS7_ILi80EEENS7_ILi192EEEEEENS_6half_tEfNS_4arch4Sm80ELb0ELb1ELb1ELb1ELb1ELb0ELb1ELb0ELi2ELi4ELi2ELi2ELb0EEENS1_21CollectiveEpilogueBwdISB_SC_SE_Li256ELb1ELb1ELi4EEENS1_19SingleTileSchedulerILb1ELb0ELb0ELi80EEEEEEEEEvNT_6ParamsE --------------------------
	.section	.text._ZN7cutlass13device_kernelIN5flash19enable_sm80_to_sm89INS1_16FlashAttnBwdSm80INS1_25CollectiveMainloopBwdSm80ILi2ELi1EN4cute5tupleIJNS5_1CILi64EEENS7_ILi80EEENS7_ILi192EEEEEENS_6half_tEfNS_4arch4Sm80ELb0ELb1ELb1ELb1ELb1ELb0ELb1ELb0ELi2ELi4ELi2ELi2ELb0EEENS1_21CollectiveEpilogueBwdISB_SC_SE_Li256ELb1ELb1ELi4EEENS1_19SingleTileSchedulerILb1ELb0ELb0ELi80EEEEEEEEEvNT_6ParamsE,"ax",@progbits
	.align	128
.text._ZN7cutlass13device_kernelIN5flash19enable_sm80_to_sm89INS1_16FlashAttnBwdSm80INS1_25CollectiveMainloopBwdSm80ILi2ELi1EN4cute5tupleIJNS5_1CILi64EEENS7_ILi80EEENS7_ILi192EEEEEENS_6half_tEfNS_4arch4Sm80ELb0ELb1ELb1ELb1ELb1ELb0ELb1ELb0ELi2ELi4ELi2ELi2ELb0EEENS1_21CollectiveEpilogueBwdISB_SC_SE_Li256ELb1ELb1ELi4EEENS1_19SingleTileSchedulerILb1ELb0ELb0ELi80EEEEEEEEEvNT_6ParamsE:
        .type           _ZN7cutlass13device_kernelIN5flash19enable_sm80_to_sm89INS1_16FlashAttnBwdSm80INS1_25CollectiveMainloopBwdSm80ILi2ELi1EN4cute5tupleIJNS5_1CILi64EEENS7_ILi80EEENS7_ILi192EEEEEENS_6half_tEfNS_4arch4Sm80ELb0ELb1ELb1ELb1ELb1ELb0ELb1ELb0ELi2ELi4ELi2ELi2ELb0EEENS1_21CollectiveEpilogueBwdISB_SC_SE_Li256ELb1ELb1ELi4EEENS1_19SingleTileSchedulerILb1ELb0ELb0ELi80EEEEEEEEEvNT_6ParamsE,@function
        .size           _ZN7cutlass13device_kernelIN5flash19enable_sm80_to_sm89INS1_16FlashAttnBwdSm80INS1_25CollectiveMainloopBwdSm80ILi2ELi1EN4cute5tupleIJNS5_1CILi64EEENS7_ILi80EEENS7_ILi192EEEEEENS_6half_tEfNS_4arch4Sm80ELb0ELb1ELb1ELb1ELb1ELb0ELb1ELb0ELi2ELi4ELi2ELi2ELb0EEENS1_21CollectiveEpilogueBwdISB_SC_SE_Li256ELb1ELb1ELi4EEENS1_19SingleTileSchedulerILb1ELb0ELb0ELi80EEEEEEEEEvNT_6ParamsE,(.L_x_131 - _ZN7cutlass13device_kernelIN5flash19enable_sm80_to_sm89INS1_16FlashAttnBwdSm80INS1_25CollectiveMainloopBwdSm80ILi2ELi1EN4cute5tupleIJNS5_1CILi64EEENS7_ILi80EEENS7_ILi192EEEEEENS_6half_tEfNS_4arch4Sm80ELb0ELb1ELb1ELb1ELb1ELb0ELb1ELb0ELi2ELi4ELi2ELi2ELb0EEENS1_21CollectiveEpilogueBwdISB_SC_SE_Li256ELb1ELb1ELi4EEENS1_19SingleTileSchedulerILb1ELb0ELb0ELi80EEEEEEEEEvNT_6ParamsE)
        .other          _ZN7cutlass13device_kernelIN5flash19enable_sm80_to_sm89INS1_16FlashAttnBwdSm80INS1_25CollectiveMainloopBwdSm80ILi2ELi1EN4cute5tupleIJNS5_1CILi64EEENS7_ILi80EEENS7_ILi192EEEEEENS_6half_tEfNS_4arch4Sm80ELb0ELb1ELb1ELb1ELb1ELb0ELb1ELb0ELi2ELi4ELi2ELi2ELb0EEENS1_21CollectiveEpilogueBwdISB_SC_SE_Li256ELb1ELb1ELi4EEENS1_19SingleTileSchedulerILb1ELb0ELb0ELi80EEEEEEEEEvNT_6ParamsE,@"STO_CUDA_ENTRY STV_DEFAULT"
_ZN7cutlass13device_kernelIN5flash19enable_sm80_to_sm89INS1_16FlashAttnBwdSm80INS1_25CollectiveMainloopBwdSm80ILi2ELi1EN4cute5tupleIJNS5_1CILi64EEENS7_ILi80EEENS7_ILi192EEEEEENS_6half_tEfNS_4arch4Sm80ELb0ELb1ELb1ELb1ELb1ELb0ELb1ELb0ELi2ELi4ELi2ELi2ELb0EEENS1_21CollectiveEpilogueBwdISB_SC_SE_Li256ELb1ELb1ELi4EEENS1_19SingleTileSchedulerILb1ELb0ELb0ELi80EEEEEEEEEvNT_6ParamsE:
[----:B------:R-:W-:Y:S01]  /*0000*/  LDC R1, c[0x0][0x37c] ;  /* 0x0000df00ff017b82 */ /* 0x000fe20000000800 */
[----:B------:R-:W-:Y:S05]  /*0010*/  EXIT ;  /* 0x000000000000794d */ /* 0x000fea0003800000 */
.L_x_37:
        /* <DEDUP_REMOVED lines=14> */
.L_x_131:


//--------------------- .text._ZN7cutlass13device_kernelIN5flash19enable_sm80_to_sm89INS1_16FlashAttnBwdSm80INS1_25CollectiveMainloopBwdSm80ILi2ELi1EN4cute5tupleIJNS5_1CILi64EEENS7_ILi80EEENS7_ILi192EEEEEENS_6half_tEfNS_4arch4Sm80ELb0ELb1ELb1ELb1ELb0ELb0ELb1ELb0ELi2ELi4ELi2ELi2ELb0EEENS1_24CollectiveEpilogueBwdGQAISB_fSE_Li256ELb1ELb0EEENS1_19SingleTileSchedulerILb1ELb0ELb0ELi80EEEEEEEEEvNT_6ParamsE --------------------------
	.section	.text._ZN7cutlass13device_kernelIN5flash19enable_sm80_to_sm89INS1_16FlashAttnBwdSm80INS1_25CollectiveMainloopBwdSm80ILi2ELi1EN4cute5tupleIJNS5_1CILi64EEENS7_ILi80EEENS7_ILi192EEEEEENS_6half_tEfNS_4arch4Sm80ELb0ELb1ELb1ELb1ELb0ELb0ELb1ELb0ELi2ELi4ELi2ELi2ELb0EEENS1_24CollectiveEpilogueBwdGQAISB_fSE_Li256ELb1ELb0EEENS1_19SingleTileSchedulerILb1ELb0ELb0ELi80EEEEEEEEEvNT_6ParamsE,"ax",@progbits
	.align	128
.text._ZN7cutlass13device_kernelIN5flash19enable_sm80_to_sm89INS1_16FlashAttnBwdSm80INS1_25CollectiveMainloopBwdSm80ILi2ELi1EN4cute5tupleIJNS5_1CILi64EEENS7_ILi80EEENS7_ILi192EEEEEENS_6half_tEfNS_4arch4Sm80ELb0ELb1ELb1ELb1ELb0ELb0ELb1ELb0ELi2ELi4ELi2ELi2ELb0EEENS1_24CollectiveEpilogueBwdGQAISB_fSE_Li256ELb1ELb0EEENS1_19SingleTileSchedulerILb1ELb0ELb0ELi80EEEEEEEEEvNT_6ParamsE:
        .type           _ZN7cutlass13device_kernelIN5flash19enable_sm80_to_sm89INS1_16FlashAttnBwdSm80INS1_25CollectiveMainloopBwdSm80ILi2ELi1EN4cute5tupleIJNS5_1CILi64EEENS7_ILi80EEENS7_ILi192EEEEEENS_6half_tEfNS_4arch4Sm80ELb0ELb1ELb1ELb1ELb0ELb0ELb1ELb0ELi2ELi4ELi2ELi2ELb0EEENS1_24CollectiveEpilogueBwdGQAISB_fSE_Li256ELb1ELb0EEENS1_19SingleTileSchedulerILb1ELb0ELb0ELi80EEEEEEEEEvNT_6ParamsE,@function
        .size           _ZN7cutlass13device_kernelIN5flash19enable_sm80_to_sm89INS1_16FlashAttnBwdSm80INS1_25CollectiveMainloopBwdSm80ILi2ELi1EN4cute5tupleIJNS5_1CILi64EEENS7_ILi80EEENS7_ILi192EEEEEENS_6half_tEfNS_4arch4Sm80ELb0ELb1ELb1ELb1ELb0ELb0ELb1ELb0ELi2ELi4ELi2ELi2ELb0EEENS1_24CollectiveEpilogueBwdGQAISB_fSE_Li256ELb1ELb0EEENS1_19SingleTileSchedulerILb1ELb0ELb0ELi80EEEEEEEEEvNT_6ParamsE,(.L_x_132 - _ZN7cutlass13device_kernelIN5flash19enable_sm80_to_sm89INS1_16FlashAttnBwdSm80INS1_25CollectiveMainloopBwdSm80ILi2ELi1EN4cute5tupleIJNS5_1CILi64EEENS7_ILi80EEENS7_ILi192EEEEEENS_6half_tEfNS_4arch4Sm80ELb0ELb1ELb1ELb1ELb0ELb0ELb1ELb0ELi2ELi4ELi2ELi2ELb0EEENS1_24CollectiveEpilogueBwdGQAISB_fSE_Li256ELb1ELb0EEENS1_19SingleTileSchedulerILb1ELb0ELb0ELi80EEEEEEEEEvNT_6ParamsE)
        .other          _ZN7cutlass13device_kernelIN5flash19enable_sm80_to_sm89INS1_16FlashAttnBwdSm80INS1_25CollectiveMainloopBwdSm80ILi2ELi1EN4cute5tupleIJNS5_1CILi64EEENS7_ILi80EEENS7_ILi192EEEEEENS_6half_tEfNS_4arch4Sm80ELb0ELb1ELb1ELb1ELb0ELb0ELb1ELb0ELi2ELi4ELi2ELi2ELb0EEENS1_24CollectiveEpilogueBwdGQAISB_fSE_Li256ELb1ELb0EEENS1_19SingleTileSchedulerILb1ELb0ELb0ELi80EEEEEEEEEvNT_6ParamsE,@"STO_CUDA_ENTRY STV_DEFAULT"
_ZN7cutlass13device_kernelIN5flash19enable_sm80_to_sm89INS1_16FlashAttnBwdSm80INS1_25CollectiveMainloopBwdSm80ILi2ELi1EN4cute5tupleIJNS5_1CILi64EEENS7_ILi80EEENS7_ILi192EEEEEENS_6half_tEfNS_4arch4Sm80ELb0ELb1ELb1ELb1ELb0ELb0ELb1ELb0ELi2ELi4ELi2ELi2ELb0EEENS1_24CollectiveEpilogueBwdGQAISB_fSE_Li256ELb1ELb0EEENS1_19SingleTileSchedulerILb1ELb0ELb0ELi80EEEEEEEEEvNT_6ParamsE:
[----:B------:R-:W-:Y:S01]  /*0000*/  LDC R1, c[0x0][0x37c] ;  /* 0x0000df00ff017b82 */ /* 0x000fe20000000800 */
[----:B------:R-:W-:Y:S05]  /*0010*/  EXIT ;  /* 0x000000000000794d */ /* 0x000fea0003800000 */
.L_x_38:
        /* <DEDUP_REMOVED lines=14> */
.L_x_132:


//--------------------- .text._ZN7cutlass13device_kernelIN5flash19enable_sm80_to_sm89INS1_16FlashAttnBwdSm80INS1_25CollectiveMainloopBwdSm80ILi2ELi1EN4cute5tupleIJNS5_1CILi64EEENS7_ILi80EEENS7_ILi192EEEEEENS_6half_tEfNS_4arch4Sm80ELb0ELb1ELb1ELb1ELb1ELb0ELb1ELb0ELi2ELi4ELi2ELi2ELb0EEENS1_24CollectiveEpilogueBwdGQAISB_fSE_Li256ELb1ELb1EEENS1_19SingleTileSchedulerILb1ELb0ELb0ELi80EEEEEEEEEvNT_6ParamsE --------------------------
	.section	.text._ZN7cutlass13device_kernelIN5flash19enable_sm80_to_sm89INS1_16FlashAttnBwdSm80INS1_25CollectiveMainloopBwdSm80ILi2ELi1EN4cute5tupleIJNS5_1CILi64EEENS7_ILi80EEENS7_ILi192EEEEEENS_6half_tEfNS_4arch4Sm80ELb0ELb1ELb1ELb1ELb1ELb0ELb1ELb0ELi2ELi4ELi2ELi2ELb0EEENS1_24CollectiveEpilogueBwdGQAISB_fSE_Li256ELb1ELb1EEENS1_19SingleTileSchedulerILb1ELb0ELb0ELi80EEEEEEEEEvNT_6ParamsE,"ax",@progbits
	.align	128
.text._ZN7cutlass13device_kernelIN5flash19enable_sm80_to_sm89INS1_16FlashAttnBwdSm80INS1_25CollectiveMainloopBwdSm80ILi2ELi1EN4cute5tupleIJNS5_1CILi64EEENS7_ILi80EEENS7_ILi192EEEEEENS_6half_tEfNS_4arch4Sm80ELb0ELb1ELb1ELb1ELb1ELb0ELb1ELb0ELi2ELi4ELi2ELi2ELb0EEENS1_24CollectiveEpilogueBwdGQAISB_fSE_Li256ELb1ELb1EEENS1_19SingleTileSchedulerILb1ELb0ELb0ELi80EEEEEEEEEvNT_6ParamsE:
        .type           _ZN7cutlass13device_kernelIN5flash19enable_sm80_to_sm89INS1_16FlashAttnBwdSm80INS1_25CollectiveMainloopBwdSm80ILi2ELi1EN4cute5tupleIJNS5_1CILi64EEENS7_ILi80EEENS7_ILi192EEEEEENS_6half_tEfNS_4arch4Sm80ELb0ELb1ELb1ELb1ELb1ELb0ELb1ELb0ELi2ELi4ELi2ELi2ELb0EEENS1_24CollectiveEpilogueBwdGQAISB_fSE_Li256ELb1ELb1EEENS1_19SingleTileSchedulerILb1ELb0ELb0ELi80EEEEEEEEEvNT_6ParamsE,@function
        .size           _ZN7cutlass13device_kernelIN5flash19enable_sm80_to_sm89INS1_16FlashAttnBwdSm80INS1_25CollectiveMainloopBwdSm80ILi2ELi1EN4cute5tupleIJNS5_1CILi64EEENS7_ILi80EEENS7_ILi192EEEEEENS_6half_tEfNS_4arch4Sm80ELb0ELb1ELb1ELb1ELb1ELb0ELb1ELb0ELi2ELi4ELi2ELi2ELb0EEENS1_24CollectiveEpilogueBwdGQAISB_fSE_Li256ELb1ELb1EEENS1_19SingleTileSchedulerILb1ELb0ELb0ELi80EEEEEEEEEvNT_6ParamsE,(.L_x_133 - _ZN7cutlass13device_kernelIN5flash19enable_sm80_to_sm89INS1_16FlashAttnBwdSm80INS1_25CollectiveMainloopBwdSm80ILi2ELi1EN4cute5tupleIJNS5_1CILi64EEENS7_ILi80EEENS7_ILi192EEEEEENS_6half_tEfNS_4arch4Sm80ELb0ELb1ELb1ELb1ELb1ELb0ELb1ELb0ELi2ELi4ELi2ELi2ELb0EEENS1_24CollectiveEpilogueBwdGQAISB_fSE_Li256ELb1ELb1EEENS1_19SingleTileSchedulerILb1ELb0ELb0ELi80EEEEEEEEEvNT_6ParamsE)
        .other          _ZN7cutlass13device_kernelIN5flash19enable_sm80_to_sm89INS1_16FlashAttnBwdSm80INS1_25CollectiveMainloopBwdSm80ILi2ELi1EN4cute5tupleIJNS5_1CILi64EEENS7_ILi80EEENS7_ILi192EEEEEENS_6half_tEfNS_4arch4Sm80ELb0ELb1ELb1ELb1ELb1ELb0ELb1ELb0ELi2ELi4ELi2ELi2ELb0EEENS1_24CollectiveEpilogueBwdGQAISB_fSE_Li256ELb1ELb1EEENS1_19SingleTileSchedulerILb1ELb0ELb0ELi80EEEEEEEEEvNT_6ParamsE,@"STO_CUDA_ENTRY STV_DEFAULT"
_ZN7cutlass13device_kernelIN5flash19enable_sm80_to_sm89INS1_16FlashAttnBwdSm80INS1_25CollectiveMainloopBwdSm80ILi2ELi1EN4cute5tupleIJNS5_1CILi64EEENS7_ILi80EEENS7_ILi192EEEEEENS_6half_tEfNS_4arch4Sm80ELb0ELb1ELb1ELb1ELb1ELb0ELb1ELb0ELi2ELi4ELi2ELi2ELb0EEENS1_24CollectiveEpilogueBwdGQAISB_fSE_Li256ELb1ELb1EEENS1_19SingleTileSchedulerILb1ELb0ELb0ELi80EEEEEEEEEvNT_6ParamsE:
[----:B------:R-:W-:Y:S01]  /*0000*/  LDC R1, c[0x0][0x37c] ;  /* 0x0000df00ff017b82 */ /* 0x000fe20000000800 */
[----:B------:R-:W-:Y:S05]  /*0010*/  EXIT ;  /* 0x000000000000794d */ /* 0x000fea0003800000 */
.L_x_39:
        /* <DEDUP_REMOVED lines=14> */
.L_x_133:


//--------------------- .text._ZN7cutlass13device_kernelIN5flash19enable_sm80_to_sm89INS1_16FlashAttnBwdSm80INS1_25CollectiveMainloopBwdSm80ILi2ELi1EN4cute5tupleIJNS5_1CILi64EEENS7_ILi80EEENS7_ILi192EEEEEENS_6half_tEfNS_4arch4Sm80ELb1ELb0ELb1ELb0ELb0ELb0ELb1ELb0ELi2ELi4ELi2ELi2ELb0EEENS1_21CollectiveEpilogueBwdISB_SC_SE_Li256ELb0ELb1ELi4EEENS1_25SingleTileBwdLPTSchedulerILb0ELi80ELb0EEEEEEEEEvNT_6ParamsE --------------------------
	.section	.text._ZN7cutlass13device_kernelIN5flash19enable_sm80_to_sm89INS1_16FlashAttnBwdSm80INS1_25CollectiveMainloopBwdSm80ILi2ELi1EN4cute5tupleIJNS5_1CILi64EEENS7_ILi80EEENS7_ILi192EEEEEENS_6half_tEfNS_4arch4Sm80ELb1ELb0ELb1ELb0ELb0ELb0ELb1ELb0ELi2ELi4ELi2ELi2ELb0EEENS1_21CollectiveEpilogueBwdISB_SC_SE_Li256ELb0ELb1ELi4EEENS1_25SingleTileBwdLPTSchedulerILb0ELi80ELb0EEEEEEEEEvNT_6ParamsE,"ax",@progbits
	.align	128
.text._ZN7cutlass13device_kernelIN5flash19enable_sm80_to_sm89INS1_16FlashAttnBwdSm80INS1_25CollectiveMainloopBwdSm80ILi2ELi1EN4cute5tupleIJNS5_1CILi64EEENS7_ILi80EEENS7_ILi192EEEEEENS_6half_tEfNS_4arch4Sm80ELb1ELb0ELb1ELb0ELb0ELb0ELb1ELb0ELi2ELi4ELi2ELi2ELb0EEENS1_21CollectiveEpilogueBwdISB_SC_SE_Li256ELb0ELb1ELi4EEENS1_25SingleTileBwdLPTSchedulerILb0ELi80ELb0EEEEEEEEEvNT_6ParamsE:
        .type           _ZN7cutlass13device_kernelIN5flash19enable_sm80_to_sm89INS1_16FlashAttnBwdSm80INS1_25CollectiveMainloopBwdSm80ILi2ELi1EN4cute5tupleIJNS5_1CILi64EEENS7_ILi80EEENS7_ILi192EEEEEENS_6half_tEfNS_4arch4Sm80ELb1ELb0ELb1ELb0ELb0ELb0ELb1ELb0ELi2ELi4ELi2ELi2ELb0EEENS1_21CollectiveEpilogueBwdISB_SC_SE_Li256ELb0ELb1ELi4EEENS1_25SingleTileBwdLPTSchedulerILb0ELi80ELb0EEEEEEEEEvNT_6ParamsE,@function
        .size           _ZN7cutlass13device_kernelIN5flash19enable_sm80_to_sm89INS1_16FlashAttnBwdSm80INS1_25CollectiveMainloopBwdSm80ILi2ELi1EN4cute5tupleIJNS5_1CILi64EEENS7_ILi80EEENS7_ILi192EEEEEENS_6half_tEfNS_4arch4Sm80ELb1ELb0ELb1ELb0ELb0ELb0ELb1ELb0ELi2ELi4ELi2ELi2ELb0EEENS1_21CollectiveEpilogueBwdISB_SC_SE_Li256ELb0ELb1ELi4EEENS1_25SingleTileBwdLPTSchedulerILb0ELi80ELb0EEEEEEEEEvNT_6ParamsE,(.L_x_134 - _ZN7cutlass13device_kernelIN5flash19enable_sm80_to_sm89INS1_16FlashAttnBwdSm80INS1_25CollectiveMainloopBwdSm80ILi2ELi1EN4cute5tupleIJNS5_1CILi64EEENS7_ILi80EEENS7_ILi192EEEEEENS_6half_tEfNS_4arch4Sm80ELb1ELb0ELb1ELb0ELb0ELb0ELb1ELb0ELi2ELi4ELi2ELi2ELb0EEENS1_21CollectiveEpilogueBwdISB_SC_SE_Li256ELb0ELb1ELi4EEENS1_25SingleTileBwdLPTSchedulerILb0ELi80ELb0EEEEEEEEEvNT_6ParamsE)
        .other          _ZN7cutlass13device_kernelIN5flash19enable_sm80_to_sm89INS1_16FlashAttnBwdSm80INS1_25CollectiveMainloopBwdSm80ILi2ELi1EN4cute5tupleIJNS5_1CILi64EEENS7_ILi80EEENS7_ILi192EEEEEENS_6half_tEfNS_4arch4Sm80ELb1ELb0ELb1ELb0ELb0ELb0ELb1ELb0ELi2ELi4ELi2ELi2ELb0EEENS1_21CollectiveEpilogueBwdISB_SC_SE_Li256ELb0ELb1ELi4EEENS1_25SingleTileBwdLPTSchedulerILb0ELi80ELb0EEEEEEEEEvNT_6ParamsE,@"STO_CUDA_ENTRY STV_DEFAULT"
_ZN7cutlass13device_kernelIN5flash19enable_sm80_to_sm89INS1_16FlashAttnBwdSm80INS1_25CollectiveMainloopBwdSm80ILi2ELi1EN4cute5tupleIJNS5_1CILi64EEENS7_ILi80EEENS7_ILi192EEEEEENS_6half_tEfNS_4arch4Sm80ELb1ELb0ELb1ELb0ELb0ELb0ELb1ELb0ELi2ELi4ELi2ELi2ELb0EEENS1_21CollectiveEpilogueBwdISB_SC_SE_Li256ELb0ELb1ELi4EEENS1_25SingleTileBwdLPTSchedulerILb0ELi80ELb0EEEEEEEEEvNT_6ParamsE:
[----:B------:R-:W-:Y:S01]  /*0000*/  LDC R1, c[0x0][0x37c] ;  /* 0x0000df00ff017b82 */ /* 0x000fe20000000800 */
[----:B------:R-:W-:Y:S05]  /*0010*/  EXIT ;  /* 0x000000000000794d */ /* 0x000fea0003800000 */
.L_x_40:
        /* <DEDUP_REMOVED lines=14> */
.L_x_134:


//--------------------- .text._ZN7cutlass13device_kernelIN5flash19enable_sm80_to_sm89INS1_16FlashAttnBwdSm80INS1_25CollectiveMainloopBwdSm80ILi2ELi1EN4cute5tupleIJNS5_1CILi64EEENS7_ILi80EEENS7_ILi192EEEEEENS_6half_tEfNS_4arch4Sm80ELb1ELb0ELb1ELb0ELb1ELb0ELb1ELb0ELi2ELi4ELi2ELi2ELb0EEENS1_21CollectiveEpilogueBwdISB_SC_SE_Li256ELb0ELb1ELi4EEENS1_25SingleTileBwdLPTSchedulerILb0ELi80ELb1EEEEEEEEEvNT_6ParamsE --------------------------
	.section	.text._ZN7cutlass13device_kernelIN5flash19enable_sm80_to_sm89INS1_16FlashAttnBwdSm80INS1_25CollectiveMainloopBwdSm80ILi2ELi1EN4cute5tupleIJNS5_1CILi64EEENS7_ILi80EEENS7_ILi192EEEEEENS_6half_tEfNS_4arch4Sm80ELb1ELb0ELb1ELb0ELb1ELb0ELb1ELb0ELi2ELi4ELi2ELi2ELb0EEENS1_21CollectiveEpilogueBwdISB_SC_SE_Li256ELb0ELb1ELi4EEENS1_25SingleTileBwdLPTSchedulerILb0ELi80ELb1EEEEEEEEEvNT_6ParamsE,"ax",@progbits
	.align	128
.text._ZN7cutlass13device_kernelIN5flash19enable_sm80_to_sm89INS1_16FlashAttnBwdSm80INS1_25CollectiveMainloopBwdSm80ILi2ELi1EN4cute5tupleIJNS5_1CILi64EEENS7_ILi80EEENS7_ILi192EEEEEENS_6half_tEfNS_4arch4Sm80ELb1ELb0ELb1ELb0ELb1ELb0ELb1ELb0ELi2ELi4ELi2ELi2ELb0EEENS1_21CollectiveEpilogueBwdISB_SC_SE_Li256ELb0ELb1ELi4EEENS1_25SingleTileBwdLPTSchedulerILb0ELi80ELb1EEEEEEEEEvNT_6ParamsE:
        .type           _ZN7cutlass13device_kernelIN5flash19enable_sm80_to_sm89INS1_16FlashAttnBwdSm80INS1_25CollectiveMainloopBwdSm80ILi2ELi1EN4cute5tupleIJNS5_1CILi64EEENS7_ILi80EEENS7_ILi192EEEEEENS_6half_tEfNS_4arch4Sm80ELb1ELb0ELb1ELb0ELb1ELb0ELb1ELb0ELi2ELi4ELi2ELi2ELb0EEENS1_21CollectiveEpilogueBwdISB_SC_SE_Li256ELb0ELb1ELi4EEENS1_25SingleTileBwdLPTSchedulerILb0ELi80ELb1EEEEEEEEEvNT_6ParamsE,@function
        .size           _ZN7cutlass13device_kernelIN5flash19enable_sm80_to_sm89INS1_16FlashAttnBwdSm80INS1_25CollectiveMainloopBwdSm80ILi2ELi1EN4cute5tupleIJNS5_1CILi64EEENS7_ILi80EEENS7_ILi192EEEEEENS_6half_tEfNS_4arch4Sm80ELb1ELb0ELb1ELb0ELb1ELb0ELb1ELb0ELi2ELi4ELi2ELi2ELb0EEENS1_21CollectiveEpilogueBwdISB_SC_SE_Li256ELb0ELb1ELi4EEENS1_25SingleTileBwdLPTSchedulerILb0ELi80ELb1EEEEEEEEEvNT_6ParamsE,(.L_x_135 - _ZN7cutlass13device_kernelIN5flash19enable_sm80_to_sm89INS1_16FlashAttnBwdSm80INS1_25CollectiveMainloopBwdSm80ILi2ELi1EN4cute5tupleIJNS5_1CILi64EEENS7_ILi80EEENS7_ILi192EEEEEENS_6half_tEfNS_4arch4Sm80ELb1ELb0ELb1ELb0ELb1ELb0ELb1ELb0ELi2ELi4ELi2ELi2ELb0EEENS1_21CollectiveEpilogueBwdISB_SC_SE_Li256ELb0ELb1ELi4EEENS1_25SingleTileBwdLPTSchedulerILb0ELi80ELb1EEEEEEEEEvNT_6ParamsE)
        .other          _ZN7cutlass13device_kernelIN5flash19enable_sm80_to_sm89INS1_16FlashAttnBwdSm80INS1_25CollectiveMainloopBwdSm80ILi2ELi1EN4cute5tupleIJNS5_1CILi64EEENS7_ILi80EEENS7_ILi192EEEEEENS_6half_tEfNS_4arch4Sm80ELb1ELb0ELb1ELb0ELb1ELb0ELb1ELb0ELi2ELi4ELi2ELi2ELb0EEENS1_21CollectiveEpilogueBwdISB_SC_SE_Li256ELb0ELb1ELi4EEENS1_25SingleTileBwdLPTSchedulerILb0ELi80ELb1EEEEEEEEEvNT_6ParamsE,@"STO_CUDA_ENTRY STV_DEFAULT"
_ZN7cutlass13device_kernelIN5flash19enable_sm80_to_sm89INS1_16FlashAttnBwdSm80INS1_25CollectiveMainloopBwdSm80ILi2ELi1EN4cute5tupleIJNS5_1CILi64EEENS7_ILi80EEENS7_ILi192EEEEEENS_6half_tEfNS_4arch4Sm80ELb1ELb0ELb1ELb0ELb1ELb0ELb1ELb0ELi2ELi4ELi2ELi2ELb0EEENS1_21CollectiveEpilogueBwdISB_SC_SE_Li256ELb0ELb1ELi4EEENS1_25SingleTileBwdLPTSchedulerILb0ELi80ELb1EEEEEEEEEvNT_6ParamsE:
[----:B------:R-:W-:Y:S01]  /*0000*/  LDC R1, c[0x0][0x37c] ;  /* 0x0000df00ff017b82 */ /* 0x000fe20000000800 */
[----:B------:R-:W-:Y:S05]  /*0010*/  EXIT ;  /* 0x000000000000794d */ /* 0x000fea0003800000 */
.L_x_41:
        /* <DEDUP_REMOVED lines=14> */
.L_x_135:


//--------------------- .text._ZN7cutlass13device_kernelIN5flash19enable_sm80_to_sm89INS1_16FlashAttnBwdSm80INS1_25CollectiveMainloopBwdSm80ILi2ELi1EN4cute5tupleIJNS5_1CILi64EEENS7_ILi80EEENS7_ILi192EEEEEENS_6half_tEfNS_4arch4Sm80ELb1ELb0ELb1ELb0ELb0ELb0ELb1ELb0ELi2ELi4ELi2ELi2ELb0EEENS1_24CollectiveEpilogueBwdGQAISB_fSE_Li256ELb0ELb0EEENS1_25SingleTileBwdLPTSchedulerILb0ELi80ELb0EEEEEEEEEvNT_6ParamsE --------------------------
	.section	.text._ZN7cutlass13device_kernelIN5flash19enable_sm80_to_sm89INS1_16FlashAttnBwdSm80INS1_25CollectiveMainloopBwdSm80ILi2ELi1EN4cute5tupleIJNS5_1CILi64EEENS7_ILi80EEENS7_ILi192EEEEEENS_6half_tEfNS_4arch4Sm80ELb1ELb0ELb1ELb0ELb0ELb0ELb1ELb0ELi2ELi4ELi2ELi2ELb0EEENS1_24CollectiveEpilogueBwdGQAISB_fSE_Li256ELb0ELb0EEENS1_25SingleTileBwdLPTSchedulerILb0ELi80ELb0EEEEEEEEEvNT_6ParamsE,"ax",@progbits
	.align	128
.text._ZN7cutlass13device_kernelIN5flash19enable_sm80_to_sm89INS1_16FlashAttnBwdSm80INS1_25CollectiveMainloopBwdSm80ILi2ELi1EN4cute5tupleIJNS5_1CILi64EEENS7_ILi80EEENS7_ILi192EEEEEENS_6half_tEfNS_4arch4Sm80ELb1ELb0ELb1ELb0ELb0ELb0ELb1ELb0ELi2ELi4ELi2ELi2ELb0EEENS1_24CollectiveEpilogueBwdGQAISB_fSE_Li256ELb0ELb0EEENS1_25SingleTileBwdLPTSchedulerILb0ELi80ELb0EEEEEEEEEvNT_6ParamsE:
        .type           _ZN7cutlass13device_kernelIN5flash19enable_sm80_to_sm89INS1_16FlashAttnBwdSm80INS1_25CollectiveMainloopBwdSm80ILi2ELi1EN4cute5tupleIJNS5_1CILi64EEENS7_ILi80EEENS7_ILi192EEEEEENS_6half_tEfNS_4arch4Sm80ELb1ELb0ELb1ELb0ELb0ELb0ELb1ELb0ELi2ELi4ELi2ELi2ELb0EEENS1_24CollectiveEpilogueBwdGQAISB_fSE_Li256ELb0ELb0EEENS1_25SingleTileBwdLPTSchedulerILb0ELi80ELb0EEEEEEEEEvNT_6ParamsE,@function
        .size           _ZN7cutlass13device_kernelIN5flash19enable_sm80_to_sm89INS1_16FlashAttnBwdSm80INS1_25CollectiveMainloopBwdSm80ILi2ELi1EN4cute5tupleIJNS5_1CILi64EEENS7_ILi80EEENS7_ILi192EEEEEENS_6half_tEfNS_4arch4Sm80ELb1ELb0ELb1ELb0ELb0ELb0ELb1ELb0ELi2ELi4ELi2ELi2ELb0EEENS1_24CollectiveEpilogueBwdGQAISB_fSE_Li256ELb0ELb0EEENS1_25SingleTileBwdLPTSchedulerILb0ELi80ELb0EEEEEEEEEvNT_6ParamsE,(.L_x_136 - _ZN7cutlass13device_kernelIN5flash19enable_sm80_to_sm89INS1_16FlashAttnBwdSm80INS1_25CollectiveMainloopBwdSm80ILi2ELi1EN4cute5tupleIJNS5_1CILi64EEENS7_ILi80EEENS7_ILi192EEEEEENS_6half_tEfNS_4arch4Sm80ELb1ELb0ELb1ELb0ELb0ELb0ELb1ELb0ELi2ELi4ELi2ELi2ELb0EEENS1_24CollectiveEpilogueBwdGQAISB_fSE_Li256ELb0ELb0EEENS1_25SingleTileBwdLPTSchedulerILb0ELi80ELb0EEEEEEEEEvNT_6ParamsE)
        .other          _ZN7cutlass13device_kernelIN5flash19enable_sm80_to_sm89INS1_16FlashAttnBwdSm80INS1_25CollectiveMainloopBwdSm80ILi2ELi1EN4cute5tupleIJNS5_1CILi64EEENS7_ILi80EEENS7_ILi192EEEEEENS_6half_tEfNS_4arch4Sm80ELb1ELb0ELb1ELb0ELb0ELb0ELb1ELb0ELi2ELi4ELi2ELi2ELb0EEENS1_24CollectiveEpilogueBwdGQAISB_fSE_Li256ELb0ELb0EEENS1_25SingleTileBwdLPTSchedulerILb0ELi80ELb0EEEEEEEEEvNT_6ParamsE,@"STO_CUDA_ENTRY STV_DEFAULT"
_ZN7cutlass13device_kernelIN5flash19enable_sm80_to_sm89INS1_16FlashAttnBwdSm80INS1_25CollectiveMainloopBwdSm80ILi2ELi1EN4cute5tupleIJNS5_1CILi64EEENS7_ILi80EEENS7_ILi192EEEEEENS_6half_tEfNS_4arch4Sm80ELb1ELb0ELb1ELb0ELb0ELb0ELb1ELb0ELi2ELi4ELi2ELi2ELb0EEENS1_24CollectiveEpilogueBwdGQAISB_fSE_Li256ELb0ELb0EEENS1_25SingleTileBwdLPTSchedulerILb0ELi80ELb0EEEEEEEEEvNT_6ParamsE:
[----:B------:R-:W-:Y:S01]  /*0000*/  LDC R1, c[0x0][0x37c] ;  /* 0x0000df00ff017b82 */ /* 0x000fe20000000800 */
[----:B------:R-:W-:Y:S05]  /*0010*/  EXIT ;  /* 0x000000000000794d */ /* 0x000fea0003800000 */
.L_x_42:
        /* <DEDUP_REMOVED lines=14> */
.L_x_136:


//--------------------- .text._ZN7cutlass13device_kernelIN5flash19enable_sm80_to_sm89INS1_16FlashAttnBwdSm80INS1_25CollectiveMainloopBwdSm80ILi2ELi1EN4cute5tupleIJNS5_1CILi64EEENS7_ILi80EEENS7_ILi192EEEEEENS_6half_tEfNS_4arch4Sm80ELb1ELb0ELb1ELb0ELb1ELb0ELb1ELb0ELi2ELi4ELi2ELi2ELb0EEENS1_24CollectiveEpilogueBwdGQAISB_fSE_Li256ELb0ELb1EEENS1_25SingleTileBwdLPTSchedulerILb0ELi80ELb1EEEEEEEEEvNT_6ParamsE --------------------------
	.section	.text._ZN7cutlass13device_kernelIN5flash19enable_sm80_to_sm89INS1_16FlashAttnBwdSm80INS1_25CollectiveMainloopBwdSm80ILi2ELi1EN4cute5tupleIJNS5_1CILi64EEENS7_ILi80EEENS7_ILi192EEEEEENS_6half_tEfNS_4arch4Sm80ELb1ELb0ELb1ELb0ELb1ELb0ELb1ELb0ELi2ELi4ELi2ELi2ELb0EEENS1_24CollectiveEpilogueBwdGQAISB_fSE_Li256ELb0ELb1EEENS1_25SingleTileBwdLPTSchedulerILb0ELi80ELb1EEEEEEEEEvNT_6ParamsE,"ax",@progbits
	.align	128
.text._ZN7cutlass13device_kernelIN5flash19enable_sm80_to_sm89INS1_16FlashAttnBwdSm80INS1_25CollectiveMainloopBwdSm80ILi2ELi1EN4cute5tupleIJNS5_1CILi64EEENS7_ILi80EEENS7_ILi192EEEEEENS_6half_tEfNS_4arch4Sm80ELb1ELb0ELb1ELb0ELb1ELb0ELb1ELb0ELi2ELi4ELi2ELi2ELb0EEENS1_24CollectiveEpilogueBwdGQAISB_fSE_Li256ELb0ELb1EEENS1_25SingleTileBwdLPTSchedulerILb0ELi80ELb1EEEEEEEEEvNT_6ParamsE:
        .type           _ZN7cutlass13device_kernelIN5flash19enable_sm80_to_sm89INS1_16FlashAttnBwdSm80INS1_25CollectiveMainloopBwdSm80ILi2ELi1EN4cute5tupleIJNS5_1CILi64EEENS7_ILi80EEENS7_ILi192EEEEEENS_6half_tEfNS_4arch4Sm80ELb1ELb0ELb1ELb0ELb1ELb0ELb1ELb0ELi2ELi4ELi2ELi2ELb0EEENS1_24CollectiveEpilogueBwdGQAISB_fSE_Li256ELb0ELb1EEENS1_25SingleTileBwdLPTSchedulerILb0ELi80ELb1EEEEEEEEEvNT_6ParamsE,@function
        .size           _ZN7cutlass13device_kernelIN5flash19enable_sm80_to_sm89INS1_16FlashAttnBwdSm80INS1_25CollectiveMainloopBwdSm80ILi2ELi1EN4cute5tupleIJNS5_1CILi64EEENS7_ILi80EEENS7_ILi192EEEEEENS_6half_tEfNS_4arch4Sm80ELb1ELb0ELb1ELb0ELb1ELb0ELb1ELb0ELi2ELi4ELi2ELi2ELb0EEENS1_24CollectiveEpilogueBwdGQAISB_fSE_Li256ELb0ELb1EEENS1_25SingleTileBwdLPTSchedulerILb0ELi80ELb1EEEEEEEEEvNT_6ParamsE,(.L_x_137 - _ZN7cutlass13device_kernelIN5flash19enable_sm80_to_sm89INS1_16FlashAttnBwdSm80INS1_25CollectiveMainloopBwdSm80ILi2ELi1EN4cute5tupleIJNS5_1CILi64EEENS7_ILi80EEENS7_ILi192EEEEEENS_6half_tEfNS_4arch4Sm80ELb1ELb0ELb1ELb0ELb1ELb0ELb1ELb0ELi2ELi4ELi2ELi2ELb0EEENS1_24CollectiveEpilogueBwdGQAISB_fSE_Li256ELb0ELb1EEENS1_25SingleTileBwdLPTSchedulerILb0ELi80ELb1EEEEEEEEEvNT_6ParamsE)
        .other          _ZN7cutlass13device_kernelIN5flash19enable_sm80_to_sm89INS1_16FlashAttnBwdSm80INS1_25CollectiveMainloopBwdSm80ILi2ELi1EN4cute5tupleIJNS5_1CILi64EEENS7_ILi80EEENS7_ILi192EEEEEENS_6half_tEfNS_4arch4Sm80ELb1ELb0ELb1ELb0ELb1ELb0ELb1ELb0ELi2ELi4ELi2ELi2ELb0EEENS1_24CollectiveEpilogueBwdGQAISB_fSE_Li256ELb0ELb1EEENS1_25SingleTileBwdLPTSchedulerILb0ELi80ELb1EEEEEEEEEvNT_6ParamsE,@"STO_CUDA_ENTRY STV_DEFAULT"
_ZN7cutlass13device_kernelIN5flash19enable_sm80_to_sm89INS1_16FlashAttnBwdSm80INS1_25CollectiveMainloopBwdSm80ILi2ELi1EN4cute5tupleIJNS5_1CILi64EEENS7_ILi80EEENS7_ILi192EEEEEENS_6half_tEfNS_4arch4Sm80ELb1ELb0ELb1ELb0ELb1ELb0ELb1ELb0ELi2ELi4ELi2ELi2ELb0EEENS1_24CollectiveEpilogueBwdGQAISB_fSE_Li256ELb0ELb1EEENS1_25SingleTileBwdLPTSchedulerILb0ELi80ELb1EEEEEEEEEvNT_6ParamsE:
[----:B------:R-:W-:Y:S01]  /*0000*/  LDC R1, c[0x0][0x37c] ;  /* 0x0000df00ff017b82 */ /* 0x000fe20000000800 */
[----:B------:R-:W-:Y:S05]  /*0010*/  EXIT ;  /* 0x000000000000794d */ /* 0x000fea0003800000 */
.L_x_43:
        /* <DEDUP_REMOVED lines=14> */
.L_x_137:


//--------------------- .text._ZN7cutlass13device_kernelIN5flash22FlashAttnBwdPreprocessIN4cute5tupleIJNS3_1CILi64EEENS5_ILi192EEEEEENS_6half_tEfNS_4arch4Sm80ELb1ELb0EEEEEvNT_6ParamsE --------------------------
	.section	.text._ZN7cutlass13device_kernelIN5flash22FlashAttnBwdPreprocessIN4cute5tupleIJNS3_1CILi64EEENS5_ILi192EEEEEENS_6half_tEfNS_4arch4Sm80ELb1ELb0EEEEEvNT_6ParamsE,"ax",@progbits
	.align	128
.text._ZN7cutlass13device_kernelIN5flash22FlashAttnBwdPreprocessIN4cute5tupleIJNS3_1CILi64EEENS5_ILi192EEEEEENS_6half_tEfNS_4arch4Sm80ELb1ELb0EEEEEvNT_6ParamsE:
        .type           _ZN7cutlass13device_kernelIN5flash22FlashAttnBwdPreprocessIN4cute5tupleIJNS3_1CILi64EEENS5_ILi192EEEEEENS_6half_tEfNS_4arch4Sm80ELb1ELb0EEEEEvNT_6ParamsE,@function
        .size           _ZN7cutlass13device_kernelIN5flash22FlashAttnBwdPreprocessIN4cute5tupleIJNS3_1CILi64EEENS5_ILi192EEEEEENS_6half_tEfNS_4arch4Sm80ELb1ELb0EEEEEvNT_6ParamsE,(.L_x_138 - _ZN7cutlass13device_kernelIN5flash22FlashAttnBwdPreprocessIN4cute5tupleIJNS3_1CILi64EEENS5_ILi192EEEEEENS_6half_tEfNS_4arch4Sm80ELb1ELb0EEEEEvNT_6ParamsE)
        .other          _ZN7cutlass13device_kernelIN5flash22FlashAttnBwdPreprocessIN4cute5tupleIJNS3_1CILi64EEENS5_ILi192EEEEEENS_6half_tEfNS_4arch4Sm80ELb1ELb0EEEEEvNT_6ParamsE,@"STO_CUDA_ENTRY STV_DEFAULT"
_ZN7cutlass13device_kernelIN5flash22FlashAttnBwdPreprocessIN4cute5tupleIJNS3_1CILi64EEENS5_ILi192EEEEEENS_6half_tEfNS_4arch4Sm80ELb1ELb0EEEEEvNT_6ParamsE:
[----:B------:R-:W-:Y:S01]  /*0000*/  LDC R1, c[0x0][0x37c] ;  /* 0x0000df00ff017b82 */ /* 0x000fe20000000800 */
[----:B------:R-:W0:Y:S07]  /*0010*/  S2R R57, SR_CTAID.X ;  /* 0x0000000000397919 */ /* 0x000e2e0000002500 */
[----:B------:R-:W1:Y:S01]  /*0020*/  LDC R3, c[0x0][0x388] ;  /* 0x0000e200ff037b82 */ /* 0x000e620000000800 */
[----:B------:R-:W2:Y:S01]  /*0030*/  LDCU.64 UR4, c[0x0][0x358] ;  /* 0x00006b00ff0477ac */ /* 0x000ea20008000a00 */
[----:B------:R-:W-:Y:S01]  /*0040*/  MOV R74, 0x7f800000 ;  /* 0x7f800000004a7802 */ /* 0x000fe20000000f00 */
[----:B------:R-:W3:Y:S05]  /*0050*/  S2R R59, SR_TID.X ;  /* 0x00000000003b7919 */ /* 0x000eea0000002100 */
[----:B------:R-:W4:Y:S08]  /*0060*/  S2UR UR6, SR_CTAID.Y ;  /* 0x00000000000679c3 */ /* 0x000f300000002600 */
[----:B------:R-:W4:Y:S08]  /*0070*/  LDC.64 R6, c[0x0][0x400] ;  /* 0x00010000ff067b82 */ /* 0x000f300000000a00 */
[----:B------:R-:W2:Y:S01]  /*0080*/  S2UR UR7, SR_CTAID.Z ;  /* 0x00000000000779c3 */ /* 0x000ea20000002700 */
[----:B0-----:R-:W-:-:S07]  /*0090*/  SHF.L.U32 R2, R57, 0x6, RZ ;  /* 0x0000000639027819 */ /* 0x001fce00000006ff */
[----:B------:R-:W2:Y:S01]  /*00a0*/  LDC.64 R8, c[0x0][0x408] ;  /* 0x00010200ff087b82 */ /* 0x000ea20000000a00 */
[----:B-1----:R-:W-:-:S04]  /*00b0*/  IADD3 R61, PT, PT, -R2, R3, RZ ;  /* 0x00000003023d7210 */ /* 0x002fc80007ffe1ff */
[----:B---3--:R-:W-:-:S03]  /*00c0*/  ISETP.GE.AND P0, PT, R59, R61, PT ;  /* 0x0000003d3b00720c */ /* 0x008fc60003f06270 */
[----:B------:R-:W0:Y:S01]  /*00d0*/  LDC.64 R12, c[0x0][0x3c0] ;  /* 0x0000f000ff0c7b82 */ /* 0x000e220000000a00 */
[----:B------:R-:W-:-:S07]  /*00e0*/  ISETP.GT.U32.OR P0, PT, R59, 0x3f, P0 ;  /* 0x0000003f3b00780c */ /* 0x000fce0000704470 */
[----:B------:R-:W1:Y:S08]  /*00f0*/  LDC.64 R18, c[0x0][0x3a8] ;  /* 0x0000ea00ff127b82 */ /* 0x000e700000000a00 */
[----:B------:R-:W3:Y:S01]  /*0100*/  @!P0 LDC.64 R10, c[0x0][0x3f8] ;  /* 0x0000fe00ff0a8b82 */ /* 0x000ee20000000a00 */
[----:B------:R-:W-:Y:S02]  /*0110*/  @!P0 IADD3 R4, PT, PT, R2, R59, RZ ;  /* 0x0000003b02048210 */ /* 0x000fe40007ffe0ff */
[----:B------:R-:W-:-:S03]  /*0120*/  @!P0 MOV R5, RZ ;  /* 0x000000ff00058202 */ /* 0x000fc60000000f00 */
[----:B----4-:R-:W-:Y:S02]  /*0130*/  @!P0 IMAD.WIDE.U32 R4, R6, UR6, R4 ;  /* 0x0000000606048c25 */ /* 0x010fe4000f8e0004 */
[----:B------:R-:W4:Y:S02]  /*0140*/  LDC.64 R64, c[0x0][0x3c8] ;  /* 0x0000f200ff407b82 */ /* 0x000f240000000a00 */
[----:B------:R-:W-:Y:S02]  /*0150*/  @!P0 IMAD R5, R7, UR6, R5 ;  /* 0x0000000607058c24 */ /* 0x000fe4000f8e0205 */
[----:B--2---:R-:W-:-:S04]  /*0160*/  @!P0 IMAD.WIDE.U32 R4, R8, UR7, R4 ;  /* 0x0000000708048c25 */ /* 0x004fc8000f8e0004 */
[----:B------:R-:W-:Y:S01]  /*0170*/  @!P0 IMAD R0, R9, UR7, R5 ;  /* 0x0000000709008c24 */ /* 0x000fe2000f8e0205 */
[----:B---3--:R-:W-:-:S04]  /*0180*/  @!P0 LEA R6, P1, R4, R10, 0x2 ;  /* 0x0000000a04068211 */ /* 0x008fc800078210ff */
[----:B------:R-:W-:Y:S02]  /*0190*/  @!P0 LEA.HI.X R7, R4, R11, R0, 0x2, P1 ;  /* 0x0000000b04078211 */ /* 0x000fe400008f1400 */
[----:B------:R-:W2:Y:S01]  /*01a0*/  LDC.64 R10, c[0x0][0x3a0] ;  /* 0x0000e800ff0a7b82 */ /* 0x000ea20000000a00 */
[----:B------:R-:W-:Y:S02]  /*01b0*/  SHF.L.U32 R54, R59, 0x3, RZ ;  /* 0x000000033b367819 */ /* 0x000fe400000006ff */
[----:B------:R-:W-:Y:S01]  /*01c0*/  SHF.R.U32.HI R52, RZ, 0x3, R59 ;  /* 0x00000003ff347819 */ /* 0x000fe2000001163b */
[----:B------:R-:W-:Y:S01]  /*01d0*/  HFMA2 R55, -RZ, RZ, 0, 0 ;  /* 0x00000000ff377431 */ /* 0x000fe200000001ff */
[----:B------:R-:W-:Y:S01]  /*01e0*/  LOP3.LUT R54, R54, 0x38, RZ, 0xc0, !PT ;  /* 0x0000003836367812 */ /* 0x000fe200078ec0ff */
[----:B------:R1:W5:Y:S01]  /*01f0*/  @!P0 LDG.E R74, desc[UR4][R6.64] ;  /* 0x00000004064a8981 */ /* 0x000362000c1e1900 */
[----:B------:R-:W-:Y:S01]  /*0200*/  ISETP.GE.AND P0, PT, R52, R61, PT ;  /* 0x0000003d3400720c */ /* 0x000fe20003f06270 */
[----:B------:R-:W-:Y:S01]  /*0210*/  BSSY.RECONVERGENT B0, `(.L_x_44) ;  /* 0x000002c000007945 */ /* 0x000fe20003800200 */
[----:B------:R-:W-:Y:S01]  /*0220*/  MOV R53, RZ ;  /* 0x000000ff00357202 */ /* 0x000fe20000000f00 */
[----:B0-----:R-:W-:Y:S01]  /*0230*/  IMAD.WIDE.U32 R8, R12, UR6, R54 ;  /* 0x000000060c087c25 */ /* 0x001fe2000f8e0036 */
[----:B------:R-:W-:-:S02]  /*0240*/  IADD3 R0, PT, PT, R52, 0x20, RZ ;  /* 0x0000002034007810 */ /* 0x000fc40007ffe0ff */
[----:B------:R-:W-:Y:S02]  /*0250*/  CS2R R24, SRZ ;  /* 0x0000000000187805 */ /* 0x000fe4000001ff00 */
[----:B------:R-:W-:Y:S01]  /*0260*/  CS2R R26, SRZ ;  /* 0x00000000001a7805 */ /* 0x000fe2000001ff00 */
[----:B------:R-:W-:Y:S01]  /*0270*/  IMAD R9, R13, UR6, R9 ;  /* 0x000000060d097c24 */ /* 0x000fe2000f8e0209 */
[----:B------:R-:W-:Y:S02]  /*0280*/  CS2R R32, SRZ ;  /* 0x0000000000207805 */ /* 0x000fe4000001ff00 */
[----:B------:R-:W-:Y:S02]  /*0290*/  CS2R R34, SRZ ;  /* 0x0000000000227805 */ /* 0x000fe4000001ff00 */
[----:B------:R-:W-:Y:S01]  /*02a0*/  CS2R R12, SRZ ;  /* 0x00000000000c7805 */ /* 0x000fe2000001ff00 */
[----:B----4-:R-:W-:Y:S01]  /*02b0*/  IMAD.WIDE.U32 R62, R64, UR7, R8 ;  /* 0x00000007403e7c25 */ /* 0x010fe2000f8e0008 */
[----:B------:R-:W-:-:S02]  /*02c0*/  CS2R R14, SRZ ;  /* 0x00000000000e7805 */ /* 0x000fc4000001ff00 */
[----:B------:R-:W-:Y:S02]  /*02d0*/  CS2R R48, SRZ ;  /* 0x0000000000307805 */ /* 0x000fe4000001ff00 */
[----:B------:R-:W-:Y:S01]  /*02e0*/  CS2R R50, SRZ ;  /* 0x0000000000327805 */ /* 0x000fe2000001ff00 */
[----:B------:R-:W-:Y:S01]  /*02f0*/  IMAD R65, R65, UR7, R63 ;  /* 0x0000000741417c24 */ /* 0x000fe2000f8e023f */
[----:B------:R-:W-:Y:S01]  /*0300*/  CS2R R28, SRZ ;  /* 0x00000000001c7805 */ /* 0x000fe2000001ff00 */
[----:B--2---:R-:W-:Y:S01]  /*0310*/  IMAD.WIDE.U32 R4, R10, UR6, R54 ;  /* 0x000000060a047c25 */ /* 0x004fe2000f8e0036 */
[----:B------:R-:W-:Y:S02]  /*0320*/  CS2R R30, SRZ ;  /* 0x00000000001e7805 */ /* 0x000fe4000001ff00 */
[----:B------:R-:W-:Y:S02]  /*0330*/  CS2R R8, SRZ ;  /* 0x0000000000087805 */ /* 0x000fe4000001ff00 */
[----:B------:R-:W-:Y:S01]  /*0340*/  ISETP.GE.AND P1, PT, R0, R61, PT ;  /* 0x0000003d0000720c */ /* 0x000fe20003f26270 */
[----:B------:R-:W-:Y:S01]  /*0350*/  IMAD R5, R11, UR6, R5 ;  /* 0x000000060b057c24 */ /* 0x000fe2000f8e0205 */
[----:B------:R-:W-:Y:S01]  /*0360*/  CS2R R10, SRZ ;  /* 0x00000000000a7805 */ /* 0x000fe2000001ff00 */
[----:B------:R-:W-:Y:S01]  /*0370*/  IMAD.WIDE.U32 R66, R57, 0x40, R52 ;  /* 0x0000004039427825 */ /* 0x000fe200078e0034 */
[----:B------:R-:W-:-:S02]  /*0380*/  LOP3.LUT R56, R54, 0x40, RZ, 0xfc, !PT ;  /* 0x0000004036387812 */ /* 0x000fc400078efcff */
[----:B------:R-:W-:Y:S01]  /*0390*/  LOP3.LUT R58, R54, 0x80, RZ, 0xfc, !PT ;  /* 0x00000080363a7812 */ /* 0x000fe200078efcff */
[----:B-1----:R-:W-:-:S04]  /*03a0*/  IMAD.WIDE.U32 R6, R18, UR7, R4 ;  /* 0x0000000712067c25 */ /* 0x002fc8000f8e0004 */
[----:B------:R-:W-:Y:S01]  /*03b0*/  IMAD R19, R19, UR7, R7 ;  /* 0x0000000713137c24 */ /* 0x000fe2000f8e0207 */
[----:B------:R-:W-:Y:S06]  /*03c0*/  @P0 BRA `(.L_x_45) ;  /* 0x0000000000400947 */ /* 0x000fec0003800000 */
[----:B------:R-:W0:Y:S01]  /*03d0*/  LDCU.64 UR10, c[0x0][0x398] ;  /* 0x00007300ff0a77ac */ /* 0x000e220008000a00 */
[----:B------:R-:W-:Y:S01]  /*03e0*/  MOV R18, R6 ;  /* 0x0000000600127202 */ /* 0x000fe20000000f00 */
[----:B------:R-:W1:Y:S01]  /*03f0*/  LDCU UR8, c[0x0][0x38c] ;  /* 0x00007180ff0877ac */ /* 0x000e620008000800 */
[----:B------:R-:W2:Y:S01]  /*0400*/  LDCU.64 UR12, c[0x0][0x380] ;  /* 0x00007000ff0c77ac */ /* 0x000ea20008000a00 */
[----:B0-----:R-:W-:Y:S02]  /*0410*/  IMAD R5, R67, UR10, RZ ;  /* 0x0000000a43057c24 */ /* 0x001fe4000f8e02ff */
[----:B------:R-:W-:Y:S01]  /*0420*/  IMAD.WIDE.U32 R16, R66, UR10, R18 ;  /* 0x0000000a42107c25 */ /* 0x000fe2000f8e0012 */
[----:B-1----:R-:W-:-:S03]  /*0430*/  ISETP.GE.AND P2, PT, R54, UR8, PT ;  /* 0x0000000836007c0c */ /* 0x002fc6000bf46270 */
[----:B------:R-:W-:Y:S01]  /*0440*/  IMAD R5, R66, UR11, R5 ;  /* 0x0000000b42057c24 */ /* 0x000fe2000f8e0205 */
[----:B------:R-:W-:Y:S02]  /*0450*/  ISETP.GE.AND P3, PT, R56, UR8, PT ;  /* 0x0000000838007c0c */ /* 0x000fe4000bf66270 */
[----:B------:R-:W-:Y:S02]  /*0460*/  ISETP.GE.AND P4, PT, R58, UR8, PT ;  /* 0x000000083a007c0c */ /* 0x000fe4000bf86270 */
[----:B--2---:R-:W-:Y:S02]  /*0470*/  LEA R4, P5, R16, UR12, 0x1 ;  /* 0x0000000c10047c11 */ /* 0x004fe4000f8a08ff */
[----:B------:R-:W-:-:S04]  /*0480*/  IADD3 R5, PT, PT, R17, R5, RZ ;  /* 0x0000000511057210 */ /* 0x000fc80007ffe0ff */
[----:B------:R-:W-:-:S05]  /*0490*/  LEA.HI.X R5, R16, UR13, R5, 0x1, P5 ;  /* 0x0000000d10057c11 */ /* 0x000fca000a8f0c05 */
[----:B------:R0:W5:Y:S04]  /*04a0*/  @!P2 LDG.E.128 R24, desc[UR4][R4.64] ;  /* 0x000000040418a981 */ /* 0x000168000c1e1d00 */
[----:B------:R0:W5:Y:S04]  /*04b0*/  @!P3 LDG.E.128 R32, desc[UR4][R4.64+0x80] ;  /* 0x000080040420b981 */ /* 0x000168000c1e1d00 */
[----:B------:R0:W5:Y:S02]  /*04c0*/  @!P4 LDG.E.128 R12, desc[UR4][R4.64+0x100] ;  /* 0x00010004040cc981 */ /* 0x000164000c1e1d00 */
.L_x_45:
[----:B------:R-:W-:Y:S05]  /*04d0*/  BSYNC.RECONVERGENT B0 ;  /* 0x0000000000007941 */ /* 0x000fea0003800200 */
.L_x_44:
[----:B------:R-:W-:Y:S04]  /*04e0*/  BSSY.RECONVERGENT B0, `(.L_x_46) ;  /* 0x0000014000007945 */ /* 0x000fe80003800200 */
[----:B------:R-:W-:Y:S05]  /*04f0*/  @P1 BRA `(.L_x_47) ;  /* 0x0000000000481947 */ /* 0x000fea0003800000 */
[----:B------:R-:W1:Y:S01]  /*0500*/  LDCU.64 UR10, c[0x0][0x398] ;  /* 0x00007300ff0a77ac */ /* 0x000e620008000a00 */
[----:B0-----:R-:W-:Y:S02]  /*0510*/  IADD3 R5, P2, PT, R66, 0x20, RZ ;  /* 0x0000002042057810 */ /* 0x001fe40007f5e0ff */
[----:B------:R-:W-:Y:S01]  /*0520*/  MOV R7, R19 ;  /* 0x0000001300077202 */ /* 0x000fe20000000f00 */
[----:B------:R-:W0:Y:S01]  /*0530*/  LDCU UR8, c[0x0][0x38c] ;  /* 0x00007180ff0877ac */ /* 0x000e220008000800 */
[----:B------:R-:W-:Y:S01]  /*0540*/  IADD3.X R4, PT, PT, RZ, R67, RZ, P2, !PT ;  /* 0x00000043ff047210 */ /* 0x000fe200017fe4ff */
[----:B------:R-:W2:Y:S04]  /*0550*/  LDCU.64 UR12, c[0x0][0x380] ;  /* 0x00007000ff0c77ac */ /* 0x000ea80008000a00 */
[----:B-1----:R-:W-:-:S02]  /*0560*/  IMAD R4, R4, UR10, RZ ;  /* 0x0000000a04047c24 */ /* 0x002fc4000f8e02ff */
[----:B------:R-:W-:Y:S01]  /*0570*/  IMAD.WIDE.U32 R6, R5, UR10, R6 ;  /* 0x0000000a05067c25 */ /* 0x000fe2000f8e0006 */
[----:B0-----:R-:W-:-:S03]  /*0580*/  ISETP.GE.AND P3, PT, R54, UR8, PT ;  /* 0x0000000836007c0c */ /* 0x001fc6000bf66270 */
        /* <DEDUP_REMOVED lines=9> */
.L_x_47:
[----:B------:R-:W-:Y:S05]  /*0620*/  BSYNC.RECONVERGENT B0 ;  /* 0x0000000000007941 */ /* 0x000fea0003800200 */
.L_x_46:
[----:B------:R-:W-:Y:S01]  /*0630*/  BSSY.RECONVERGENT B0, `(.L_x_48) ;  /* 0x000001d000007945 */ /* 0x000fe20003800200 */
[----:B------:R-:W-:Y:S02]  /*0640*/  CS2R R40, SRZ ;  /* 0x0000000000287805 */ /* 0x000fe4000001ff00 */
[----:B------:R-:W-:Y:S02]  /*0650*/  CS2R R42, SRZ ;  /* 0x00000000002a7805 */ /* 0x000fe4000001ff00 */
[----:B------:R-:W-:Y:S02]  /*0660*/  CS2R R36, SRZ ;  /* 0x0000000000247805 */ /* 0x000fe4000001ff00 */
[----:B------:R-:W-:Y:S02]  /*0670*/  CS2R R38, SRZ ;  /* 0x0000000000267805 */ /* 0x000fe4000001ff00 */
[----:B------:R-:W-:Y:S02]  /*0680*/  CS2R R16, SRZ ;  /* 0x0000000000107805 */ /* 0x000fe4000001ff00 */
[----:B------:R-:W-:-:S02]  /*0690*/  CS2R R18, SRZ ;  /* 0x0000000000127805 */ /* 0x000fc4000001ff00 */
[----:B------:R-:W-:Y:S02]  /*06a0*/  CS2R R44, SRZ ;  /* 0x00000000002c7805 */ /* 0x000fe4000001ff00 */
[----:B------:R-:W-:Y:S02]  /*06b0*/  CS2R R46, SRZ ;  /* 0x00000000002e7805 */ /* 0x000fe4000001ff00 */
[----:B------:R-:W-:Y:S02]  /*06c0*/  CS2R R20, SRZ ;  /* 0x0000000000147805 */ /* 0x000fe4000001ff00 */
[----:B------:R-:W-:Y:S02]  /*06d0*/  CS2R R22, SRZ ;  /* 0x0000000000167805 */ /* 0x000fe4000001ff00 */
[----:B01----:R-:W-:Y:S02]  /*06e0*/  CS2R R4, SRZ ;  /* 0x0000000000047805 */ /* 0x003fe4000001ff00 */
[----:B------:R-:W-:Y:S01]  /*06f0*/  CS2R R6, SRZ ;  /* 0x0000000000067805 */ /* 0x000fe2000001ff00 */
[----:B------:R-:W-:Y:S06]  /*0700*/  @P0 BRA `(.L_x_49) ;  /* 0x00000000003c0947 */ /* 0x000fec0003800000 */
[----:B------:R-:W0:Y:S01]  /*0710*/  LDCU.128 UR8, c[0x0][0x3b0] ;  /* 0x00007600ff0877ac */ /* 0x000e220008000c00 */
[----:B------:R-:W-:Y:S01]  /*0720*/  MOV R64, R62 ;  /* 0x0000003e00407202 */ /* 0x000fe20000000f00 */
[----:B------:R-:W1:Y:S01]  /*0730*/  LDCU UR12, c[0x0][0x38c] ;  /* 0x00007180ff0c77ac */ /* 0x000e620008000800 */
[----:B0-----:R-:W-:-:S03]  /*0740*/  IMAD R69, R67, UR10, RZ ;  /* 0x0000000a43457c24 */ /* 0x001fc6000f8e02ff */
[----:B------:R-:W-:Y:S01]  /*0750*/  IMAD.WIDE.U32 R70, R66, UR10, R64 ;  /* 0x0000000a42467c25 */ /* 0x000fe2000f8e0040 */
[----:B-1----:R-:W-:-:S03]  /*0760*/  ISETP.GE.AND P2, PT, R54, UR12, PT ;  /* 0x0000000c36007c0c */ /* 0x002fc6000bf46270 */
[----:B------:R-:W-:Y:S01]  /*0770*/  IMAD R69, R66, UR11, R69 ;  /* 0x0000000b42457c24 */ /* 0x000fe2000f8e0245 */
[----:B------:R-:W-:Y:S02]  /*0780*/  ISETP.GE.AND P3, PT, R56, UR12, PT ;  /* 0x0000000c38007c0c */ /* 0x000fe4000bf66270 */
[----:B------:R-:W-:Y:S02]  /*0790*/  ISETP.GE.AND P4, PT, R58, UR12, PT ;  /* 0x0000000c3a007c0c */ /* 0x000fe4000bf86270 */
[----:B------:R-:W-:Y:S02]  /*07a0*/  LEA R68, P0, R70, UR8, 0x1 ;  /* 0x0000000846447c11 */ /* 0x000fe4000f8008ff */
[----:B------:R-:W-:-:S04]  /*07b0*/  IADD3 R69, PT, PT, R71, R69, RZ ;  /* 0x0000004547457210 */ /* 0x000fc80007ffe0ff */
[----:B------:R-:W-:-:S05]  /*07c0*/  LEA.HI.X R69, R70, UR9, R69, 0x1, P0 ;  /* 0x0000000946457c11 */ /* 0x000fca00080f0c45 */
[----:B------:R0:W5:Y:S04]  /*07d0*/  @!P2 LDG.E.128 R40, desc[UR4][R68.64] ;  /* 0x000000044428a981 */ /* 0x000168000c1e1d00 */
[----:B------:R0:W5:Y:S04]  /*07e0*/  @!P3 LDG.E.128 R36, desc[UR4][R68.64+0x80] ;  /* 0x000080044424b981 */ /* 0x000168000c1e1d00 */
[----:B------:R0:W5:Y:S02]  /*07f0*/  @!P4 LDG.E.128 R16, desc[UR4][R68.64+0x100] ;  /* 0x000100044410c981 */ /* 0x000164000c1e1d00 */
.L_x_49:
[----:B------:R-:W-:Y:S05]  /*0800*/  BSYNC.RECONVERGENT B0 ;  /* 0x0000000000007941 */ /* 0x000fea0003800200 */
.L_x_48:
[----:B------:R-:W-:Y:S04]  /*0810*/  BSSY.RECONVERGENT B0, `(.L_x_50) ;  /* 0x0000013000007945 */ /* 0x000fe80003800200 */
[----:B------:R-:W-:Y:S05]  /*0820*/  @P1 BRA `(.L_x_51) ;  /* 0x0000000000441947 */ /* 0x000fea0003800000 */
[----:B------:R-:W1:Y:S01]  /*0830*/  LDCU.128 UR12, c[0x0][0x3b0] ;  /* 0x00007600ff0c77ac */ /* 0x000e620008000c00 */
[----:B------:R-:W-:Y:S02]  /*0840*/  IADD3 R63, P0, PT, R66, 0x20, RZ ;  /* 0x00000020423f7810 */ /* 0x000fe40007f1e0ff */
[----:B------:R-:W-:Y:S01]  /*0850*/  MOV R64, R62 ;  /* 0x0000003e00407202 */ /* 0x000fe20000000f00 */
[----:B------:R-:W2:Y:S01]  /*0860*/  LDCU UR8, c[0x0][0x38c] ;  /* 0x00007180ff0877ac */ /* 0x000ea20008000800 */
[----:B------:R-:W-:-:S05]  /*0870*/  IADD3.X R60, PT, PT, RZ, R67, RZ, P0, !PT ;  /* 0x00000043ff3c7210 */ /* 0x000fca00007fe4ff */
[----:B-1----:R-:W-:Y:S02]  /*0880*/  IMAD R60, R60, UR14, RZ ;  /* 0x0000000e3c3c7c24 */ /* 0x002fe4000f8e02ff */
[----:B------:R-:W-:Y:S01]  /*0890*/  IMAD.WIDE.U32 R64, R63, UR14, R64 ;  /* 0x0000000e3f407c25 */ /* 0x000fe2000f8e0040 */
[----:B--2---:R-:W-:-:S03]  /*08a0*/  ISETP.GE.AND P2, PT, R56, UR8, PT ;  /* 0x0000000838007c0c */ /* 0x004fc6000bf46270 */
        /* <DEDUP_REMOVED lines=9> */
.L_x_51:
[----:B------:R-:W-:Y:S05]  /*0940*/  BSYNC.RECONVERGENT B0 ;  /* 0x0000000000007941 */ /* 0x000fea0003800200 */
.L_x_50:
[----:B-----5:R-:W-:Y:S01]  /*0950*/  HADD2.F32 R56, -RZ, R24.H1_H1 ;  /* 0x30000018ff387230 */ /* 0x020fe20000004100 */
[----:B------:R-:W-:Y:S01]  /*0960*/  ISETP.NE.AND P1, PT, R54, RZ, PT ;  /* 0x000000ff3600720c */ /* 0x000fe20003f25270 */
[----:B-1----:R-:W-:Y:S01]  /*0970*/  HADD2.F32 R63, -RZ, R40.H1_H1 ;  /* 0x30000028ff3f7230 */ /* 0x002fe20000004100 */
[----:B------:R-:W-:Y:S01]  /*0980*/  BSSY.RECONVERGENT B0, `(.L_x_52) ;  /* 0x00000bb000007945 */ /* 0x000fe20003800200 */
[----:B------:R-:W-:Y:S02]  /*0990*/  HADD2.F32 R82, -RZ, R48.H1_H1 ;  /* 0x30000030ff527230 */ /* 0x000fe40000004100 */
[----:B------:R-:W-:Y:S02]  /*09a0*/  HADD2.F32 R87, -RZ, R44.H1_H1 ;  /* 0x3000002cff577230 */ /* 0x000fe40000004100 */
[----:B------:R-:W-:Y:S01]  /*09b0*/  FMUL.FTZ R56, R56, R63 ;  /* 0x0000003f38387220 */ /* 0x000fe20000410000 */
[----:B------:R-:W-:Y:S02]  /*09c0*/  HADD2.F32 R55, -RZ, R24.H0_H0 ;  /* 0x20000018ff377230 */ /* 0x000fe40000004100 */
[----:B------:R-:W-:-:S02]  /*09d0*/  HADD2.F32 R62, -RZ, R40.H0_H0 ;  /* 0x20000028ff3e7230 */ /* 0x000fc40000004100 */
[----:B------:R-:W-:Y:S01]  /*09e0*/  FMUL.FTZ R87, R82, R87 ;  /* 0x0000005752577220 */ /* 0x000fe20000410000 */
[----:B------:R-:W-:Y:S02]  /*09f0*/  HADD2.F32 R48, -RZ, R48.H0_H0 ;  /* 0x20000030ff307230 */ /* 0x000fe40000004100 */
[----:B------:R-:W-:Y:S02]  /*0a00*/  HADD2.F32 R63, -RZ, R44.H0_H0 ;  /* 0x2000002cff3f7230 */ /* 0x000fe40000004100 */
[----:B------:R-:W-:Y:S01]  /*0a10*/  FFMA.FTZ R55, R55, R62, R56 ;  /* 0x0000003e37377223 */ /* 0x000fe20000010038 */
[----:B------:R-:W-:Y:S02]  /*0a20*/  HADD2.F32 R24, -RZ, R25.H0_H0 ;  /* 0x20000019ff187230 */ /* 0x000fe40000004100 */
[----:B------:R-:W-:Y:S02]  /*0a30*/  HADD2.F32 R65, -RZ, R41.H0_H0 ;  /* 0x20000029ff417230 */ /* 0x000fe40000004100 */
[----:B------:R-:W-:Y:S01]  /*0a40*/  FFMA.FTZ R48, R48, R63, R87 ;  /* 0x0000003f30307223 */ /* 0x000fe20000010057 */
[----:B------:R-:W-:-:S02]  /*0a50*/  HADD2.F32 R80, -RZ, R18.H0_H0 ;  /* 0x20000012ff507230 */ /* 0x000fc40000004100 */
[----:B------:R-:W-:Y:S02]  /*0a60*/  HADD2.F32 R85, -RZ, R18.H1_H1 ;  /* 0x30000012ff557230 */ /* 0x000fe40000004100 */
[----:B------:R-:W-:Y:S01]  /*0a70*/  FFMA.FTZ R55, R24, R65, R55 ;  /* 0x0000004118377223 */ /* 0x000fe20000010037 */
[--C-:B------:R-:W-:Y:S02]  /*0a80*/  HADD2.F32 R83, -RZ, R19.reuse.H0_H0 ;  /* 0x20000013ff537230 */ /* 0x100fe40000004100 */
[----:B------:R-:W-:Y:S02]  /*0a90*/  HADD2.F32 R18, -RZ, R19.H1_H1 ;  /* 0x30000013ff127230 */ /* 0x000fe40000004100 */
[----:B------:R-:W-:Y:S02]  /*0aa0*/  HADD2.F32 R19, -RZ, R49.H0_H0 ;  /* 0x20000031ff137230 */ /* 0x000fe40000004100 */
[----:B------:R-:W-:Y:S02]  /*0ab0*/  HADD2.F32 R44, -RZ, R45.H0_H0 ;  /* 0x2000002dff2c7230 */ /* 0x000fe40000004100 */
[----:B------:R-:W-:-:S02]  /*0ac0*/  HADD2.F32 R58, -RZ, R25.H1_H1 ;  /* 0x30000019ff3a7230 */ /* 0x000fc40000004100 */
[----:B------:R-:W-:Y:S02]  /*0ad0*/  HADD2.F32 R41, -RZ, R41.H1_H1 ;  /* 0x30000029ff297230 */ /* 0x000fe40000004100 */
[----:B------:R-:W-:Y:S01]  /*0ae0*/  FFMA.FTZ R48, R19, R44, R48 ;  /* 0x0000002c13307223 */ /* 0x000fe20000010030 */
[----:B------:R-:W-:Y:S02]  /*0af0*/  HADD2.F32 R49, -RZ, R49.H1_H1 ;  /* 0x30000031ff317230 */ /* 0x000fe40000004100 */
[----:B------:R-:W-:Y:S02]  /*0b00*/  HADD2.F32 R24, -RZ, R45.H1_H1 ;  /* 0x3000002dff187230 */ /* 0x000fe40000004100 */
[----:B------:R-:W-:Y:S01]  /*0b10*/  FFMA.FTZ R58, R58, R41, R55 ;  /* 0x000000293a3a7223 */ /* 0x000fe20000010037 */
[----:B------:R-:W-:Y:S02]  /*0b20*/  HADD2.F32 R25, -RZ, R26.H0_H0 ;  /* 0x2000001aff197230 */ /* 0x000fe40000004100 */
[----:B------:R-:W-:-:S02]  /*0b30*/  HADD2.F32 R40, -RZ, R42.H0_H0 ;  /* 0x2000002aff287230 */ /* 0x000fc40000004100 */
[----:B------:R-:W-:Y:S01]  /*0b40*/  FFMA.FTZ R24, R49, R24, R48 ;  /* 0x0000001831187223 */ /* 0x000fe20000010030 */
[----:B------:R-:W-:Y:S02]  /*0b50*/  HADD2.F32 R19, -RZ, R50.H0_H0 ;  /* 0x20000032ff137230 */ /* 0x000fe40000004100 */
[----:B------:R-:W-:Y:S02]  /*0b60*/  HADD2.F32 R44, -RZ, R46.H0_H0 ;  /* 0x2000002eff2c7230 */ /* 0x000fe40000004100 */
[----:B------:R-:W-:Y:S01]  /*0b70*/  FFMA.FTZ R41, R25, R40, R58 ;  /* 0x0000002819297223 */ /* 0x000fe2000001003a */
[----:B------:R-:W-:Y:S02]  /*0b80*/  HADD2.F32 R60, -RZ, R26.H1_H1 ;  /* 0x3000001aff3c7230 */ /* 0x000fe40000004100 */
[----:B0-----:R-:W-:Y:S02]  /*0b90*/  HADD2.F32 R69, -RZ, R42.H1_H1 ;  /* 0x3000002aff457230 */ /* 0x001fe40000004100 */
[----:B------:R-:W-:Y:S01]  /*0ba0*/  FFMA.FTZ R45, R19, R44, R24 ;  /* 0x0000002c132d7223 */ /* 0x000fe20000010018 */
[----:B------:R-:W-:-:S02]  /*0bb0*/  HADD2.F32 R50, -RZ, R50.H1_H1 ;  /* 0x30000032ff327230 */ /* 0x000fc40000004100 */
[----:B------:R-:W-:Y:S02]  /*0bc0*/  HADD2.F32 R25, -RZ, R46.H1_H1 ;  /* 0x3000002eff197230 */ /* 0x000fe40000004100 */
[----:B------:R-:W-:Y:S01]  /*0bd0*/  FFMA.FTZ R41, R60, R69, R41 ;  /* 0x000000453c297223 */ /* 0x000fe20000010029 */
[----:B------:R-:W-:Y:S02]  /*0be0*/  HADD2.F32 R26, -RZ, R27.H0_H0 ;  /* 0x2000001bff1a7230 */ /* 0x000fe40000004100 */
[----:B------:R-:W-:Y:S02]  /*0bf0*/  HADD2.F32 R67, -RZ, R43.H0_H0 ;  /* 0x2000002bff437230 */ /* 0x000fe40000004100 */
[----:B------:R-:W-:Y:S01]  /*0c00*/  FFMA.FTZ R50, R50, R25, R45 ;  /* 0x0000001932327223 */ /* 0x000fe2000001002d */
[----:B------:R-:W-:Y:S02]  /*0c10*/  HADD2.F32 R19, -RZ, R51.H0_H0 ;  /* 0x20000033ff137230 */ /* 0x000fe40000004100 */
[----:B------:R-:W-:-:S02]  /*0c20*/  HADD2.F32 R24, -RZ, R47.H0_H0 ;  /* 0x2000002fff187230 */ /* 0x000fc40000004100 */
[----:B------:R-:W-:Y:S01]  /*0c30*/  FFMA.FTZ R40, R26, R67, R41 ;  /* 0x000000431a287223 */ /* 0x000fe20000010029 */
[----:B------:R-:W-:Y:S02]  /*0c40*/  HADD2.F32 R27, -RZ, R27.H1_H1 ;  /* 0x3000001bff1b7230 */ /* 0x000fe40000004100 */
[----:B------:R-:W-:Y:S02]  /*0c50*/  HADD2.F32 R64, -RZ, R43.H1_H1 ;  /* 0x3000002bff407230 */ /* 0x000fe40000004100 */
[----:B------:R-:W-:Y:S01]  /*0c60*/  FFMA.FTZ R50, R19, R24, R50 ;  /* 0x0000001813327223 */ /* 0x000fe20000010032 */
[----:B------:R-:W-:Y:S02]  /*0c70*/  HADD2.F32 R51, -RZ, R51.H1_H1 ;  /* 0x30000033ff337230 */ /* 0x000fe40000004100 */
[----:B------:R-:W-:Y:S02]  /*0c80*/  HADD2.F32 R26, -RZ, R47.H1_H1 ;  /* 0x3000002fff1a7230 */ /* 0x000fe40000004100 */
[----:B------:R-:W-:Y:S01]  /*0c90*/  FFMA.FTZ R27, R27, R64, R40 ;  /* 0x000000401b1b7223 */ /* 0x000fe20000010028 */
[----:B------:R-:W-:-:S02]  /*0ca0*/  HADD2.F32 R42, -RZ, R32.H0_H0 ;  /* 0x20000020ff2a7230 */ /* 0x000fc40000004100 */
[----:B------:R-:W-:Y:S02]  /*0cb0*/  HADD2.F32 R71, -RZ, R36.H0_H0 ;  /* 0x20000024ff477230 */ /* 0x000fe40000004100 */
[----:B------:R-:W-:Y:S01]  /*0cc0*/  FFMA.FTZ R26, R51, R26, R50 ;  /* 0x0000001a331a7223 */ /* 0x000fe20000010032 */
[----:B------:R-:W-:Y:S02]  /*0cd0*/  HADD2.F32 R19, -RZ, R28.H0_H0 ;  /* 0x2000001cff137230 */ /* 0x000fe40000004100 */
[----:B------:R-:W-:Y:S02]  /*0ce0*/  HADD2.F32 R24, -RZ, R20.H0_H0 ;  /* 0x20000014ff187230 */ /* 0x000fe40000004100 */
[----:B------:R-:W-:Y:S01]  /*0cf0*/  FFMA.FTZ R42, R42, R71, R27 ;  /* 0x000000472a2a7223 */ /* 0x000fe2000001001b */
[----:B------:R-:W-:Y:S02]  /*0d00*/  HADD2.F32 R43, -RZ, R32.H1_H1 ;  /* 0x30000020ff2b7230 */ /* 0x000fe40000004100 */
[----:B------:R-:W-:-:S02]  /*0d10*/  HADD2.F32 R36, -RZ, R36.H1_H1 ;  /* 0x30000024ff247230 */ /* 0x000fc40000004100 */
[----:B------:R-:W-:Y:S01]  /*0d20*/  FFMA.FTZ R27, R19, R24, R26 ;  /* 0x00000018131b7223 */ /* 0x000fe2000001001a */
[----:B------:R-:W-:Y:S02]  /*0d30*/  HADD2.F32 R28, -RZ, R28.H1_H1 ;  /* 0x3000001cff1c7230 */ /* 0x000fe40000004100 */
[----:B------:R-:W-:Y:S02]  /*0d40*/  HADD2.F32 R25, -RZ, R20.H1_H1 ;  /* 0x30000014ff197230 */ /* 0x000fe40000004100 */
[----:B------:R-:W-:Y:S01]  /*0d50*/  FFMA.FTZ R43, R43, R36, R42 ;  /* 0x000000242b2b7223 */ /* 0x000fe2000001002a */
[----:B------:R-:W-:Y:S02]  /*0d60*/  HADD2.F32 R32, -RZ, R33.H0_H0 ;  /* 0x20000021ff207230 */ /* 0x000fe40000004100 */
[----:B------:R-:W-:Y:S02]  /*0d70*/  HADD2.F32 R73, -RZ, R37.H0_H0 ;  /* 0x20000025ff497230 */ /* 0x000fe40000004100 */
[----:B------:R-:W-:Y:S01]  /*0d80*/  FFMA.FTZ R28, R28, R25, R27 ;  /* 0x000000191c1c7223 */ /* 0x000fe2000001001b */
[----:B------:R-:W-:-:S02]  /*0d90*/  HADD2.F32 R19, -RZ, R29.H0_H0 ;  /* 0x2000001dff137230 */ /* 0x000fc40000004100 */
[----:B------:R-:W-:Y:S02]  /*0da0*/  HADD2.F32 R20, -RZ, R21.H0_H0 ;  /* 0x20000015ff147230 */ /* 0x000fe40000004100 */
[----:B------:R-:W-:Y:S01]  /*0db0*/  FFMA.FTZ R43, R32, R73, R43 ;  /* 0x00000049202b7223 */ /* 0x000fe2000001002b */
[----:B------:R-:W-:Y:S02]  /*0dc0*/  HADD2.F32 R66, -RZ, R33.H1_H1 ;  /* 0x30000021ff427230 */ /* 0x000fe40000004100 */
[----:B------:R-:W-:Y:S02]  /*0dd0*/  HADD2.F32 R37, -RZ, R37.H1_H1 ;  /* 0x30000025ff257230 */ /* 0x000fe40000004100 */
[----:B------:R-:W-:Y:S01]  /*0de0*/  FFMA.FTZ R28, R19, R20, R28 ;  /* 0x00000014131c7223 */ /* 0x000fe2000001001c */
[----:B------:R-:W-:Y:S02]  /*0df0*/  HADD2.F32 R29, -RZ, R29.H1_H1 ;  /* 0x3000001dff1d7230 */ /* 0x000fe40000004100 */
[----:B------:R-:W-:-:S02]  /*0e00*/  HADD2.F32 R24, -RZ, R21.H1_H1 ;  /* 0x30000015ff187230 */ /* 0x000fc40000004100 */
[----:B------:R-:W-:Y:S01]  /*0e10*/  FFMA.FTZ R66, R66, R37, R43 ;  /* 0x0000002542427223 */ /* 0x000fe2000001002b */
[----:B------:R-:W-:Y:S02]  /*0e20*/  HADD2.F32 R33, -RZ, R34.H0_H0 ;  /* 0x20000022ff217230 */ /* 0x000fe40000004100 */
[----:B------:R-:W-:Y:S02]  /*0e30*/  HADD2.F32 R70, -RZ, R38.H0_H0 ;  /* 0x20000026ff467230 */ /* 0x000fe40000004100 */
[----:B------:R-:W-:Y:S01]  /*0e40*/  FFMA.FTZ R24, R29, R24, R28 ;  /* 0x000000181d187223 */ /* 0x000fe2000001001c */
[----:B------:R-:W-:Y:S02]  /*0e50*/  HADD2.F32 R19, -RZ, R30.H0_H0 ;  /* 0x2000001eff137230 */ /* 0x000fe40000004100 */
[----:B------:R-:W-:Y:S02]  /*0e60*/  HADD2.F32 R20, -RZ, R22.H0_H0 ;  /* 0x20000016ff147230 */ /* 0x000fe40000004100 */
[----:B------:R-:W-:Y:S01]  /*0e70*/  FFMA.FTZ R33, R33, R70, R66 ;  /* 0x0000004621217223 */ /* 0x000fe20000010042 */
        /* <DEDUP_REMOVED lines=13> */
[----:B------:R-:W-:Y:S02]  /*0f50*/  HADD2.F32 R72, -RZ, R39.H1_H1 ;  /* 0x30000027ff487230 */ /* 0x000fe40000004100 */
        /* <DEDUP_REMOVED lines=32> */
[----:B------:R-:W-:Y:S01]  /*1160*/  FFMA.FTZ R13, R13, R80, R76 ;  /* 0x000000500d0d7223 */ /* 0x000fe2000001004c */
[----:B------:R-:W-:Y:S02]  /*1170*/  HADD2.F32 R78, -RZ, R14.H1_H1 ;  /* 0x3000000eff4e7230 */ /* 0x000fe40000004100 */
[----:B------:R-:W-:Y:S02]  /*1180*/  HADD2.F32 R10, -RZ, R10.H1_H1 ;  /* 0x3000000aff0a7230 */ /* 0x000fe40000004100 */
[----:B------:R-:W-:Y:S01]  /*1190*/  FFMA.FTZ R17, R4, R5, R17 ;  /* 0x0000000504117223 */ /* 0x000fe20000010011 */
[----:B------:R-:W-:Y:S02]  /*11a0*/  HADD2.F32 R9, -RZ, R6.H1_H1 ;  /* 0x30000006ff097230 */ /* 0x000fe40000004100 */
[----:B------:R-:W-:Y:S01]  /*11b0*/  FFMA.FTZ R13, R78, R85, R13 ;  /* 0x000000554e0d7223 */ /* 0x000fe2000001000d */
[----:B------:R-:W-:Y:S02]  /*11c0*/  HADD2.F32 R14, -RZ, R15.H0_H0 ;  /* 0x2000000fff0e7230 */ /* 0x000fe40000004100 */
[----:B------:R-:W-:-:S02]  /*11d0*/  HADD2.F32 R4, -RZ, R11.H0_H0 ;  /* 0x2000000bff047230 */ /* 0x000fc40000004100 */
[----:B------:R-:W-:Y:S01]  /*11e0*/  FFMA.FTZ R9, R10, R9, R17 ;  /* 0x000000090a097223 */ /* 0x000fe20000010011 */
[----:B------:R-:W-:Y:S02]  /*11f0*/  HADD2.F32 R5, -RZ, R7.H0_H0 ;  /* 0x20000007ff057230 */ /* 0x000fe40000004100 */
[----:B------:R-:W-:Y:S01]  /*1200*/  FFMA.FTZ R14, R14, R83, R13 ;  /* 0x000000530e0e7223 */ /* 0x000fe2000001000d */
[----:B------:R-:W-:Y:S01]  /*1210*/  HADD2.F32 R15, -RZ, R15.H1_H1 ;  /* 0x3000000fff0f7230 */ /* 0x000fe20000004100 */
[----:B------:R-:W-:Y:S01]  /*1220*/  IADD3 R13, PT, PT, R3, 0x3f, RZ ;  /* 0x0000003f030d7810 */ /* 0x000fe20007ffe0ff */
[----:B------:R-:W-:Y:S02]  /*1230*/  HADD2.F32 R11, -RZ, R11.H1_H1 ;  /* 0x3000000bff0b7230 */ /* 0x000fe40000004100 */
[----:B------:R-:W-:Y:S01]  /*1240*/  FFMA.FTZ R4, R4, R5, R9 ;  /* 0x0000000504047223 */ /* 0x000fe20000010009 */
[----:B------:R-:W-:Y:S02]  /*1250*/  HADD2.F32 R6, -RZ, R7.H1_H1 ;  /* 0x30000007ff067230 */ /* 0x000fe40000004100 */
[----:B------:R-:W-:Y:S01]  /*1260*/  FFMA.FTZ R14, R15, R18, R14 ;  /* 0x000000120f0e7223 */ /* 0x000fe2000001000e */
[----:B------:R-:W-:-:S02]  /*1270*/  SHF.R.S32.HI R10, RZ, 0x1f, R13 ;  /* 0x0000001fff0a7819 */ /* 0x000fc4000001140d */
[----:B------:R-:W-:Y:S02]  /*1280*/  FFMA.FTZ R11, R11, R6, R4 ;  /* 0x000000060b0b7223 */ /* 0x000fe40000010004 */
[----:B------:R-:W0:Y:S04]  /*1290*/  SHFL.BFLY PT, R5, R14, 0x4, 0x1f ;  /* 0x0c801f000e057f89 */ /* 0x000e2800000e0000 */
[----:B------:R-:W1:Y:S01]  /*12a0*/  SHFL.BFLY PT, R4, R11, 0x4, 0x1f ;  /* 0x0c801f000b047f89 */ /* 0x000e6200000e0000 */
[----:B0-----:R-:W-:Y:S02]  /*12b0*/  FADD.FTZ R5, R14, R5 ;  /* 0x000000050e057221 */ /* 0x001fe40000010000 */
[----:B------:R-:W0:Y:S01]  /*12c0*/  LDC.64 R14, c[0x0][0x440] ;  /* 0x00011000ff0e7b82 */ /* 0x000e220000000a00 */
[----:B-1----:R-:W-:Y:S01]  /*12d0*/  FADD.FTZ R8, R11, R4 ;  /* 0x000000040b087221 */ /* 0x002fe20000010000 */
[----:B------:R-:W-:Y:S01]  /*12e0*/  SHF.L.U32 R11, R59, 0x2, RZ ;  /* 0x000000023b0b7819 */ /* 0x000fe200000006ff */
[----:B------:R-:W1:Y:S04]  /*12f0*/  SHFL.BFLY PT, R4, R5, 0x2, 0x1f ;  /* 0x0c401f0005047f89 */ /* 0x000e6800000e0000 */
[----:B------:R-:W2:Y:S01]  /*1300*/  SHFL.BFLY PT, R7, R8, 0x2, 0x1f ;  /* 0x0c401f0008077f89 */ /* 0x000ea200000e0000 */
[----:B-1----:R-:W-:Y:S01]  /*1310*/  FADD.FTZ R6, R5, R4 ;  /* 0x0000000405067221 */ /* 0x002fe20000010000 */
[----:B------:R-:W-:Y:S01]  /*1320*/  LEA.HI R4, R10, R13, RZ, 0x6 ;  /* 0x0000000d0a047211 */ /* 0x000fe200078f30ff */
[----:B--2---:R-:W-:-:S03]  /*1330*/  FADD.FTZ R9, R8, R7 ;  /* 0x0000000708097221 */ /* 0x004fc60000010000 */
[----:B------:R-:W-:Y:S01]  /*1340*/  LOP3.LUT R4, R4, 0xffffffc0, RZ, 0xc0, !PT ;  /* 0xffffffc004047812 */ /* 0x000fe200078ec0ff */
[----:B------:R-:W1:Y:S01]  /*1350*/  SHFL.BFLY PT, R7, R6, 0x1, 0x1f ;  /* 0x0c201f0006077f89 */ /* 0x000e6200000e0000 */
[----:B------:R-:W-:Y:S02]  /*1360*/  IMAD R8, R57, 0x3000, RZ ;  /* 0x0000300039087824 */ /* 0x000fe400078e02ff */
[----:B------:R-:W-:Y:S01]  /*1370*/  IADD3 R12, PT, PT, R2, R13, -R4 ;  /* 0x0000000d020c7210 */ /* 0x000fe20007ffe804 */
[----:B------:R-:W2:Y:S01]  /*1380*/  SHFL.BFLY PT, R10, R9, 0x1, 0x1f ;  /* 0x0c201f00090a7f89 */ /* 0x000ea200000e0000 */
[----:B------:R-:W3:Y:S01]  /*1390*/  LDC.64 R4, c[0x0][0x448] ;  /* 0x00011200ff047b82 */ /* 0x000ee20000000a00 */
[----:B------:R-:W-:Y:S02]  /*13a0*/  LOP3.LUT R8, R11, R8, RZ, 0xfc, !PT ;  /* 0x000000080b087212 */ /* 0x000fe400078efcff */
[----:B------:R-:W-:-:S04]  /*13b0*/  IADD3 R12, PT, PT, R13, -R12, RZ ;  /* 0x8000000c0d0c7210 */ /* 0x000fc80007ffe0ff */
[----:B------:R-:W-:-:S04]  /*13c0*/  ISETP.GE.AND P0, PT, R59, R12, PT ;  /* 0x0000000c3b00720c */ /* 0x000fc80003f06270 */
[----:B------:R-:W-:Y:S01]  /*13d0*/  ISETP.GT.U32.OR P0, PT, R59, 0x3f, P0 ;  /* 0x0000003f3b00780c */ /* 0x000fe20000704470 */
[----:B-1----:R-:W-:Y:S01]  /*13e0*/  FADD.FTZ R16, R6, R7 ;  /* 0x0000000706107221 */ /* 0x002fe20000010000 */
[----:B--2---:R-:W-:Y:S01]  /*13f0*/  FADD.FTZ R17, R9, R10 ;  /* 0x0000000a09117221 */ /* 0x004fe20000010000 */
[----:B0-----:R-:W-:Y:S10]  /*1400*/  @P1 BRA `(.L_x_53) ;  /* 0x0000000000481947 */ /* 0x001ff40003800000 */
[----:B------:R-:W0:Y:S01]  /*1410*/  LDC.64 R10, c[0x0][0x3e8] ;  /* 0x0000fa00ff0a7b82 */ /* 0x000e220000000a00 */
[----:B------:R-:W-:Y:S01]  /*1420*/  HFMA2 R3, -RZ, RZ, 0, 0 ;  /* 0x00000000ff037431 */ /* 0x000fe200000001ff */
[----:B------:R-:W1:Y:S01]  /*1430*/  LDCU.64 UR8, c[0x0][0x3d0] ;  /* 0x00007a00ff0877ac */ /* 0x000e620008000a00 */
[----:B------:R-:W-:-:S05]  /*1440*/  ISETP.GE.AND P2, PT, R52, R61, PT ;  /* 0x0000003d3400720c */ /* 0x000fca0003f46270 */
[----:B------:R-:W2:Y:S01]  /*1450*/  LDC.64 R12, c[0x0][0x3f0] ;  /* 0x0000fc00ff0c7b82 */ /* 0x000ea20000000a00 */
[----:B0-----:R-:W-:-:S04]  /*1460*/  IMAD.WIDE.U32 R6, R10, UR6, R2 ;  /* 0x000000060a067c25 */ /* 0x001fc8000f8e0002 */
[----:B------:R-:W-:Y:S01]  /*1470*/  IMAD R7, R11, UR6, R7 ;  /* 0x000000060b077c24 */ /* 0x000fe2000f8e0207 */
[----:B------:R-:W-:Y:S01]  /*1480*/  FSEL R11, R16, RZ, !P2 ;  /* 0x000000ff100b7208 */ /* 0x000fe20005000000 */
[----:B--2---:R-:W-:-:S04]  /*1490*/  IMAD.WIDE.U32 R6, R12, UR7, R6 ;  /* 0x000000070c067c25 */ /* 0x004fc8000f8e0006 */
[----:B------:R-:W-:Y:S01]  /*14a0*/  IMAD R10, R13, UR7, R7 ;  /* 0x000000070d0a7c24 */ /* 0x000fe2000f8e0207 */
[----:B------:R-:W-:-:S04]  /*14b0*/  IADD3 R7, P1, PT, R52, R6, RZ ;  /* 0x0000000634077210 */ /* 0x000fc80007f3e0ff */
[----:B------:R-:W-:Y:S02]  /*14c0*/  IADD3.X R10, PT, PT, RZ, R10, RZ, P1, !PT ;  /* 0x0000000aff0a7210 */ /* 0x000fe40000ffe4ff */
[C---:B-1----:R-:W-:Y:S02]  /*14d0*/  LEA R6, P3, R7.reuse, UR8, 0x2 ;  /* 0x0000000807067c11 */ /* 0x042fe4000f8610ff */
[----:B------:R-:W-:Y:S02]  /*14e0*/  ISETP.GE.AND P1, PT, R0, R61, PT ;  /* 0x0000003d0000720c */ /* 0x000fe40003f26270 */
[----:B------:R-:W-:Y:S02]  /*14f0*/  LEA.HI.X R7, R7, UR9, R10, 0x2, P3 ;  /* 0x0000000907077c11 */ /* 0x000fe400098f140a */
[----:B------:R-:W-:-:S03]  /*1500*/  FSEL R13, R17, RZ, !P1 ;  /* 0x000000ff110d7208 */ /* 0x000fc60004800000 */
[----:B------:R0:W-:Y:S04]  /*1510*/  STG.E desc[UR4][R6.64], R11 ;  /* 0x0000000b06007986 */ /* 0x0001e8000c101904 */
[----:B------:R0:W-:Y:S02]  /*1520*/  STG.E desc[UR4][R6.64+0x80], R13 ;  /* 0x0000800d06007986 */ /* 0x0001e4000c101904 */
.L_x_53:
[----:B------:R-:W-:Y:S05]  /*1530*/  BSYNC.RECONVERGENT B0 ;  /* 0x0000000000007941 */ /* 0x000fea0003800200 */
.L_x_52:
[----:B------:R-:W-:Y:S04]  /*1540*/  BSSY.RECONVERGENT B0, `(.L_x_54) ;  /* 0x0000011000007945 */ /* 0x000fe80003800200 */
[----:B------:R-:W-:Y:S05]  /*1550*/  @P0 BRA `(.L_x_55) ;  /* 0x00000000003c0947 */ /* 0x000fea0003800000 */
[----:B0-----:R-:W0:Y:S01]  /*1560*/  LDC.64 R6, c[0x0][0x418] ;  /* 0x00010600ff067b82 */ /* 0x001e220000000a00 */
[----:B------:R-:W-:Y:S01]  /*1570*/  IADD3 R2, PT, PT, R2, R59, RZ ;  /* 0x0000003b02027210 */ /* 0x000fe20007ffe0ff */
[C---:B------:R-:W-:Y:S01]  /*1580*/  FMUL.FTZ R0, R74.reuse, 1.4426950216293334961 ;  /* 0x3fb8aa3b4a007820 */ /* 0x040fe20000410000 */
[----:B------:R-:W-:Y:S02]  /*1590*/  MOV R3, RZ ;  /* 0x000000ff00037202 */ /* 0x000fe40000000f00 */
[----:B------:R-:W-:-:S03]  /*15a0*/  FSETP.NEU.FTZ.AND P0, PT, R74, -INF , PT ;  /* 0xff8000004a00780b */ /* 0x000fc60003f1d000 */
[----:B------:R-:W1:Y:S08]  /*15b0*/  LDC.64 R10, c[0x0][0x420] ;  /* 0x00010800ff0a7b82 */ /* 0x000e700000000a00 */
[----:B------:R-:W2:Y:S01]  /*15c0*/  LDC.64 R12, c[0x0][0x410] ;  /* 0x00010400ff0c7b82 */ /* 0x000ea20000000a00 */
[----:B0-----:R-:W-:-:S04]  /*15d0*/  IMAD.WIDE.U32 R2, R6, UR6, R2 ;  /* 0x0000000606027c25 */ /* 0x001fc8000f8e0002 */
[----:B------:R-:W-:Y:S02]  /*15e0*/  IMAD R3, R7, UR6, R3 ;  /* 0x0000000607037c24 */ /* 0x000fe4000f8e0203 */
[----:B-1----:R-:W-:-:S04]  /*15f0*/  IMAD.WIDE.U32 R2, R10, UR7, R2 ;  /* 0x000000070a027c25 */ /* 0x002fc8000f8e0002 */
[----:B------:R-:W-:Y:S01]  /*1600*/  IMAD R3, R11, UR7, R3 ;  /* 0x000000070b037c24 */ /* 0x000fe2000f8e0203 */
[----:B--2---:R-:W-:-:S04]  /*1610*/  LEA R6, P1, R2, R12, 0x2 ;  /* 0x0000000c02067211 */ /* 0x004fc800078210ff */
[----:B------:R-:W-:Y:S02]  /*1620*/  LEA.HI.X R7, R2, R13, R3, 0x2, P1 ;  /* 0x0000000d02077211 */ /* 0x000fe400008f1403 */
[----:B------:R-:W-:-:S05]  /*1630*/  FSEL R3, R0, RZ, P0 ;  /* 0x000000ff00037208 */ /* 0x000fca0000000000 */
[----:B------:R1:W-:Y:S02]  /*1640*/  STG.E desc[UR4][R6.64], R3 ;  /* 0x0000000306007986 */ /* 0x0003e4000c101904 */
.L_x_55:
[----:B------:R-:W-:Y:S05]  /*1650*/  BSYNC.RECONVERGENT B0 ;  /* 0x0000000000007941 */ /* 0x000fea0003800200 */
.L_x_54:
[----:B------:R-:W2:Y:S01]  /*1660*/  LDCU.64 UR10, c[0x0][0x458] ;  /* 0x00008b00ff0a77ac */ /* 0x000ea20008000a00 */
[----:B------:R-:W-:Y:S01]  /*1670*/  HFMA2 R9, -RZ, RZ, 0, 0 ;  /* 0x00000000ff097431 */ /* 0x000fe200000001ff */
[----:B------:R-:W4:Y:S02]  /*1680*/  LDCU.64 UR8, c[0x0][0x428] ;  /* 0x00008500ff0877ac */ /* 0x000f240008000a00 */
[----:B-1----:R-:W-:-:S04]  /*1690*/  IMAD.WIDE.U32 R2, R14, UR6, R8 ;  /* 0x000000060e027c25 */ /* 0x002fc8000f8e0008 */
[----:B------:R-:W-:Y:S02]  /*16a0*/  IMAD R3, R15, UR6, R3 ;  /* 0x000000060f037c24 */ /* 0x000fe4000f8e0203 */
[----:B---3--:R-:W-:Y:S01]  /*16b0*/  IMAD.WIDE.U32 R2, R4, UR7, R2 ;  /* 0x0000000704027c25 */ /* 0x008fe2000f8e0002 */
[----:B--2---:R-:W-:-:S03]  /*16c0*/  ISETP.NE.U32.AND P0, PT, RZ, UR10, PT ;  /* 0x0000000aff007c0c */ /* 0x004fc6000bf05070 */
[----:B------:R-:W-:Y:S01]  /*16d0*/  IMAD R5, R5, UR7, R3 ;  /* 0x0000000705057c24 */ /* 0x000fe2000f8e0203 */
[----:B------:R-:W-:Y:S02]  /*16e0*/  ISETP.NE.AND.EX P0, PT, RZ, UR11, PT, P0 ;  /* 0x0000000bff007c0c */ /* 0x000fe4000bf05300 */
[C---:B----4-:R-:W-:Y:S02]  /*16f0*/  LEA R4, P1, R2.reuse, UR8, 0x2 ;  /* 0x0000000802047c11 */ /* 0x050fe4000f8210ff */
[----:B------:R-:W-:Y:S02]  /*1700*/  ISETP.NE.OR P0, PT, R59, RZ, !P0 ;  /* 0x000000ff3b00720c */ /* 0x000fe40004705670 */
[----:B------:R-:W-:-:S05]  /*1710*/  LEA.HI.X R5, R2, UR9, R5, 0x2, P1 ;  /* 0x0000000902057c11 */ /* 0x000fca00088f1405 */
[----:B------:R1:W-:Y:S04]  /*1720*/  STG.E.128 desc[UR4][R4.64], RZ ;  /* 0x000000ff04007986 */ /* 0x0003e8000c101d04 */
        /* <DEDUP_REMOVED lines=10> */
[----:B------:R1:W-:Y:S01]  /*17d0*/  STG.E.128 desc[UR4][R4.64+0xb000], RZ ;  /* 0x00b000ff04007986 */ /* 0x0003e2000c101d04 */
[----:B------:R-:W-:Y:S05]  /*17e0*/  @P0 EXIT ;  /* 0x000000000000094d */ /* 0x000fea0003800000 */
[----:B------:R-:W2:Y:S08]  /*17f0*/  LDC R0, c[0x0][0x450] ;  /* 0x00011400ff007b82 */ /* 0x000eb00000000800 */
[----:B-1----:R-:W1:Y:S08]  /*1800*/  LDC R4, c[0x0][0x390] ;  /* 0x0000e400ff047b82 */ /* 0x002e700000000800 */
[----:B------:R-:W3:Y:S01]  /*1810*/  LDC.64 R2, c[0x0][0x458] ;  /* 0x00011600ff027b82 */ /* 0x000ee20000000a00 */
[----:B--2---:R-:W-:-:S04]  /*1820*/  IMAD R57, R57, R0, UR7 ;  /* 0x0000000739397e24 */ /* 0x004fc8000f8e0200 */
[----:B-1----:R-:W-:-:S04]  /*1830*/  IMAD R57, R57, R4, UR6 ;  /* 0x0000000639397e24 */ /* 0x002fc8000f8e0204 */
[----:B---3--:R-:W-:-:S05]  /*1840*/  IMAD.WIDE R2, R57, 0x4, R2 ;  /* 0x0000000439027825 */ /* 0x008fca00078e0202 */
[----:B------:R-:W-:Y:S01]  /*1850*/  STG.E desc[UR4][R2.64], RZ ;  /* 0x000000ff02007986 */ /* 0x000fe2000c101904 */
[----:B------:R-:W-:Y:S05]  /*1860*/  EXIT ;  /* 0x000000000000794d */ /* 0x000fea0003800000 */
.L_x_56:
        /* <DEDUP_REMOVED lines=9> */
.L_x_138:


//--------------------- .text._ZN7cutlass13device_kernelIN5flash19enable_sm80_to_sm89INS1_16FlashAttnBwdSm80INS1_25CollectiveMainloopBwdSm80ILi2ELi1EN4cute5tupleIJNS5_1CILi64EEENS7_ILi80EEENS7_ILi192EEEEEENS_6half_tEfNS_4arch4Sm80ELb1ELb0ELb1ELb1ELb0ELb0ELb1ELb0ELi2ELi4ELi2ELi2ELb0EEENS1_21CollectiveEpilogueBwdISB_SC_SE_Li256ELb1ELb1ELi4EEENS1_25SingleTileBwdLPTSchedulerILb1ELi80ELb0EEEEEEEEEvNT_6ParamsE --------------------------
	.section	.text._ZN7cutlass13device_kernelIN5flash19enable_sm80_to_sm89INS1_16FlashAttnBwdSm80INS1_25CollectiveMainloopBwdSm80ILi2ELi1EN4cute5tupleIJNS5_1CILi64EEENS7_ILi80EEENS7_ILi192EEEEEENS_6half_tEfNS_4arch4Sm80ELb1ELb0ELb1ELb1ELb0ELb0ELb1ELb0ELi2ELi4ELi2ELi2ELb0EEENS1_21CollectiveEpilogueBwdISB_SC_SE_Li256ELb1ELb1ELi4EEENS1_25SingleTileBwdLPTSchedulerILb1ELi80ELb0EEEEEEEEEvNT_6ParamsE,"ax",@progbits
	.align	128
.text._ZN7cutlass13device_kernelIN5flash19enable_sm80_to_sm89INS1_16FlashAttnBwdSm80INS1_25CollectiveMainloopBwdSm80ILi2ELi1EN4cute5tupleIJNS5_1CILi64EEENS7_ILi80EEENS7_ILi192EEEEEENS_6half_tEfNS_4arch4Sm80ELb1ELb0ELb1ELb1ELb0ELb0ELb1ELb0ELi2ELi4ELi2ELi2ELb0EEENS1_21CollectiveEpilogueBwdISB_SC_SE_Li256ELb1ELb1ELi4EEENS1_25SingleTileBwdLPTSchedulerILb1ELi80ELb0EEEEEEEEEvNT_6ParamsE:
        .type           _ZN7cutlass13device_kernelIN5flash19enable_sm80_to_sm89INS1_16FlashAttnBwdSm80INS1_25CollectiveMainloopBwdSm80ILi2ELi1EN4cute5tupleIJNS5_1CILi64EEENS7_ILi80EEENS7_ILi192EEEEEENS_6half_tEfNS_4arch4Sm80ELb1ELb0ELb1ELb1ELb0ELb0ELb1ELb0ELi2ELi4ELi2ELi2ELb0EEENS1_21CollectiveEpilogueBwdISB_SC_SE_Li256ELb1ELb1ELi4EEENS1_25SingleTileBwdLPTSchedulerILb1ELi80ELb0EEEEEEEEEvNT_6ParamsE,@function
        .size           _ZN7cutlass13device_kernelIN5flash19enable_sm80_to_sm89INS1_16FlashAttnBwdSm80INS1_25CollectiveMainloopBwdSm80ILi2ELi1EN4cute5tupleIJNS5_1CILi64EEENS7_ILi80EEENS7_ILi192EEEEEENS_6half_tEfNS_4arch4Sm80ELb1ELb0ELb1ELb1ELb0ELb0ELb1ELb0ELi2ELi4ELi2ELi2ELb0EEENS1_21CollectiveEpilogueBwdISB_SC_SE_Li256ELb1ELb1ELi4EEENS1_25SingleTileBwdLPTSchedulerILb1ELi80ELb0EEEEEEEEEvNT_6ParamsE,(.L_x_139 - _ZN7cutlass13device_kernelIN5flash19enable_sm80_to_sm89INS1_16FlashAttnBwdSm80INS1_25CollectiveMainloopBwdSm80ILi2ELi1EN4cute5tupleIJNS5_1CILi64EEENS7_ILi80EEENS7_ILi192EEEEEENS_6half_tEfNS_4arch4Sm80ELb1ELb0ELb1ELb1ELb0ELb0ELb1ELb0ELi2ELi4ELi2ELi2ELb0EEENS1_21CollectiveEpilogueBwdISB_SC_SE_Li256ELb1ELb1ELi4EEENS1_25SingleTileBwdLPTSchedulerILb1ELi80ELb0EEEEEEEEEvNT_6ParamsE)
        .other          _ZN7cutlass13device_kernelIN5flash19enable_sm80_to_sm89INS1_16FlashAttnBwdSm80INS1_25CollectiveMainloopBwdSm80ILi2ELi1EN4cute5tupleIJNS5_1CILi64EEENS7_ILi80EEENS7_ILi192EEEEEENS_6half_tEfNS_4arch4Sm80ELb1ELb0ELb1ELb1ELb0ELb0ELb1ELb0ELi2ELi4ELi2ELi2ELb0EEENS1_21CollectiveEpilogueBwdISB_SC_SE_Li256ELb1ELb1ELi4EEENS1_25SingleTileBwdLPTSchedulerILb1ELi80ELb0EEEEEEEEEvNT_6ParamsE,@"STO_CUDA_ENTRY STV_DEFAULT"
_ZN7cutlass13device_kernelIN5flash19enable_sm80_to_sm89INS1_16FlashAttnBwdSm80INS1_25CollectiveMainloopBwdSm80ILi2ELi1EN4cute5tupleIJNS5_1CILi64EEENS7_ILi80EEENS7_ILi192EEEEEENS_6half_tEfNS_4arch4Sm80ELb1ELb0ELb1ELb1ELb0ELb0ELb1ELb0ELi2ELi4ELi2ELi2ELb0EEENS1_21CollectiveEpilogueBwdISB_SC_SE_Li256ELb1ELb1ELi4EEENS1_25SingleTileBwdLPTSchedulerILb1ELi80ELb0EEEEEEEEEvNT_6ParamsE:
[----:B------:R-:W-:Y:S01]  /*0000*/  LDC R1, c[0x0][0x37c] ;  /* 0x0000df00ff017b82 */ /* 0x000fe20000000800 */
[----:B------:R-:W-:Y:S05]  /*0010*/  EXIT ;  /* 0x000000000000794d */ /* 0x000fea0003800000 */
.L_x_57:
        /* <DEDUP_REMOVED lines=14> */
.L_x_139:


//--------------------- .text._ZN7cutlass13device_kernelIN5flash19enable_sm80_to_sm89INS1_16FlashAttnBwdSm80INS1_25CollectiveMainloopBwdSm80ILi2ELi1EN4cute5tupleIJNS5_1CILi64EEENS7_ILi80EEENS7_ILi192EEEEEENS_6half_tEfNS_4arch4Sm80ELb1ELb0ELb1ELb1ELb1ELb0ELb1ELb0ELi2ELi4ELi2ELi2ELb0EEENS1_21CollectiveEpilogueBwdISB_SC_SE_Li256ELb1ELb1ELi4EEENS1_25SingleTileBwdLPTSchedulerILb1ELi80ELb1EEEEEEEEEvNT_6ParamsE --------------------------
	.section	.text._ZN7cutlass13device_kernelIN5flash19enable_sm80_to_sm89INS1_16FlashAttnBwdSm80INS1_25CollectiveMainloopBwdSm80ILi2ELi1EN4cute5tupleIJNS5_1CILi64EEENS7_ILi80EEENS7_ILi192EEEEEENS_6half_tEfNS_4arch4Sm80ELb1ELb0ELb1ELb1ELb1ELb0ELb1ELb0ELi2ELi4ELi2ELi2ELb0EEENS1_21CollectiveEpilogueBwdISB_SC_SE_Li256ELb1ELb1ELi4EEENS1_25SingleTileBwdLPTSchedulerILb1ELi80ELb1EEEEEEEEEvNT_6ParamsE,"ax",@progbits
	.align	128
.text._ZN7cutlass13device_kernelIN5flash19enable_sm80_to_sm89INS1_16FlashAttnBwdSm80INS1_25CollectiveMainloopBwdSm80ILi2ELi1EN4cute5tupleIJNS5_1CILi64EEENS7_ILi80EEENS7_ILi192EEEEEENS_6half_tEfNS_4arch4Sm80ELb1ELb0ELb1ELb1ELb1ELb0ELb1ELb0ELi2ELi4ELi2ELi2ELb0EEENS1_21CollectiveEpilogueBwdISB_SC_SE_Li256ELb1ELb1ELi4EEENS1_25SingleTileBwdLPTSchedulerILb1ELi80ELb1EEEEEEEEEvNT_6ParamsE:
        .type           _ZN7cutlass13device_kernelIN5flash19enable_sm80_to_sm89INS1_16FlashAttnBwdSm80INS1_25CollectiveMainloopBwdSm80ILi2ELi1EN4cute5tupleIJNS5_1CILi64EEENS7_ILi80EEENS7_ILi192EEEEEENS_6half_tEfNS_4arch4Sm80ELb1ELb0ELb1ELb1ELb1ELb0ELb1ELb0ELi2ELi4ELi2ELi2ELb0EEENS1_21CollectiveEpilogueBwdISB_SC_SE_Li256ELb1ELb1ELi4EEENS1_25SingleTileBwdLPTSchedulerILb1ELi80ELb1EEEEEEEEEvNT_6ParamsE,@function
        .size           _ZN7cutlass13device_kernelIN5flash19enable_sm80_to_sm89INS1_16FlashAttnBwdSm80INS1_25CollectiveMainloopBwdSm80ILi2ELi1EN4cute5tupleIJNS5_1CILi64EEENS7_ILi80EEENS7_ILi192EEEEEENS_6half_tEfNS_4arch4Sm80ELb1ELb0ELb1ELb1ELb1ELb0ELb1ELb0ELi2ELi4ELi2ELi2ELb0EEENS1_21CollectiveEpilogueBwdISB_SC_SE_Li256ELb1ELb1ELi4EEENS1_25SingleTileBwdLPTSchedulerILb1ELi80ELb1EEEEEEEEEvNT_6ParamsE,(.L_x_140 - _ZN7cutlass13device_kernelIN5flash19enable_sm80_to_sm89INS1_16FlashAttnBwdSm80INS1_25CollectiveMainloopBwdSm80ILi2ELi1EN4cute5tupleIJNS5_1CILi64EEENS7_ILi80EEENS7_ILi192EEEEEENS_6half_tEfNS_4arch4Sm80ELb1ELb0ELb1ELb1ELb1ELb0ELb1ELb0ELi2ELi4ELi2ELi2ELb0EEENS1_21CollectiveEpilogueBwdISB_SC_SE_Li256ELb1ELb1ELi4EEENS1_25SingleTileBwdLPTSchedulerILb1ELi80ELb1EEEEEEEEEvNT_6ParamsE)
        .other          _ZN7cutlass13device_kernelIN5flash19enable_sm80_to_sm89INS1_16FlashAttnBwdSm80INS1_25CollectiveMainloopBwdSm80ILi2ELi1EN4cute5tupleIJNS5_1CILi64EEENS7_ILi80EEENS7_ILi192EEEEEENS_6half_tEfNS_4arch4Sm80ELb1ELb0ELb1ELb1ELb1ELb0ELb1ELb0ELi2ELi4ELi2ELi2ELb0EEENS1_21CollectiveEpilogueBwdISB_SC_SE_Li256ELb1ELb1ELi4EEENS1_25SingleTileBwdLPTSchedulerILb1ELi80ELb1EEEEEEEEEvNT_6ParamsE,@"STO_CUDA_ENTRY STV_DEFAULT"
_ZN7cutlass13device_kernelIN5flash19enable_sm80_to_sm89INS1_16FlashAttnBwdSm80INS1_25CollectiveMainloopBwdSm80ILi2ELi1EN4cute5tupleIJNS5_1CILi64EEENS7_ILi80EEENS7_ILi192EEEEEENS_6half_tEfNS_4arch4Sm80ELb1ELb0ELb1ELb1ELb1ELb0ELb1ELb0ELi2ELi4ELi2ELi2ELb0EEENS1_21CollectiveEpilogueBwdISB_SC_SE_Li256ELb1ELb1ELi4EEENS1_25SingleTileBwdLPTSchedulerILb1ELi80ELb1EEEEEEEEEvNT_6ParamsE:
[----:B------:R-:W-:Y:S01]  /*0000*/  LDC R1, c[0x0][0x37c] ;  /* 0x0000df00ff017b82 */ /* 0x000fe20000000800 */
[----:B------:R-:W-:Y:S05]  /*0010*/  EXIT ;  /* 0x000000000000794d */ /* 0x000fea0003800000 */
.L_x_58:
        /* <DEDUP_REMOVED lines=14> */
.L_x_140:


//--------------------- .text._ZN7cutlass13device_kernelIN5flash19enable_sm80_to_sm89INS1_16FlashAttnBwdSm80INS1_25CollectiveMainloopBwdSm80ILi2ELi1EN4cute5tupleIJNS5_1CILi64EEENS7_ILi80EEENS7_ILi192EEEEEENS_6half_tEfNS_4arch4Sm80ELb1ELb0ELb1ELb1ELb0ELb0ELb1ELb0ELi2ELi4ELi2ELi2ELb0EEENS1_24CollectiveEpilogueBwdGQAISB_fSE_Li256ELb1ELb0EEENS1_25SingleTileBwdLPTSchedulerILb1ELi80ELb0EEEEEEEEEvNT_6ParamsE --------------------------
	.section	.text._ZN7cutlass13device_kernelIN5flash19enable_sm80_to_sm89INS1_16FlashAttnBwdSm80INS1_25CollectiveMainloopBwdSm80ILi2ELi1EN4cute5tupleIJNS5_1CILi64EEENS7_ILi80EEENS7_ILi192EEEEEENS_6half_tEfNS_4arch4Sm80ELb1ELb0ELb1ELb1ELb0ELb0ELb1ELb0ELi2ELi4ELi2ELi2ELb0EEENS1_24CollectiveEpilogueBwdGQAISB_fSE_Li256ELb1ELb0EEENS1_25SingleTileBwdLPTSchedulerILb1ELi80ELb0EEEEEEEEEvNT_6ParamsE,"ax",@progbits
	.align	128
.text._ZN7cutlass13device_kernelIN5flash19enable_sm80_to_sm89INS1_16FlashAttnBwdSm80INS1_25CollectiveMainloopBwdSm80ILi2ELi1EN4cute5tupleIJNS5_1CILi64EEENS7_ILi80EEENS7_ILi192EEEEEENS_6half_tEfNS_4arch4Sm80ELb1ELb0ELb1ELb1ELb0ELb0ELb1ELb0ELi2ELi4ELi2ELi2ELb0EEENS1_24CollectiveEpilogueBwdGQAISB_fSE_Li256ELb1ELb0EEENS1_25SingleTileBwdLPTSchedulerILb1ELi80ELb0EEEEEEEEEvNT_6ParamsE:
        .type           _ZN7cutlass13device_kernelIN5flash19enable_sm80_to_sm89INS1_16FlashAttnBwdSm80INS1_25CollectiveMainloopBwdSm80ILi2ELi1EN4cute5tupleIJNS5_1CILi64EEENS7_ILi80EEENS7_ILi192EEEEEENS_6half_tEfNS_4arch4Sm80ELb1ELb0ELb1ELb1ELb0ELb0ELb1ELb0ELi2ELi4ELi2ELi2ELb0EEENS1_24CollectiveEpilogueBwdGQAISB_fSE_Li256ELb1ELb0EEENS1_25SingleTileBwdLPTSchedulerILb1ELi80ELb0EEEEEEEEEvNT_6ParamsE,@function
        .size           _ZN7cutlass13device_kernelIN5flash19enable_sm80_to_sm89INS1_16FlashAttnBwdSm80INS1_25CollectiveMainloopBwdSm80ILi2ELi1EN4cute5tupleIJNS5_1CILi64EEENS7_ILi80EEENS7_ILi192EEEEEENS_6half_tEfNS_4arch4Sm80ELb1ELb0ELb1ELb1ELb0ELb0ELb1ELb0ELi2ELi4ELi2ELi2ELb0EEENS1_24CollectiveEpilogueBwdGQAISB_fSE_Li256ELb1ELb0EEENS1_25SingleTileBwdLPTSchedulerILb1ELi80ELb0EEEEEEEEEvNT_6ParamsE,(.L_x_141 - _ZN7cutlass13device_kernelIN5flash19enable_sm80_to_sm89INS1_16FlashAttnBwdSm80INS1_25CollectiveMainloopBwdSm80ILi2ELi1EN4cute5tupleIJNS5_1CILi64EEENS7_ILi80EEENS7_ILi192EEEEEENS_6half_tEfNS_4arch4Sm80ELb1ELb0ELb1ELb1ELb0ELb0ELb1ELb0ELi2ELi4ELi2ELi2ELb0EEENS1_24CollectiveEpilogueBwdGQAISB_fSE_Li256ELb1ELb0EEENS1_25SingleTileBwdLPTSchedulerILb1ELi80ELb0EEEEEEEEEvNT_6ParamsE)
        .other          _ZN7cutlass13device_kernelIN5flash19enable_sm80_to_sm89INS1_16FlashAttnBwdSm80INS1_25CollectiveMainloopBwdSm80ILi2ELi1EN4cute5tupleIJNS5_1CILi64EEENS7_ILi80EEENS7_ILi192EEEEEENS_6half_tEfNS_4arch4Sm80ELb1ELb0ELb1ELb1ELb0ELb0ELb1ELb0ELi2ELi4ELi2ELi2ELb0EEENS1_24CollectiveEpilogueBwdGQAISB_fSE_Li256ELb1ELb0EEENS1_25SingleTileBwdLPTSchedulerILb1ELi80ELb0EEEEEEEEEvNT_6ParamsE,@"STO_CUDA_ENTRY STV_DEFAULT"
_ZN7cutlass13device_kernelIN5flash19enable_sm80_to_sm89INS1_16FlashAttnBwdSm80INS1_25CollectiveMainloopBwdSm80ILi2ELi1EN4cute5tupleIJNS5_1CILi64EEENS7_ILi80EEENS7_ILi192EEEEEENS_6half_tEfNS_4arch4Sm80ELb1ELb0ELb1ELb1ELb0ELb0ELb1ELb0ELi2ELi4ELi2ELi2ELb0EEENS1_24CollectiveEpilogueBwdGQAISB_fSE_Li256ELb1ELb0EEENS1_25SingleTileBwdLPTSchedulerILb1ELi80ELb0EEEEEEEEEvNT_6ParamsE:
[----:B------:R-:W-:Y:S01]  /*0000*/  LDC R1, c[0x0][0x37c] ;  /* 0x0000df00ff017b82 */ /* 0x000fe20000000800 */
[----:B------:R-:W-:Y:S05]  /*0010*/  EXIT ;  /* 0x000000000000794d */ /* 0x000fea0003800000 */
.L_x_59:
        /* <DEDUP_REMOVED lines=14> */
.L_x_141:


//--------------------- .text._ZN7cutlass13device_kernelIN5flash32FlashAttnBwdPostprocessConvertdQIN4cute5tupleIJNS3_1CILi80EEENS5_ILi192EEEEEENS_6half_tEfNS_4arch4Sm80ELi256ENS3_8TiledMMAINS3_8MMA_AtomIJNS3_28SM80_16x8x16_F32F16F16F32_TNEEEENS3_6LayoutINS4_IJNS5_ILi4EEENS5_ILi2EEENS5_ILi1EEEEEENS4_IJSJ_SH_NS5_ILi0EEEEEEEENS4_IJNS5_ILi64EEENS5_ILi16EEESP_EEEEELb1EEEEEvNT_6ParamsE --------------------------
	.section	.text._ZN7cutlass13device_kernelIN5flash32FlashAttnBwdPostprocessConvertdQIN4cute5tupleIJNS3_1CILi80EEENS5_ILi192EEEEEENS_6half_tEfNS_4arch4Sm80ELi256ENS3_8TiledMMAINS3_8MMA_AtomIJNS3_28SM80_16x8x16_F32F16F16F32_TNEEEENS3_6LayoutINS4_IJNS5_ILi4EEENS5_ILi2EEENS5_ILi1EEEEEENS4_IJSJ_SH_NS5_ILi0EEEEEEEENS4_IJNS5_ILi64EEENS5_ILi16EEESP_EEEEELb1EEEEEvNT_6ParamsE,"ax",@progbits
	.align	128
.text._ZN7cutlass13device_kernelIN5flash32FlashAttnBwdPostprocessConvertdQIN4cute5tupleIJNS3_1CILi80EEENS5_ILi192EEEEEENS_6half_tEfNS_4arch4Sm80ELi256ENS3_8TiledMMAINS3_8MMA_AtomIJNS3_28SM80_16x8x16_F32F16F16F32_TNEEEENS3_6LayoutINS4_IJNS5_ILi4EEENS5_ILi2EEENS5_ILi1EEEEEENS4_IJSJ_SH_NS5_ILi0EEEEEEEENS4_IJNS5_ILi64EEENS5_ILi16EEESP_EEEEELb1EEEEEvNT_6ParamsE:
        .type           _ZN7cutlass13device_kernelIN5flash32FlashAttnBwdPostprocessConvertdQIN4cute5tupleIJNS3_1CILi80EEENS5_ILi192EEEEEENS_6half_tEfNS_4arch4Sm80ELi256ENS3_8TiledMMAINS3_8MMA_AtomIJNS3_28SM80_16x8x16_F32F16F16F32_TNEEEENS3_6LayoutINS4_IJNS5_ILi4EEENS5_ILi2EEENS5_ILi1EEEEEENS4_IJSJ_SH_NS5_ILi0EEEEEEEENS4_IJNS5_ILi64EEENS5_ILi16EEESP_EEEEELb1EEEEEvNT_6ParamsE,@function
        .size           _ZN7cutlass13device_kernelIN5flash32FlashAttnBwdPostprocessConvertdQIN4cute5tupleIJNS3_1CILi80EEENS5_ILi192EEEEEENS_6half_tEfNS_4arch4Sm80ELi256ENS3_8TiledMMAINS3_8MMA_AtomIJNS3_28SM80_16x8x16_F32F16F16F32_TNEEEENS3_6LayoutINS4_IJNS5_ILi4EEENS5_ILi2EEENS5_ILi1EEEEEENS4_IJSJ_SH_NS5_ILi0EEEEEEEENS4_IJNS5_ILi64EEENS5_ILi16EEESP_EEEEELb1EEEEEvNT_6ParamsE,(.L_x_142 - _ZN7cutlass13device_kernelIN5flash32FlashAttnBwdPostprocessConvertdQIN4cute5tupleIJNS3_1CILi80EEENS5_ILi192EEEEEENS_6half_tEfNS_4arch4Sm80ELi256ENS3_8TiledMMAINS3_8MMA_AtomIJNS3_28SM80_16x8x16_F32F16F16F32_TNEEEENS3_6LayoutINS4_IJNS5_ILi4EEENS5_ILi2EEENS5_ILi1EEEEEENS4_IJSJ_SH_NS5_ILi0EEEEEEEENS4_IJNS5_ILi64EEENS5_ILi16EEESP_EEEEELb1EEEEEvNT_6ParamsE)
        .other          _ZN7cutlass13device_kernelIN5flash32FlashAttnBwdPostprocessConvertdQIN4cute5tupleIJNS3_1CILi80EEENS5_ILi192EEEEEENS_6half_tEfNS_4arch4Sm80ELi256ENS3_8TiledMMAINS3_8MMA_AtomIJNS3_28SM80_16x8x16_F32F16F16F32_TNEEEENS3_6LayoutINS4_IJNS5_ILi4EEENS5_ILi2EEENS5_ILi1EEEEEENS4_IJSJ_SH_NS5_ILi0EEEEEEEENS4_IJNS5_ILi64EEENS5_ILi16EEESP_EEEEELb1EEEEEvNT_6ParamsE,@"STO_CUDA_ENTRY STV_DEFAULT"
_ZN7cutlass13device_kernelIN5flash32FlashAttnBwdPostprocessConvertdQIN4cute5tupleIJNS3_1CILi80EEENS5_ILi192EEEEEENS_6half_tEfNS_4arch4Sm80ELi256ENS3_8TiledMMAINS3_8MMA_AtomIJNS3_28SM80_16x8x16_F32F16F16F32_TNEEEENS3_6LayoutINS4_IJNS5_ILi4EEENS5_ILi2EEENS5_ILi1EEEEEENS4_IJSJ_SH_NS5_ILi0EEEEEEEENS4_IJNS5_ILi64EEENS5_ILi16EEESP_EEEEELb1EEEEEvNT_6ParamsE:
[----:B------:R-:W-:Y:S08]  /*0000*/  LDC R1, c[0x0][0x37c] ;  /* 0x0000df00ff017b82 */ /* 0x000ff00000000800 */
[----:B------:R-:W0:Y:S01]  /*0010*/  LDC.64 R10, c[0x0][0x3e0] ;  /* 0x0000f800ff0a7b82 */ /* 0x000e220000000a00 */
[----:B------:R-:W1:Y:S01]  /*0020*/  S2R R66, SR_CTAID.X ;  /* 0x0000000000427919 */ /* 0x000e620000002500 */
[----:B------:R-:W2:Y:S01]  /*0030*/  LDCU.64 UR6, c[0x0][0x358] ;  /* 0x00006b00ff0677ac */ /* 0x000ea20008000a00 */
[----:B------:R-:W3:Y:S01]  /*0040*/  S2R R9, SR_CTAID.Z ;  /* 0x0000000000097919 */ /* 0x000ee20000002700 */
[----:B0-----:R-:W-:-:S04]  /*0050*/  ISETP.NE.U32.AND P0, PT, R10, RZ, PT ;  /* 0x000000ff0a00720c */ /* 0x001fc80003f05070 */
[----:B------:R-:W-:-:S13]  /*0060*/  ISETP.NE.AND.EX P2, PT, R11, RZ, PT, P0 ;  /* 0x000000ff0b00720c */ /* 0x000fda0003f45300 */
[----:B-123--:R-:W-:Y:S05]  /*0070*/  @P2 BRA `(.L_x_60) ;  /* 0x0000000000202947 */ /* 0x00efea0003800000 */
[----:B------:R-:W0:Y:S01]  /*0080*/  LDCU.64 UR4, c[0x0][0x3e8] ;  /* 0x00007d00ff0477ac */ /* 0x000e220008000a00 */
[----:B------:R-:W1:Y:S01]  /*0090*/  LDC R67, c[0x0][0x3b0] ;  /* 0x0000ec00ff437b82 */ /* 0x000e620000000800 */
[----:B------:R-:W-:Y:S02]  /*00a0*/  CS2R R4, SRZ ;  /* 0x0000000000047805 */ /* 0x000fe4000001ff00 */
[----:B------:R-:W-:Y:S01]  /*00b0*/  CS2R R2, SRZ ;  /* 0x0000000000027805 */ /* 0x000fe2000001ff00 */
[----:B0-----:R-:W-:-:S04]  /*00c0*/  UISETP.NE.U32.AND UP0, UPT, UR4, URZ, UPT ;  /* 0x000000ff0400728c */ /* 0x001fc8000bf05070 */
[----:B------:R-:W-:-:S09]  /*00d0*/  UISETP.NE.AND.EX UP0, UPT, UR5, URZ, UPT, UP0 ;  /* 0x000000ff0500728c */ /* 0x000fd2000bf05300 */
[----:B------:R-:W-:Y:S05]  /*00e0*/  BRA.U !UP0, `(.L_x_61) ;  /* 0x0000000108547547 */ /* 0x000fea000b800000 */
[----:B------:R-:W-:Y:S05]  /*00f0*/  BRA `(.L_x_62) ;  /* 0x0000000000387947 */ /* 0x000fea0003800000 */
.L_x_60:
[----:B------:R-:W0:Y:S01]  /*0100*/  LDC.64 R6, c[0x0][0x3e0] ;  /* 0x0000f800ff067b82 */ /* 0x000e220000000a00 */
[----:B------:R-:W1:Y:S01]  /*0110*/  LDCU.64 UR4, c[0x0][0x3e8] ;  /* 0x00007d00ff0477ac */ /* 0x000e620008000a00 */
[----:B0-----:R-:W-:-:S05]  /*0120*/  IMAD.WIDE.U32 R6, R9, 0x4, R6 ;  /* 0x0000000409067825 */ /* 0x001fca00078e0006 */
[----:B------:R-:W2:Y:S01]  /*0130*/  LDG.E R2, desc[UR6][R6.64] ;  /* 0x0000000606027981 */ /* 0x000ea2000c1e1900 */
[----:B-1----:R-:W-:-:S04]  /*0140*/  UISETP.NE.U32.AND UP0, UPT, UR4, URZ, UPT ;  /* 0x000000ff0400728c */ /* 0x002fc8000bf05070 */
[----:B------:R-:W-:Y:S01]  /*0150*/  UISETP.NE.AND.EX UP0, UPT, UR5, URZ, UPT, UP0 ;  /* 0x000000ff0500728c */ /* 0x000fe2000bf05300 */
[----:B--2---:R-:W-:-:S04]  /*0160*/  IMAD R0, R9, 0x50, R2 ;  /* 0x0000005009007824 */ /* 0x004fc800078e0202 */
[----:B------:R-:W-:-:S05]  /*0170*/  IMAD.HI R0, R0, 0x66666667, RZ ;  /* 0x6666666700007827 */ /* 0x000fca00078e02ff */
[----:B------:R-:W-:-:S04]  /*0180*/  SHF.R.U32.HI R3, RZ, 0x1f, R0 ;  /* 0x0000001fff037819 */ /* 0x000fc80000011600 */
[----:B------:R-:W-:-:S05]  /*0190*/  LEA.HI R3, R0, R3, RZ, 0x1b ;  /* 0x0000000300037211 */ /* 0x000fca00078fd8ff */
[----:B------:R-:W-:Y:S01]  /*01a0*/  IMAD R4, R3, 0x3c00, RZ ;  /* 0x00003c0003047824 */ /* 0x000fe200078e02ff */
[----:B------:R-:W-:-:S04]  /*01b0*/  SHF.R.S32.HI R3, RZ, 0x1f, R2 ;  /* 0x0000001fff037819 */ /* 0x000fc80000011402 */
[----:B------:R-:W-:Y:S01]  /*01c0*/  SHF.R.S32.HI R5, RZ, 0x1f, R4 ;  /* 0x0000001fff057819 */ /* 0x000fe20000011404 */
[----:B------:R-:W-:Y:S06]  /*01d0*/  BRA.U !UP0, `(.L_x_63) ;  /* 0x0000000108107547 */ /* 0x000fec000b800000 */
.L_x_62:
[----:B------:R-:W0:Y:S02]  /*01e0*/  LDC.64 R6, c[0x0][0x3e8] ;  /* 0x0000fa00ff067b82 */ /* 0x000e240000000a00 */
[----:B0-----:R-:W-:-:S05]  /*01f0*/  IMAD.WIDE.U32 R6, R9, 0x4, R6 ;  /* 0x0000000409067825 */ /* 0x001fca00078e0006 */
[----:B-1----:R0:W5:Y:S01]  /*0200*/  LDG.E R67, desc[UR6][R6.64] ;  /* 0x0000000606437981 */ /* 0x002162000c1e1900 */
[----:B------:R-:W-:Y:S05]  /*0210*/  BRA `(.L_x_61) ;  /* 0x0000000000087947 */ /* 0x000fea0003800000 */
.L_x_63:
[----:B------:R-:W2:Y:S02]  /*0220*/  LDG.E R7, desc[UR6][R6.64+0x4] ;  /* 0x0000040606077981 */ /* 0x000ea4000c1e1900 */
[----:B--2---:R-:W-:-:S07]  /*0230*/  IMAD.IADD R67, R7, 0x1, -R2 ;  /* 0x0000000107437824 */ /* 0x004fce00078e0a02 */
.L_x_61:
[----:B------:R-:W2:Y:S01]  /*0240*/  S2R R68, SR_TID.X ;  /* 0x0000000000447919 */ /* 0x000ea20000002100 */
[----:B------:R-:W-:Y:S01]  /*0250*/  IMAD R0, R66, 0x50, RZ ;  /* 0x0000005042007824 */ /* 0x000fe200078e02ff */
[----:B------:R-:W-:-:S04]  /*0260*/  ISETP.NE.AND.EX P0, PT, R11, RZ, PT, P0 ;  /* 0x000000ff0b00720c */ /* 0x000fc80003f05300 */
[----:B-1---5:R-:W-:-:S13]  /*0270*/  ISETP.GE.AND P1, PT, R0, R67, PT ;  /* 0x000000430000720c */ /* 0x022fda0003f26270 */
[----:B------:R-:W-:Y:S05]  /*0280*/  @P1 EXIT P0 ;  /* 0x000000000000194d */ /* 0x000fea0000000000 */
[----:B------:R-:W1:Y:S01]  /*0290*/  S2UR UR8, SR_CTAID.Y ;  /* 0x00000000000879c3 */ /* 0x000e620000002600 */
[----:B--2---:R-:W-:Y:S01]  /*02a0*/  IMAD.SHL.U32 R69, R68, 0x4, RZ ;  /* 0x0000000444457824 */ /* 0x004fe200078e00ff */
[----:B------:R-:W2:Y:S01]  /*02b0*/  LDCU.64 UR4, c[0x0][0x3a0] ;  /* 0x00007400ff0477ac */ /* 0x000ea20008000a00 */
[----:B------:R-:W-:Y:S02]  /*02c0*/  SEL R0, R9, RZ, !P2 ;  /* 0x000000ff09007207 */ /* 0x000fe40005000000 */
[----:B0-----:R-:W-:Y:S01]  /*02d0*/  IMAD R7, R66, 0x3c00, R69 ;  /* 0x00003c0042077824 */ /* 0x001fe200078e0245 */
[----:B------:R-:W0:Y:S02]  /*02e0*/  LDCU.64 UR10, c[0x0][0x380] ;  /* 0x00007000ff0a77ac */ /* 0x000e240008000a00 */
[----:B------:R-:W1:Y:S02]  /*02f0*/  LDC.64 R10, c[0x0][0x398] ;  /* 0x0000e600ff0a7b82 */ /* 0x000e640000000a00 */
[----:B------:R-:W-:Y:S01]  /*0300*/  IADD3 R4, P0, PT, R7, R4, RZ ;  /* 0x0000000407047210 */ /* 0x000fe20007f1e0ff */
[----:B------:R-:W3:Y:S04]  /*0310*/  LDCU UR9, c[0x0][0x3d8] ;  /* 0x00007b00ff0977ac */ /* 0x000ee80008000800 */
[----:B------:R-:W-:-:S02]  /*0320*/  IMAD.X R5, RZ, RZ, R5, P0 ;  /* 0x000000ffff057224 */ /* 0x000fc400000e0605 */
[----:B-1----:R-:W-:-:S04]  /*0330*/  IMAD.WIDE.U32 R4, R10, UR8, R4 ;  /* 0x000000080a047c25 */ /* 0x002fc8000f8e0004 */
[----:B------:R-:W-:Y:S02]  /*0340*/  IMAD R5, R11, UR8, R5 ;  /* 0x000000080b057c24 */ /* 0x000fe4000f8e0205 */
[----:B--2---:R-:W-:-:S04]  /*0350*/  IMAD.WIDE.U32 R4, R0, UR4, R4 ;  /* 0x0000000400047c25 */ /* 0x004fc8000f8e0004 */
[----:B------:R-:W-:Y:S01]  /*0360*/  IMAD R5, R0, UR5, R5 ;  /* 0x0000000500057c24 */ /* 0x000fe2000f8e0205 */
[----:B0-----:R-:W-:-:S04]  /*0370*/  LEA R64, P0, R4, UR10, 0x2 ;  /* 0x0000000a04407c11 */ /* 0x001fc8000f8010ff */
[----:B------:R-:W-:Y:S01]  /*0380*/  LEA.HI.X R65, R4, UR11, R5, 0x2, P0 ;  /* 0x0000000b04417c11 */ /* 0x000fe200080f1405 */
[----:B------:R-:W0:Y:S01]  /*0390*/  S2UR UR5, SR_CgaCtaId ;  /* 0x00000000000579c3 */ /* 0x000e220000008800 */
[----:B------:R-:W-:Y:S01]  /*03a0*/  UMOV UR4, 0x400 ;  /* 0x0000040000047882 */ /* 0x000fe20000000000 */
[----:B------:R-:W-:Y:S01]  /*03b0*/  IMAD R67, R66, -0x50, R67 ;  /* 0xffffffb042437824 */ /* 0x000fe200078e0243 */
[C---:B------:R-:W-:Y:S01]  /*03c0*/  ISETP.GT.U32.AND P5, PT, R68.reuse, 0x27f, PT ;  /* 0x0000027f4400780c */ /* 0x040fe20003fa4070 */
[----:B------:R-:W2:Y:S01]  /*03d0*/  LDG.E.128 R4, desc[UR6][R64.64] ;  /* 0x0000000640047981 */ /* 0x000ea2000c1e1d00 */
[C---:B------:R-:W-:Y:S01]  /*03e0*/  ISETP.GT.U32.AND P3, PT, R68.reuse, 0x17f, PT ;  /* 0x0000017f4400780c */ /* 0x040fe20003f64070 */
[----:B------:R-:W1:Y:S02]  /*03f0*/  LDCU.64 UR10, c[0x0][0x3d0] ;  /* 0x00007a00ff0a77ac */ /* 0x000e640008000a00 */
[----:B------:R-:W4:Y:S04]  /*0400*/  LDG.E.128 R8, desc[UR6][R64.64+0x1000] ;  /* 0x0010000640087981 */ /* 0x000f28000c1e1d00 */
[----:B------:R-:W5:Y:S04]  /*0410*/  LDG.E.128 R12, desc[UR6][R64.64+0x2000] ;  /* 0x00200006400c7981 */ /* 0x000f68000c1e1d00 */
[----:B------:R-:W3:Y:S04]  /*0420*/  LDG.E.128 R16, desc[UR6][R64.64+0x3000] ;  /* 0x0030000640107981 */ /* 0x000ee8000c1e1d00 */
        /* <DEDUP_REMOVED lines=10> */
[----:B------:R1:W3:Y:S01]  /*04d0*/  LDG.E.128 R60, desc[UR6][R64.64+0xe000] ;  /* 0x00e00006403c7981 */ /* 0x0002e2000c1e1d00 */
[----:B0-----:R-:W-:Y:S01]  /*04e0*/  ULEA UR4, UR5, UR4, 0x18 ;  /* 0x0000000405047291 */ /* 0x001fe2000f8ec0ff */
[----:B------:R-:W-:Y:S01]  /*04f0*/  ISETP.GT.U32.AND P2, PT, R68, 0x7f, PT ;  /* 0x0000007f4400780c */ /* 0x000fe20003f44070 */
[----:B------:R-:W-:Y:S02]  /*0500*/  BSSY.RECONVERGENT B0, `(.L_x_64) ;  /* 0x0000152000007945 */ /* 0x000fe40003800200 */
[----:B------:R-:W-:-:S02]  /*0510*/  UIADD3 UR5, UPT, UPT, UR4, 0xf000, URZ ;  /* 0x0000f00004057890 */ /* 0x000fc4000fffe0ff */
[----:B-1----:R-:W-:-:S05]  /*0520*/  LEA R65, R68, UR4, 0x4 ;  /* 0x0000000444417c11 */ /* 0x002fca000f8e20ff */
[----:B--2---:R0:W-:Y:S04]  /*0530*/  STS.128 [R65], R4 ;  /* 0x0000000441007388 */ /* 0x0041e80000000c00 */
[----:B----4-:R1:W-:Y:S04]  /*0540*/  STS.128 [R65+0x1000], R8 ;  /* 0x0010000841007388 */ /* 0x0103e80000000c00 */
[----:B-----5:R2:W-:Y:S04]  /*0550*/  STS.128 [R65+0x2000], R12 ;  /* 0x0020000c41007388 */ /* 0x0205e80000000c00 */
[----:B---3--:R-:W-:Y:S04]  /*0560*/  STS.128 [R65+0x3000], R16 ;  /* 0x0030001041007388 */ /* 0x008fe80000000c00 */
[----:B------:R-:W-:Y:S01]  /*0570*/  STS.128 [R65+0x4000], R20 ;  /* 0x0040001441007388 */ /* 0x000fe20000000c00 */
[C---:B0-----:R-:W-:Y:S01]  /*0580*/  IMAD R4, R68.reuse, -0xc, R65 ;  /* 0xfffffff444047824 */ /* 0x041fe200078e0241 */
[--C-:B------:R-:W-:Y:S01]  /*0590*/  SHF.R.U32.HI R6, RZ, 0x5, R68.reuse ;  /* 0x00000005ff067819 */ /* 0x100fe20000011644 */
[----:B------:R-:W-:Y:S01]  /*05a0*/  IMAD.SHL.U32 R5, R68, 0x20, RZ ;  /* 0x0000002044057824 */ /* 0x000fe200078e00ff */
[----:B------:R-:W-:Y:S01]  /*05b0*/  STS.128 [R65+0x5000], R24 ;  /* 0x0050001841007388 */ /* 0x000fe20000000c00 */
[----:B-1----:R-:W-:-:S02]  /*05c0*/  SHF.R.U32.HI R11, RZ, 0x2, R68 ;  /* 0x00000002ff0b7819 */ /* 0x002fc40000011644 */
[----:B------:R-:W-:Y:S01]  /*05d0*/  LOP3.LUT R6, R6, 0x3, RZ, 0xc0, !PT ;  /* 0x0000000306067812 */ /* 0x000fe200078ec0ff */
[----:B------:R-:W-:Y:S01]  /*05e0*/  STS.128 [R65+0x6000], R28 ;  /* 0x0060001c41007388 */ /* 0x000fe20000000c00 */
[----:B------:R-:W-:Y:S02]  /*05f0*/  LOP3.LUT R7, R11, 0x7, RZ, 0xc0, !PT ;  /* 0x000000070b077812 */ /* 0x000fe400078ec0ff */
[--C-:B--2---:R-:W-:Y:S01]  /*0600*/  SHF.R.U32.HI R15, RZ, 0x3, R68.reuse ;  /* 0x00000003ff0f7819 */ /* 0x104fe20000011644 */
[----:B------:R-:W-:Y:S01]  /*0610*/  STS.128 [R65+0x7000], R32 ;  /* 0x0070002041007388 */ /* 0x000fe20000000c00 */
[----:B------:R-:W-:Y:S02]  /*0620*/  LOP3.LUT R10, R7, 0x380, R68, 0xf8, !PT ;  /* 0x00000380070a7812 */ /* 0x000fe400078ef844 */
[----:B------:R-:W-:Y:S01]  /*0630*/  LOP3.LUT P4, RZ, R5, 0x40, RZ, 0xc0, !PT ;  /* 0x0000004005ff7812 */ /* 0x000fe2000788c0ff */
[----:B------:R-:W-:Y:S01]  /*0640*/  STS.128 [R65+0x8000], R36 ;  /* 0x0080002441007388 */ /* 0x000fe20000000c00 */
[----:B------:R-:W-:Y:S01]  /*0650*/  LOP3.LUT R7, R10, 0x20, R5, 0xf8, !PT ;  /* 0x000000200a077812 */ /* 0x000fe200078ef805 */
[----:B------:R-:W-:Y:S01]  /*0660*/  VIADD R12, R15, 0x20 ;  /* 0x000000200f0c7836 */ /* 0x000fe20000000000 */
[----:B------:R-:W-:Y:S01]  /*0670*/  LOP3.LUT R10, R5, 0x40, RZ, 0xc0, !PT ;  /* 0x00000040050a7812 */ /* 0x000fe200078ec0ff */
[----:B------:R-:W-:Y:S01]  /*0680*/  STS.128 [R65+0x9000], R40 ;  /* 0x0090002841007388 */ /* 0x000fe20000000c00 */
[----:B------:R-:W-:Y:S01]  /*0690*/  IMAD.SHL.U32 R5, R68, 0x8, RZ ;  /* 0x0000000844057824 */ /* 0x000fe200078e00ff */
[----:B------:R-:W-:Y:S01]  /*06a0*/  VIMNMX R14, PT, PT, R67, 0x50, PT ;  /* 0x00000050430e7848 */ /* 0x000fe20003fe0100 */
[----:B------:R-:W-:Y:S01]  /*06b0*/  IMAD R13, R6, 0x500, R7 ;  /* 0x00000500060d7824 */ /* 0x000fe200078e0207 */
[----:B------:R-:W-:Y:S01]  /*06c0*/  STS.128 [R65+0xa000], R44 ;  /* 0x00a0002c41007388 */ /* 0x000fe20000000c00 */
[----:B------:R-:W-:-:S02]  /*06d0*/  IADD3 R6, P0, PT, R15, R2, RZ ;  /* 0x000000020f067210 */ /* 0x000fc40007f1e0ff */
[----:B------:R-:W-:Y:S01]  /*06e0*/  LOP3.LUT R10, R10, 0x8, R69, 0xf8, !PT ;  /* 0x000000080a0a7812 */ /* 0x000fe200078ef845 */
[----:B------:R-:W-:Y:S01]  /*06f0*/  STS.128 [R65+0xb000], R48 ;  /* 0x00b0003041007388 */ /* 0x000fe20000000c00 */
[----:B------:R-:W-:Y:S01]  /*0700*/  LOP3.LUT R2, R5, 0x8, RZ, 0xc0, !PT ;  /* 0x0000000805027812 */ /* 0x000fe200078ec0ff */
[----:B------:R-:W-:Y:S01]  /*0710*/  IMAD.X R7, RZ, RZ, R3, P0 ;  /* 0x000000ffff077224 */ /* 0x000fe200000e0603 */
[----:B------:R-:W-:Y:S01]  /*0720*/  ISETP.GE.AND P1, PT, R12, R14, PT ;  /* 0x0000000e0c00720c */ /* 0x000fe20003f26270 */
[----:B------:R-:W-:Y:S01]  /*0730*/  STS.128 [R65+0xc000], R52 ;  /* 0x00c0003441007388 */ /* 0x000fe20000000c00 */
[----:B------:R-:W-:Y:S01]  /*0740*/  IMAD.SHL.U32 R3, R68, 0x2, RZ ;  /* 0x0000000244037824 */ /* 0x000fe200078e00ff */
[----:B------:R-:W-:Y:S01]  /*0750*/  SHF.R.U32.HI R68, RZ, 0x1, R68 ;  /* 0x00000001ff447819 */ /* 0x000fe20000011644 */
[----:B------:R-:W-:Y:S01]  /*0760*/  IMAD.IADD R10, R10, 0x1, R13 ;  /* 0x000000010a0a7824 */ /* 0x000fe200078e020d */
[----:B------:R-:W-:Y:S01]  /*0770*/  STS.128 [R65+0xd000], R56 ;  /* 0x00d0003841007388 */ /* 0x000fe20000000c00 */
[----:B------:R-:W-:Y:S01]  /*0780*/  VIADD R13, R15, 0x40 ;  /* 0x000000400f0d7836 */ /* 0x000fe20000000000 */
[----:B------:R-:W-:Y:S01]  /*0790*/  LOP3.LUT R2, R2, 0x40, R3, 0xf8, !PT ;  /* 0x0000004002027812 */ /* 0x000fe200078ef803 */
[----:B------:R-:W-:Y:S01]  /*07a0*/  IMAD.WIDE.U32 R66, R66, 0x50, R6 ;  /* 0x0000005042427825 */ /* 0x000fe200078e0006 */
[----:B------:R-:W-:Y:S01]  /*07b0*/  STS.128 [R65+0xe000], R60 ;  /* 0x00e0003c41007388 */ /* 0x000fe20000000c00 */
[----:B------:R-:W-:-:S02]  /*07c0*/  LOP3.LUT R3, R3, 0x7b0, RZ, 0xc0, !PT ;  /* 0x000007b003037812 */ /* 0x000fc400078ec0ff */
[----:B------:R-:W-:Y:S01]  /*07d0*/  LOP3.LUT R68, R68, 0x3, RZ, 0xc0, !PT ;  /* 0x0000000344447812 */ /* 0x000fe200078ec0ff */
[----:B------:R-:W-:Y:S01]  /*07e0*/  BAR.SYNC.DEFER_BLOCKING 0x0 ;  /* 0x0000000000007b1d */ /* 0x000fe20000010000 */
[-C--:B------:R-:W-:Y:S02]  /*07f0*/  ISETP.GE.AND P0, PT, R13, R14.reuse, PT ;  /* 0x0000000e0d00720c */ /* 0x080fe40003f06270 */
[----:B------:R-:W-:Y:S01]  /*0800*/  LEA R12, R10, UR5, 0x1 ;  /* 0x000000050a0c7c11 */ /* 0x000fe2000f8e08ff */
[----:B------:R-:W-:Y:S01]  /*0810*/  IMAD R13, R68, 0x500, R3 ;  /* 0x00000500440d7824 */ /* 0x000fe200078e0203 */
[----:B------:R-:W-:Y:S02]  /*0820*/  LOP3.LUT R2, R2, 0x8, R11, 0x78, !PT ;  /* 0x0000000802027812 */ /* 0x000fe400078e780b */
[----:B------:R-:W-:Y:S01]  /*0830*/  LEA R6, R10, UR4, 0x1 ;  /* 0x000000040a067c11 */ /* 0x000fe2000f8e08ff */
[C---:B------:R-:W-:Y:S01]  /*0840*/  VIADD R3, R12.reuse, 0x10 ;  /* 0x000000100c037836 */ /* 0x040fe20000000000 */
[----:B------:R-:W-:Y:S01]  /*0850*/  ISETP.GE.AND P6, PT, R15, R14, PT ;  /* 0x0000000e0f00720c */ /* 0x000fe20003fc6270 */
[----:B------:R-:W-:-:S02]  /*0860*/  @P4 VIADD R3, R12, 0xfffffff0 ;  /* 0xfffffff00c034836 */ /* 0x000fc40000000000 */
[----:B------:R-:W-:Y:S01]  /*0870*/  IMAD.IADD R2, R2, 0x1, R13 ;  /* 0x0000000102027824 */ /* 0x000fe200078e020d */
[----:B------:R-:W0:Y:S04]  /*0880*/  LDS R8, [R4] ;  /* 0x0000000004087984 */ /* 0x000e280000000800 */
[----:B------:R-:W1:Y:S04]  /*0890*/  LDS R9, [R4+0x400] ;  /* 0x0004000004097984 */ /* 0x000e680000000800 */
[----:B------:R-:W2:Y:S04]  /*08a0*/  LDS R61, [R4+0x800] ;  /* 0x00080000043d7984 */ /* 0x000ea80000000800 */
[----:B------:R-:W3:Y:S04]  /*08b0*/  LDS R64, [R4+0xc00] ;  /* 0x000c000004407984 */ /* 0x000ee80000000800 */
[----:B------:R-:W4:Y:S04]  /*08c0*/  LDS R65, [R4+0x1000] ;  /* 0x0010000004417984 */ /* 0x000f280000000800 */
[----:B------:R-:W5:Y:S04]  /*08d0*/  LDS R60, [R4+0x1400] ;  /* 0x00140000043c7984 */ /* 0x000f680000000800 */
[----:B------:R-:W5:Y:S04]  /*08e0*/  LDS R56, [R4+0x2800] ;  /* 0x0028000004387984 */ /* 0x000f680000000800 */
[----:B------:R-:W5:Y:S04]  /*08f0*/  LDS R55, [R4+0x2c00] ;  /* 0x002c000004377984 */ /* 0x000f680000000800 */
[----:B------:R-:W5:Y:S04]  /*0900*/  LDS R57, [R4+0x1c00] ;  /* 0x001c000004397984 */ /* 0x000f680000000800 */
[----:B------:R-:W5:Y:S04]  /*0910*/  LDS R58, [R4+0x2000] ;  /* 0x00200000043a7984 */ /* 0x000f680000000800 */
[----:B------:R-:W5:Y:S01]  /*0920*/  LDS R53, [R4+0x2400] ;  /* 0x0024000004357984 */ /* 0x000f620000000800 */
[----:B0-----:R-:W-:-:S03]  /*0930*/  FMUL.FTZ R8, R8, UR9 ;  /* 0x0000000908087c20 */ /* 0x001fc60008410000 */
[----:B------:R-:W0:Y:S01]  /*0940*/  LDS R59, [R4+0x1800] ;  /* 0x00180000043b7984 */ /* 0x000e220000000800 */
[----:B-1----:R-:W-:-:S03]  /*0950*/  FMUL.FTZ R9, R9, UR9 ;  /* 0x0000000909097c20 */ /* 0x002fc60008410000 */
[----:B------:R-:W1:Y:S01]  /*0960*/  LDS R50, [R4+0x3000] ;  /* 0x0030000004327984 */ /* 0x000e620000000800 */
[----:B--2---:R-:W-:Y:S01]  /*0970*/  FMUL.FTZ R61, R61, UR9 ;  /* 0x000000093d3d7c20 */ /* 0x004fe20008410000 */
[----:B------:R-:W-:Y:S02]  /*0980*/  F2FP.F16.F32.PACK_AB R62, R9, R8 ;  /* 0x00000008093e723e */ /* 0x000fe400000000ff */
[----:B------:R-:W2:Y:S01]  /*0990*/  LDS R52, [R4+0x3400] ;  /* 0x0034000004347984 */ /* 0x000ea20000000800 */
[----:B---3--:R-:W-:Y:S01]  /*09a0*/  FMUL.FTZ R64, R64, UR9 ;  /* 0x0000000940407c20 */ /* 0x008fe20008410000 */
[----:B------:R-:W-:Y:S02]  /*09b0*/  PRMT R63, R62, 0x7632, R63 ;  /* 0x000076323e3f7816 */ /* 0x000fe4000000003f */
[----:B------:R-:W3:Y:S01]  /*09c0*/  LDS R54, [R4+0x3800] ;  /* 0x0038000004367984 */ /* 0x000ee20000000800 */
[----:B----4-:R-:W-:Y:S01]  /*09d0*/  FMUL.FTZ R65, R65, UR9 ;  /* 0x0000000941417c20 */ /* 0x010fe20008410000 */
[----:B------:R-:W-:-:S02]  /*09e0*/  F2FP.F16.F32.PACK_AB R61, R64, R61 ;  /* 0x0000003d403d723e */ /* 0x000fc400000000ff */
[----:B------:R-:W-:Y:S01]  /*09f0*/  LDS R46, [R4+0x3c00] ;  /* 0x003c0000042e7984 */ /* 0x000fe20000000800 */
[----:B-----5:R-:W-:-:S03]  /*0a00*/  FMUL.FTZ R68, R60, UR9 ;  /* 0x000000093c447c20 */ /* 0x020fc60008410000 */
[----:B------:R-:W4:Y:S01]  /*0a10*/  LDS R45, [R4+0x4000] ;  /* 0x00400000042d7984 */ /* 0x000f220000000800 */
[----:B------:R-:W-:Y:S01]  /*0a20*/  FMUL.FTZ R56, R56, UR9 ;  /* 0x0000000938387c20 */ /* 0x000fe20008410000 */
[----:B------:R-:W-:Y:S02]  /*0a30*/  F2FP.F16.F32.PACK_AB R65, R68, R65 ;  /* 0x000000414441723e */ /* 0x000fe400000000ff */
[----:B------:R-:W-:Y:S01]  /*0a40*/  LDS R49, [R4+0x4400] ;  /* 0x0044000004317984 */ /* 0x000fe20000000800 */
[----:B------:R-:W-:-:S03]  /*0a50*/  FMUL.FTZ R55, R55, UR9 ;  /* 0x0000000937377c20 */ /* 0x000fc60008410000 */
[----:B------:R-:W5:Y:S01]  /*0a60*/  LDS R51, [R4+0x4800] ;  /* 0x0048000004337984 */ /* 0x000f620000000800 */
[----:B------:R-:W-:Y:S01]  /*0a70*/  FMUL.FTZ R64, R57, UR9 ;  /* 0x0000000939407c20 */ /* 0x000fe20008410000 */
[----:B------:R-:W-:Y:S02]  /*0a80*/  PRMT R57, R61, 0x7632, R57 ;  /* 0x000076323d397816 */ /* 0x000fe40000000039 */
[----:B------:R-:W-:Y:S01]  /*0a90*/  LDS R43, [R4+0x4c00] ;  /* 0x004c0000042b7984 */ /* 0x000fe20000000800 */
[----:B------:R-:W-:Y:S01]  /*0aa0*/  FMUL.FTZ R58, R58, UR9 ;  /* 0x000000093a3a7c20 */ /* 0x000fe20008410000 */
[----:B------:R-:W-:Y:S02]  /*0ab0*/  F2FP.F16.F32.PACK_AB R55, R55, R56 ;  /* 0x000000383737723e */ /* 0x000fe400000000ff */
[----:B------:R-:W5:Y:S01]  /*0ac0*/  LDS R48, [R4+0x5000] ;  /* 0x0050000004307984 */ /* 0x000f620000000800 */
[----:B------:R-:W-:Y:S01]  /*0ad0*/  FMUL.FTZ R53, R53, UR9 ;  /* 0x0000000935357c20 */ /* 0x000fe20008410000 */
[----:B------:R-:W-:-:S02]  /*0ae0*/  PRMT R56, R55, 0x7610, R56 ;  /* 0x0000761037387816 */ /* 0x000fc40000000038 */
[----:B------:R-:W5:Y:S01]  /*0af0*/  LDS R47, [R4+0x5400] ;  /* 0x00540000042f7984 */ /* 0x000f620000000800 */
[----:B0-----:R-:W-:Y:S01]  /*0b00*/  FMUL.FTZ R59, R59, UR9 ;  /* 0x000000093b3b7c20 */ /* 0x001fe20008410000 */
[----:B------:R-:W-:Y:S02]  /*0b10*/  F2FP.F16.F32.PACK_AB R58, R53, R58 ;  /* 0x0000003a353a723e */ /* 0x000fe400000000ff */
[----:B------:R-:W0:Y:S01]  /*0b20*/  LDS R40, [R4+0x5800] ;  /* 0x0058000004287984 */ /* 0x000e220000000800 */
[----:B-1----:R-:W-:Y:S01]  /*0b30*/  FMUL.FTZ R50, R50, UR9 ;  /* 0x0000000932327c20 */ /* 0x002fe20008410000 */
[----:B------:R-:W-:Y:S02]  /*0b40*/  F2FP.F16.F32.PACK_AB R59, R64, R59 ;  /* 0x0000003b403b723e */ /* 0x000fe400000000ff */
[----:B------:R-:W-:Y:S01]  /*0b50*/  LDS R42, [R4+0x5c00] ;  /* 0x005c0000042a7984 */ /* 0x000fe20000000800 */
[----:B--2---:R-:W-:Y:S01]  /*0b60*/  FMUL.FTZ R53, R52, UR9 ;  /* 0x0000000934357c20 */ /* 0x004fe20008410000 */
[----:B------:R-:W-:-:S02]  /*0b70*/  PRMT R52, R58, 0x7632, R52 ;  /* 0x000076323a347816 */ /* 0x000fc40000000034 */
[----:B------:R-:W1:Y:S01]  /*0b80*/  LDS R44, [R4+0x6000] ;  /* 0x00600000042c7984 */ /* 0x000e620000000800 */
[----:B---3--:R-:W-:Y:S01]  /*0b90*/  FMUL.FTZ R54, R54, UR9 ;  /* 0x0000000936367c20 */ /* 0x008fe20008410000 */
[----:B------:R-:W-:Y:S02]  /*0ba0*/  F2FP.F16.F32.PACK_AB R50, R53, R50 ;  /* 0x000000323532723e */ /* 0x000fe400000000ff */
[----:B------:R-:W-:Y:S04]  /*0bb0*/  LDS R36, [R4+0x6400] ;  /* 0x0064000004247984 */ /* 0x000fe80000000800 */
[----:B------:R-:W2:Y:S01]  /*0bc0*/  LDS R35, [R4+0x6800] ;  /* 0x0068000004237984 */ /* 0x000ea20000000800 */
[----:B----4-:R-:W-:-:S03]  /*0bd0*/  FMUL.FTZ R45, R45, UR9 ;  /* 0x000000092d2d7c20 */ /* 0x010fc60008410000 */
[----:B------:R-:W-:Y:S04]  /*0be0*/  LDS R39, [R4+0x6c00] ;  /* 0x006c000004277984 */ /* 0x000fe80000000800 */
[----:B------:R-:W3:Y:S01]  /*0bf0*/  LDS R41, [R4+0x7000] ;  /* 0x0070000004297984 */ /* 0x000ee20000000800 */
[----:B-----5:R-:W-:-:S03]  /*0c00*/  FMUL.FTZ R51, R51, UR9 ;  /* 0x0000000933337c20 */ /* 0x020fc60008410000 */
[----:B------:R-:W-:Y:S04]  /*0c10*/  LDS R33, [R4+0x7400] ;  /* 0x0074000004217984 */ /* 0x000fe80000000800 */
[----:B------:R-:W4:Y:S01]  /*0c20*/  LDS R25, [R4+0x9000] ;  /* 0x0090000004197984 */ /* 0x000f220000000800 */
[----:B------:R-:W-:-:S03]  /*0c30*/  FMUL.FTZ R48, R48, UR9 ;  /* 0x0000000930307c20 */ /* 0x000fc60008410000 */
[----:B------:R-:W-:Y:S01]  /*0c40*/  LDS R29, [R4+0x9400] ;  /* 0x00940000041d7984 */ /* 0x000fe20000000800 */
[----:B------:R-:W-:-:S03]  /*0c50*/  FMUL.FTZ R47, R47, UR9 ;  /* 0x000000092f2f7c20 */ /* 0x000fc60008410000 */
[----:B------:R-:W5:Y:S01]  /*0c60*/  LDS R31, [R4+0x9800] ;  /* 0x00980000041f7984 */ /* 0x000f620000000800 */
[----:B0-----:R-:W-:Y:S01]  /*0c70*/  FMUL.FTZ R40, R40, UR9 ;  /* 0x0000000928287c20 */ /* 0x001fe20008410000 */
[----:B------:R-:W-:Y:S02]  /*0c80*/  F2FP.F16.F32.PACK_AB R47, R47, R48 ;  /* 0x000000302f2f723e */ /* 0x000fe400000000ff */
[----:B------:R-:W0:Y:S02]  /*0c90*/  LDS R24, [R4+0x9c00] ;  /* 0x009c000004187984 */ /* 0x000e240000000800 */
[----:B------:R-:W-:Y:S02]  /*0ca0*/  PRMT R48, R47, 0x7632, R48 ;  /* 0x000076322f307816 */ /* 0x000fe40000000030 */
[----:B------:R-:W0:Y:S01]  /*0cb0*/  LDS R38, [R4+0x7800] ;  /* 0x0078000004267984 */ /* 0x000e220000000800 */
[----:B-1----:R-:W-:-:S03]  /*0cc0*/  FMUL.FTZ R44, R44, UR9 ;  /* 0x000000092c2c7c20 */ /* 0x002fc60008410000 */
[----:B------:R-:W1:Y:S04]  /*0cd0*/  LDS R37, [R4+0x7c00] ;  /* 0x007c000004257984 */ /* 0x000e680000000800 */
[----:B------:R-:W1:Y:S01]  /*0ce0*/  LDS R30, [R4+0x8000] ;  /* 0x00800000041e7984 */ /* 0x000e620000000800 */
[----:B--2---:R-:W-:-:S03]  /*0cf0*/  FMUL.FTZ R35, R35, UR9 ;  /* 0x0000000923237c20 */ /* 0x004fc60008410000 */
[----:B------:R-:W-:Y:S04]  /*0d00*/  LDS R32, [R4+0x8400] ;  /* 0x0084000004207984 */ /* 0x000fe80000000800 */
[----:B------:R-:W2:Y:S01]  /*0d10*/  LDS R34, [R4+0x8800] ;  /* 0x0088000004227984 */ /* 0x000ea20000000800 */
[----:B---3--:R-:W-:-:S03]  /*0d20*/  FMUL.FTZ R41, R41, UR9 ;  /* 0x0000000929297c20 */ /* 0x008fc60008410000 */
[----:B------:R-:W-:Y:S04]  /*0d30*/  LDS R26, [R4+0x8c00] ;  /* 0x008c0000041a7984 */ /* 0x000fe80000000800 */
[----:B------:R-:W3:Y:S01]  /*0d40*/  LDS R28, [R4+0xa000] ;  /* 0x00a00000041c7984 */ /* 0x000ee20000000800 */
[----:B----4-:R-:W-:-:S03]  /*0d50*/  FMUL.FTZ R25, R25, UR9 ;  /* 0x0000000919197c20 */ /* 0x010fc60008410000 */
[----:B------:R-:W4:Y:S04]  /*0d60*/  LDS R27, [R4+0xa400] ;  /* 0x00a40000041b7984 */ /* 0x000f280000000800 */
[----:B------:R-:W4:Y:S01]  /*0d70*/  LDS R19, [R4+0xa800] ;  /* 0x00a8000004137984 */ /* 0x000f220000000800 */
[----:B-----5:R-:W-:-:S03]  /*0d80*/  FMUL.FTZ R31, R31, UR9 ;  /* 0x000000091f1f7c20 */ /* 0x020fc60008410000 */
[----:B------:R-:W-:Y:S01]  /*0d90*/  LDS R23, [R4+0xac00] ;  /* 0x00ac000004177984 */ /* 0x000fe20000000800 */
[----:B0-----:R-:W-:-:S03]  /*0da0*/  FMUL.FTZ R24, R24, UR9 ;  /* 0x0000000918187c20 */ /* 0x001fc60008410000 */
[----:B------:R-:W0:Y:S01]  /*0db0*/  LDS R22, [R4+0xb000] ;  /* 0x00b0000004167984 */ /* 0x000e220000000800 */
[----:B------:R-:W-:Y:S01]  /*0dc0*/  FMUL.FTZ R38, R38, UR9 ;  /* 0x0000000926267c20 */ /* 0x000fe20008410000 */
[----:B------:R-:W-:Y:S02]  /*0dd0*/  F2FP.F16.F32.PACK_AB R24, R24, R31 ;  /* 0x0000001f1818723e */ /* 0x000fe400000000ff */
[----:B------:R-:W-:Y:S01]  /*0de0*/  LDS R18, [R4+0xb400] ;  /* 0x00b4000004127984 */ /* 0x000fe20000000800 */
[----:B-1----:R-:W-:-:S03]  /*0df0*/  FMUL.FTZ R37, R37, UR9 ;  /* 0x0000000925257c20 */ /* 0x002fc60008410000 */
[----:B------:R-:W1:Y:S01]  /*0e00*/  LDS R21, [R4+0xb800] ;  /* 0x00b8000004157984 */ /* 0x000e620000000800 */
[----:B------:R-:W-:Y:S01]  /*0e10*/  FMUL.FTZ R30, R30, UR9 ;  /* 0x000000091e1e7c20 */ /* 0x000fe20008410000 */
[----:B------:R-:W-:Y:S02]  /*0e20*/  F2FP.F16.F32.PACK_AB R37, R37, R38 ;  /* 0x000000262525723e */ /* 0x000fe400000000ff */
[----:B------:R-:W5:Y:S02]  /*0e30*/  LDS R20, [R4+0xbc00] ;  /* 0x00bc000004147984 */ /* 0x000f640000000800 */
[----:B------:R-:W-:Y:S02]  /*0e40*/  PRMT R38, R37, 0x7632, R38 ;  /* 0x0000763225267816 */ /* 0x000fe40000000026 */
[----:B------:R-:W5:Y:S01]  /*0e50*/  LDS R15, [R4+0xc000] ;  /* 0x00c00000040f7984 */ /* 0x000f620000000800 */
[----:B--2---:R-:W-:-:S03]  /*0e60*/  FMUL.FTZ R34, R34, UR9 ;  /* 0x0000000922227c20 */ /* 0x004fc60008410000 */
[----:B------:R-:W2:Y:S04]  /*0e70*/  LDS R16, [R4+0xc400] ;  /* 0x00c4000004107984 */ /* 0x000ea80000000800 */
[----:B------:R-:W2:Y:S01]  /*0e80*/  LDS R17, [R4+0xc800] ;  /* 0x00c8000004117984 */ /* 0x000ea20000000800 */
[----:B---3--:R-:W-:-:S03]  /*0e90*/  FMUL.FTZ R28, R28, UR9 ;  /* 0x000000091c1c7c20 */ /* 0x008fc60008410000 */
[----:B------:R-:W-:Y:S01]  /*0ea0*/  LDS R9, [R4+0xcc00] ;  /* 0x00cc000004097984 */ /* 0x000fe20000000800 */
[----:B----4-:R-:W-:-:S03]  /*0eb0*/  FMUL.FTZ R27, R27, UR9 ;  /* 0x000000091b1b7c20 */ /* 0x010fc60008410000 */
[----:B------:R-:W3:Y:S01]  /*0ec0*/  LDS R11, [R4+0xd000] ;  /* 0x00d00000040b7984 */ /* 0x000ee20000000800 */
[----:B------:R-:W-:Y:S01]  /*0ed0*/  FMUL.FTZ R19, R19, UR9 ;  /* 0x0000000913137c20 */ /* 0x000fe20008410000 */
[----:B------:R-:W-:Y:S02]  /*0ee0*/  F2FP.F16.F32.PACK_AB R27, R27, R28 ;  /* 0x0000001c1b1b723e */ /* 0x000fe400000000ff */
[----:B------:R-:W4:Y:S02]  /*0ef0*/  LDS R12, [R4+0xd400] ;  /* 0x00d40000040c7984 */ /* 0x000f240000000800 */
[----:B------:R-:W-:Y:S02]  /*0f00*/  PRMT R28, R27, 0x7632, R28 ;  /* 0x000076321b1c7816 */ /* 0x000fe4000000001c */
[----:B------:R-:W4:Y:S01]  /*0f10*/  LDS R14, [R4+0xd800] ;  /* 0x00d80000040e7984 */ /* 0x000f220000000800 */
[----:B0-----:R-:W-:-:S03]  /*0f20*/  FMUL.FTZ R22, R22, UR9 ;  /* 0x0000000916167c20 */ /* 0x001fc60008410000 */
[----:B------:R-:W-:Y:S04]  /*0f30*/  LDS R10, [R4+0xdc00] ;  /* 0x00dc0000040a7984 */ /* 0x000fe80000000800 */
[----:B------:R-:W0:Y:S01]  /*0f40*/  LDS R13, [R4+0xe000] ;  /* 0x00e00000040d7984 */ /* 0x000e220000000800 */
[----:B-1----:R-:W-:-:S03]  /*0f50*/  FMUL.FTZ R21, R21, UR9 ;  /* 0x0000000915157c20 */ /* 0x002fc60008410000 */
[----:B------:R-:W1:Y:S01]  /*0f60*/  LDS R8, [R4+0xe400] ;  /* 0x00e4000004087984 */ /* 0x000e620000000800 */
[----:B-----5:R-:W-:-:S03]  /*0f70*/  FMUL.FTZ R20, R20, UR9 ;  /* 0x0000000914147c20 */ /* 0x020fc60008410000 */
[----:B------:R-:W5:Y:S01]  /*0f80*/  LDS R7, [R4+0xe800] ;  /* 0x00e8000004077984 */ /* 0x000f620000000800 */
[----:B------:R-:W-:Y:S01]  /*0f90*/  FMUL.FTZ R15, R15, UR9 ;  /* 0x000000090f0f7c20 */ /* 0x000fe20008410000 */
[----:B------:R-:W-:Y:S02]  /*0fa0*/  F2FP.F16.F32.PACK_AB R20, R20, R21 ;  /* 0x000000151414723e */ /* 0x000fe400000000ff */
[----:B------:R3:W5:Y:S01]  /*0fb0*/  LDS R60, [R4+0xec00] ;  /* 0x00ec0000043c7984 */ /* 0x0007620000000800 */
[----:B--2---:R-:W-:Y:S01]  /*0fc0*/  FMUL.FTZ R16, R16, UR9 ;  /* 0x0000000910107c20 */ /* 0x004fe20008410000 */
[----:B------:R-:W-:Y:S02]  /*0fd0*/  PRMT R21, R20, 0x7632, R21 ;  /* 0x0000763214157816 */ /* 0x000fe40000000015 */
[----:B------:R2:W-:Y:S01]  /*0fe0*/  STS.U16 [R6+0xf000], R62 ;  /* 0x00f0003e06007388 */ /* 0x0005e20000000400 */
[----:B------:R-:W-:Y:S01]  /*0ff0*/  FMUL.FTZ R17, R17, UR9 ;  /* 0x0000000911117c20 */ /* 0x000fe20008410000 */
[----:B------:R-:W-:-:S02]  /*1000*/  F2FP.F16.F32.PACK_AB R15, R16, R15 ;  /* 0x0000000f100f723e */ /* 0x000fc400000000ff */
[----:B------:R-:W-:Y:S01]  /*1010*/  STS.U16 [R6+0xf020], R63 ;  /* 0x00f0203f06007388 */ /* 0x000fe20000000400 */
[----:B---3--:R-:W-:-:S03]  /*1020*/  PRMT R4, R65, 0x7632, R4 ;  /* 0x0000763241047816 */ /* 0x008fc60000000004 */
[----:B------:R3:W-:Y:S01]  /*1030*/  STS.U16 [R3+0x20], R57 ;  /* 0x0000203903007388 */ /* 0x0007e20000000400 */
[----:B------:R-:W-:Y:S01]  /*1040*/  FMUL.FTZ R11, R11, UR9 ;  /* 0x000000090b0b7c20 */ /* 0x000fe20008410000 */
[----:B--2---:R-:W-:Y:S02]  /*1050*/  PRMT R62, R59, 0x7632, R62 ;  /* 0x000076323b3e7816 */ /* 0x004fe4000000003e */
[----:B------:R-:W-:Y:S01]  /*1060*/  STS.U16 [R3], R61 ;  /* 0x0000003d03007388 */ /* 0x000fe20000000400 */
[----:B----4-:R-:W-:-:S03]  /*1070*/  FMUL.FTZ R12, R12, UR9 ;  /* 0x000000090c0c7c20 */ /* 0x010fc60008410000 */
[----:B------:R2:W-:Y:S01]  /*1080*/  STS.U16 [R6+0x11820], R4 ;  /* 0x0118200406007388 */ /* 0x0005e20000000400 */
[----:B------:R-:W-:Y:S01]  /*1090*/  FMUL.FTZ R14, R14, UR9 ;  /* 0x000000090e0e7c20 */ /* 0x000fe20008410000 */
[----:B---3--:R-:W-:Y:S01]  /*10a0*/  PRMT R57, R55, 0x7632, R57 ;  /* 0x0000763237397816 */ /* 0x008fe20000000039 */
[----:B------:R-:W-:Y:S01]  /*10b0*/  FMUL.FTZ R55, R46, UR9 ;  /* 0x000000092e377c20 */ /* 0x000fe20008410000 */
[----:B------:R-:W-:Y:S01]  /*10c0*/  STS.U16 [R6+0x11800], R65 ;  /* 0x0118004106007388 */ /* 0x000fe20000000400 */
[----:B------:R-:W-:Y:S01]  /*10d0*/  FMUL.FTZ R46, R43, UR9 ;  /* 0x000000092b2e7c20 */ /* 0x000fe20008410000 */
[----:B------:R-:W-:Y:S01]  /*10e0*/  FMUL.FTZ R43, R42, UR9 ;  /* 0x000000092a2b7c20 */ /* 0x000fe20008410000 */
[----:B------:R-:W-:Y:S01]  /*10f0*/  F2FP.F16.F32.PACK_AB R11, R12, R11 ;  /* 0x0000000b0c0b723e */ /* 0x000fe200000000ff */
[----:B------:R-:W-:Y:S01]  /*1100*/  STS.U16 [R3+0x2800], R59 ;  /* 0x0028003b03007388 */ /* 0x000fe20000000400 */
[----:B------:R-:W-:Y:S01]  /*1110*/  F2FP.F16.F32.PACK_AB R54, R55, R54 ;  /* 0x000000363736723e */ /* 0x000fe200000000ff */
[----:B--2---:R-:W-:Y:S01]  /*1120*/  FMUL.FTZ R4, R49, UR9 ;  /* 0x0000000931047c20 */ /* 0x004fe20008410000 */
[----:B------:R-:W-:Y:S01]  /*1130*/  PRMT R49, R50, 0x7632, R49 ;  /* 0x0000763232317816 */ /* 0x000fe20000000031 */
[----:B------:R-:W-:Y:S01]  /*1140*/  STS.U16 [R3+0x2820], R62 ;  /* 0x0028203e03007388 */ /* 0x000fe20000000400 */
[----:B------:R-:W-:Y:S01]  /*1150*/  F2FP.F16.F32.PACK_AB R46, R46, R51 ;  /* 0x000000332e2e723e */ /* 0x000fe200000000ff */
[----:B0-----:R-:W-:Y:S01]  /*1160*/  FMUL.FTZ R13, R13, UR9 ;  /* 0x000000090d0d7c20 */ /* 0x001fe20008410000 */
[----:B------:R-:W-:Y:S01]  /*1170*/  F2FP.F16.F32.PACK_AB R4, R4, R45 ;  /* 0x0000002d0404723e */ /* 0x000fe200000000ff */
[----:B------:R-:W-:Y:S01]  /*1180*/  STS.U16 [R6+0x14000], R58 ;  /* 0x0140003a06007388 */ /* 0x000fe20000000400 */
[----:B------:R-:W-:Y:S01]  /*1190*/  PRMT R45, R54, 0x7632, R45 ;  /* 0x00007632362d7816 */ /* 0x000fe2000000002d */
[----:B-1----:R-:W-:Y:S01]  /*11a0*/  FMUL.FTZ R8, R8, UR9 ;  /* 0x0000000908087c20 */ /* 0x002fe20008410000 */
[----:B------:R-:W-:Y:S01]  /*11b0*/  PRMT R51, R4, 0x7632, R51 ;  /* 0x0000763204337816 */ /* 0x000fe20000000033 */
[----:B------:R-:W-:Y:S01]  /*11c0*/  STS.U16 [R6+0x14020], R52 ;  /* 0x0140203406007388 */ /* 0x000fe20000000400 */
[----:B------:R-:W-:Y:S01]  /*11d0*/  F2FP.F16.F32.PACK_AB R40, R43, R40 ;  /* 0x000000282b28723e */ /* 0x000fe200000000ff */
[----:B-----5:R-:W-:Y:S01]  /*11e0*/  FMUL.FTZ R7, R7, UR9 ;  /* 0x0000000907077c20 */ /* 0x020fe20008410000 */
[----:B------:R-:W-:Y:S01]  /*11f0*/  PRMT R42, R46, 0x7632, R42 ;  /* 0x000076322e2a7816 */ /* 0x000fe2000000002a */
[----:B------:R-:W-:Y:S01]  /*1200*/  STS.U16 [R3+0x5000], R56 ;  /* 0x0050003803007388 */ /* 0x000fe20000000400 */
[----:B------:R-:W-:Y:S01]  /*1210*/  PRMT R12, R15, 0x7632, R12 ;  /* 0x000076320f0c7816 */ /* 0x000fe2000000000c */
[----:B------:R-:W-:Y:S01]  /*1220*/  FMUL.FTZ R60, R60, UR9 ;  /* 0x000000093c3c7c20 */ /* 0x000fe20008410000 */
[----:B------:R-:W-:Y:S01]  /*1230*/  F2FP.F16.F32.PACK_AB R13, R8, R13 ;  /* 0x0000000d080d723e */ /* 0x000fe200000000ff */
[----:B------:R-:W-:Y:S03]  /*1240*/  STS.U16 [R3+0x5020], R57 ;  /* 0x0050203903007388 */ /* 0x000fe60000000400 */
[----:B------:R-:W-:Y:S01]  /*1250*/  F2FP.F16.F32.PACK_AB R7, R60, R7 ;  /* 0x000000073c07723e */ /* 0x000fe200000000ff */
[----:B------:R-:W-:Y:S04]  /*1260*/  STS.U16 [R6+0xf200], R50 ;  /* 0x00f2003206007388 */ /* 0x000fe80000000400 */
[----:B------:R-:W-:Y:S04]  /*1270*/  STS.U16 [R6+0xf220], R49 ;  /* 0x00f2203106007388 */ /* 0x000fe80000000400 */
[----:B------:R0:W-:Y:S04]  /*1280*/  STS.U16 [R3+0x220], R45 ;  /* 0x0002202d03007388 */ /* 0x0001e80000000400 */
[----:B------:R-:W-:Y:S04]  /*1290*/  STS.U16 [R3+0x200], R54 ;  /* 0x0002003603007388 */ /* 0x000fe80000000400 */
[----:B------:R1:W-:Y:S01]  /*12a0*/  STS.U16 [R6+0x11a00], R4 ;  /* 0x011a000406007388 */ /* 0x0003e20000000400 */
[----:B0-----:R-:W-:Y:S01]  /*12b0*/  FMUL.FTZ R45, R36, UR9 ;  /* 0x00000009242d7c20 */ /* 0x001fe20008410000 */
[----:B------:R-:W-:-:S02]  /*12c0*/  FMUL.FTZ R36, R33, UR9 ;  /* 0x0000000921247c20 */ /* 0x000fc40008410000 */
[----:B------:R-:W-:Y:S01]  /*12d0*/  STS.U16 [R6+0x11a20], R51 ;  /* 0x011a203306007388 */ /* 0x000fe20000000400 */
[----:B------:R-:W-:Y:S01]  /*12e0*/  FMUL.FTZ R33, R32, UR9 ;  /* 0x0000000920217c20 */ /* 0x000fe20008410000 */
[----:B------:R-:W-:Y:S02]  /*12f0*/  F2FP.F16.F32.PACK_AB R44, R45, R44 ;  /* 0x0000002c2d2c723e */ /* 0x000fe400000000ff */
[----:B------:R-:W-:Y:S01]  /*1300*/  STS.U16 [R3+0x2a00], R46 ;  /* 0x002a002e03007388 */ /* 0x000fe20000000400 */
[----:B------:R-:W-:Y:S01]  /*1310*/  F2FP.F16.F32.PACK_AB R36, R36, R41 ;  /* 0x000000292424723e */ /* 0x000fe200000000ff */
[----:B-1----:R-:W-:Y:S01]  /*1320*/  FMUL.FTZ R4, R39, UR9 ;  /* 0x0000000927047c20 */ /* 0x002fe20008410000 */
[----:B------:R-:W-:Y:S01]  /*1330*/  PRMT R39, R40, 0x7632, R39 ;  /* 0x0000763228277816 */ /* 0x000fe20000000027 */
[----:B------:R-:W-:Y:S01]  /*1340*/  STS.U16 [R3+0x2a20], R42 ;  /* 0x002a202a03007388 */ /* 0x000fe20000000400 */
[----:B------:R-:W-:Y:S02]  /*1350*/  F2FP.F16.F32.PACK_AB R30, R33, R30 ;  /* 0x0000001e211e723e */ /* 0x000fe400000000ff */
[----:B------:R-:W-:Y:S01]  /*1360*/  F2FP.F16.F32.PACK_AB R4, R4, R35 ;  /* 0x000000230404723e */ /* 0x000fe200000000ff */
[----:B------:R-:W-:Y:S01]  /*1370*/  STS.U16 [R6+0x14200], R47 ;  /* 0x0142002f06007388 */ /* 0x000fe20000000400 */
[----:B------:R-:W-:-:S02]  /*1380*/  PRMT R35, R44, 0x7632, R35 ;  /* 0x000076322c237816 */ /* 0x000fc40000000023 */
[----:B------:R-:W-:Y:S01]  /*1390*/  PRMT R41, R4, 0x7632, R41 ;  /* 0x0000763204297816 */ /* 0x000fe20000000029 */
[----:B------:R-:W-:Y:S01]  /*13a0*/  STS.U16 [R6+0x14220], R48 ;  /* 0x0142203006007388 */ /* 0x000fe20000000400 */
[----:B------:R-:W-:-:S03]  /*13b0*/  PRMT R32, R36, 0x7632, R32 ;  /* 0x0000763224207816 */ /* 0x000fc60000000020 */
[----:B------:R-:W-:Y:S04]  /*13c0*/  STS.U16 [R3+0x5200], R40 ;  /* 0x0052002803007388 */ /* 0x000fe80000000400 */
[----:B------:R-:W-:Y:S04]  /*13d0*/  STS.U16 [R3+0x5220], R39 ;  /* 0x0052202703007388 */ /* 0x000fe80000000400 */
[----:B------:R-:W-:Y:S04]  /*13e0*/  STS.U16 [R6+0xf400], R44 ;  /* 0x00f4002c06007388 */ /* 0x000fe80000000400 */
[----:B------:R0:W-:Y:S04]  /*13f0*/  STS.U16 [R6+0xf420], R35 ;  /* 0x00f4202306007388 */ /* 0x0001e80000000400 */
[----:B------:R1:W-:Y:S04]  /*1400*/  STS.U16 [R3+0x400], R4 ;  /* 0x0004000403007388 */ /* 0x0003e80000000400 */
[----:B------:R-:W-:Y:S01]  /*1410*/  STS.U16 [R3+0x420], R41 ;  /* 0x0004202903007388 */ /* 0x000fe20000000400 */
[----:B0-----:R-:W-:Y:S01]  /*1420*/  FMUL.FTZ R35, R26, UR9 ;  /* 0x000000091a237c20 */ /* 0x001fe20008410000 */
[----:B------:R-:W-:-:S02]  /*1430*/  PRMT R26, R30, 0x7632, R26 ;  /* 0x000076321e1a7816 */ /* 0x000fc4000000001a */
[----:B------:R-:W-:Y:S01]  /*1440*/  STS.U16 [R6+0x11c00], R36 ;  /* 0x011c002406007388 */ /* 0x000fe20000000400 */
[----:B-1----:R-:W-:Y:S01]  /*1450*/  FMUL.FTZ R4, R29, UR9 ;  /* 0x000000091d047c20 */ /* 0x002fe20008410000 */
[----:B------:R-:W-:Y:S02]  /*1460*/  F2FP.F16.F32.PACK_AB R34, R35, R34 ;  /* 0x000000222322723e */ /* 0x000fe400000000ff */
[----:B------:R-:W-:Y:S02]  /*1470*/  STS.U16 [R6+0x11c20], R32 ;  /* 0x011c202006007388 */ /* 0x000fe40000000400 */
[----:B------:R-:W-:Y:S02]  /*1480*/  F2FP.F16.F32.PACK_AB R4, R4, R25 ;  /* 0x000000190404723e */ /* 0x000fe400000000ff */
[----:B------:R-:W-:Y:S01]  /*1490*/  STS.U16 [R3+0x2c00], R37 ;  /* 0x002c002503007388 */ /* 0x000fe20000000400 */
[----:B------:R-:W-:Y:S02]  /*14a0*/  PRMT R25, R34, 0x7632, R25 ;  /* 0x0000763222197816 */ /* 0x000fe40000000019 */
[C---:B------:R-:W-:Y:S01]  /*14b0*/  PRMT R29, R4.reuse, 0x7610, R29 ;  /* 0x00007610041d7816 */ /* 0x040fe2000000001d */
[----:B------:R-:W-:Y:S01]  /*14c0*/  STS.U16 [R3+0x2c20], R38 ;  /* 0x002c202603007388 */ /* 0x000fe20000000400 */
[----:B------:R-:W-:Y:S01]  /*14d0*/  PRMT R31, R4, 0x7632, R31 ;  /* 0x00007632041f7816 */ /* 0x000fe2000000001f */
[----:B------:R-:W-:Y:S01]  /*14e0*/  FMUL.FTZ R4, R23, UR9 ;  /* 0x0000000917047c20 */ /* 0x000fe20008410000 */
[----:B------:R-:W-:Y:S01]  /*14f0*/  FMUL.FTZ R23, R18, UR9 ;  /* 0x0000000912177c20 */ /* 0x000fe20008410000 */
[----:B------:R0:W-:Y:S03]  /*1500*/  STS.U16 [R6+0x14420], R26 ;  /* 0x0144201a06007388 */ /* 0x0001e60000000400 */
[----:B------:R-:W-:Y:S01]  /*1510*/  F2FP.F16.F32.PACK_AB R4, R4, R19 ;  /* 0x000000130404723e */ /* 0x000fe200000000ff */
[----:B------:R-:W-:Y:S01]  /*1520*/  STS.U16 [R6+0x14400], R30 ;  /* 0x0144001e06007388 */ /* 0x000fe20000000400 */
[----:B------:R-:W-:-:S02]  /*1530*/  F2FP.F16.F32.PACK_AB R22, R23, R22 ;  /* 0x000000161716723e */ /* 0x000fc400000000ff */
[C---:B------:R-:W-:Y:S01]  /*1540*/  PRMT R18, R4.reuse, 0x7610, R18 ;  /* 0x0000761004127816 */ /* 0x040fe20000000012 */
[----:B------:R1:W-:Y:S01]  /*1550*/  STS.U16 [R3+0x5400], R34 ;  /* 0x0054002203007388 */ /* 0x0003e20000000400 */
[----:B------:R-:W-:Y:S01]  /*1560*/  PRMT R19, R4, 0x7632, R19 ;  /* 0x0000763204137816 */ /* 0x000fe20000000013 */
[----:B------:R-:W-:Y:S01]  /*1570*/  FMUL.FTZ R4, R9, UR9 ;  /* 0x0000000909047c20 */ /* 0x000fe20008410000 */
[----:B0-----:R-:W-:Y:S01]  /*1580*/  PRMT R26, R24, 0x7632, R26 ;  /* 0x00007632181a7816 */ /* 0x001fe2000000001a */
[----:B------:R-:W-:Y:S01]  /*1590*/  STS.U16 [R3+0x5420], R25 ;  /* 0x0054201903007388 */ /* 0x000fe20000000400 */
[----:B------:R-:W-:Y:S01]  /*15a0*/  PRMT R23, R22, 0x7632, R23 ;  /* 0x0000763216177816 */ /* 0x000fe20000000017 */
[----:B------:R-:W-:Y:S01]  /*15b0*/  FMUL.FTZ R9, R10, UR9 ;  /* 0x000000090a097c20 */ /* 0x000fe20008410000 */
[----:B------:R-:W-:Y:S01]  /*15c0*/  F2FP.F16.F32.PACK_AB R4, R4, R17 ;  /* 0x000000110404723e */ /* 0x000fe200000000ff */
[----:B------:R-:W-:Y:S01]  /*15d0*/  STS.U16 [R6+0xf600], R29 ;  /* 0x00f6001d06007388 */ /* 0x000fe20000000400 */
[----:B------:R-:W0:Y:S01]  /*15e0*/  LDC.64 R16, c[0x0][0x3c8] ;  /* 0x0000f200ff107b82 */ /* 0x000e220000000a00 */
[----:B-1----:R-:W-:-:S02]  /*15f0*/  LEA R34, R2, UR5, 0x1 ;  /* 0x0000000502227c11 */ /* 0x002fc4000f8e08ff */
[----:B------:R-:W-:Y:S01]  /*1600*/  STS.U16 [R6+0xf620], R31 ;  /* 0x00f6201f06007388 */ /* 0x000fe20000000400 */
[----:B------:R-:W-:-:S03]  /*1610*/  F2FP.F16.F32.PACK_AB R9, R9, R14 ;  /* 0x0000000e0909723e */ /* 0x000fc600000000ff */
        /* <DEDUP_REMOVED lines=8> */
[----:B-1----:R-:W-:-:S03]  /*16a0*/  PRMT R18, R4, 0x7610, R18 ;  /* 0x0000761004127816 */ /* 0x002fc60000000012 */
[----:B------:R1:W-:Y:S01]  /*16b0*/  STS.U16 [R6+0x14620], R23 ;  /* 0x0146201706007388 */ /* 0x0003e20000000400 */
[----:B--2---:R-:W-:-:S03]  /*16c0*/  PRMT R19, R4, 0x7632, R19 ;  /* 0x0000763204137816 */ /* 0x004fc60000000013 */
[----:B------:R2:W-:Y:S01]  /*16d0*/  STS.U16 [R3+0x5600], R20 ;  /* 0x0056001403007388 */ /* 0x0005e20000000400 */
[----:B------:R-:W-:Y:S01]  /*16e0*/  LOP3.LUT R4, R5, 0x38, RZ, 0xc0, !PT ;  /* 0x0000003805047812 */ /* 0x000fe200078ec0ff */
[----:B------:R-:W-:Y:S02]  /*16f0*/  IMAD.MOV.U32 R5, RZ, RZ, RZ ;  /* 0x000000ffff057224 */ /* 0x000fe400078e00ff */
[----:B------:R-:W-:Y:S01]  /*1700*/  STS.U16 [R3+0x5620], R21 ;  /* 0x0056201503007388 */ /* 0x000fe20000000400 */
[----:B------:R-:W-:Y:S02]  /*1710*/  LOP3.LUT R2, R4, 0x40, RZ, 0xfc, !PT ;  /* 0x0000004004027812 */ /* 0x000fe400078efcff */
[----:B-1----:R-:W-:Y:S01]  /*1720*/  CS2R R22, SRZ ;  /* 0x0000000000167805 */ /* 0x002fe2000001ff00 */
[----:B------:R1:W-:Y:S01]  /*1730*/  STS.U16 [R6+0xf800], R15 ;  /* 0x00f8000f06007388 */ /* 0x0003e20000000400 */
[----:B--2---:R-:W-:-:S03]  /*1740*/  PRMT R20, R11, 0x7632, R20 ;  /* 0x000076320b147816 */ /* 0x004fc60000000014 */
[----:B------:R-:W-:Y:S04]  /*1750*/  STS.U16 [R6+0xf820], R12 ;  /* 0x00f8200c06007388 */ /* 0x000fe80000000400 */
[----:B------:R-:W-:Y:S01]  /*1760*/  STS.U16 [R3+0x800], R18 ;  /* 0x0008001203007388 */ /* 0x000fe20000000400 */
[----:B-1----:R-:W-:-:S03]  /*1770*/  PRMT R15, R13, 0x7632, R15 ;  /* 0x000076320d0f7816 */ /* 0x002fc6000000000f */
[----:B------:R1:W-:Y:S04]  /*1780*/  STS.U16 [R3+0x820], R19 ;  /* 0x0008201303007388 */ /* 0x0003e80000000400 */
[----:B------:R2:W-:Y:S04]  /*1790*/  STS.U16 [R6+0x12000], R11 ;  /* 0x0120000b06007388 */ /* 0x0005e80000000400 */
[----:B------:R3:W-:Y:S01]  /*17a0*/  STS.U16 [R6+0x12020], R20 ;  /* 0x0120201406007388 */ /* 0x0007e20000000400 */
[----:B-1----:R-:W-:-:S03]  /*17b0*/  PRMT R19, R7, 0x7632, R19 ;  /* 0x0000763207137816 */ /* 0x002fc60000000013 */
[----:B------:R-:W-:Y:S01]  /*17c0*/  STS.U16 [R3+0x3000], R10 ;  /* 0x0030000a03007388 */ /* 0x000fe20000000400 */
[----:B--2---:R-:W-:Y:S01]  /*17d0*/  PRMT R11, R9, 0x7632, R11 ;  /* 0x00007632090b7816 */ /* 0x004fe2000000000b */
[----:B0-----:R-:W-:Y:S01]  /*17e0*/  IMAD.WIDE.U32 R8, R16, UR8, R4 ;  /* 0x0000000810087c25 */ /* 0x001fe2000f8e0004 */
[----:B---3--:R-:W-:-:S03]  /*17f0*/  CS2R R20, SRZ ;  /* 0x0000000000147805 */ /* 0x008fc6000001ff00 */
[----:B------:R0:W-:Y:S01]  /*1800*/  STS.U16 [R3+0x3020], R11 ;  /* 0x0030200b03007388 */ /* 0x0001e20000000400 */
[----:B------:R-:W-:-:S03]  /*1810*/  IMAD R9, R17, UR8, R9 ;  /* 0x0000000811097c24 */ /* 0x000fc6000f8e0209 */
[----:B------:R1:W-:Y:S01]  /*1820*/  STS.U16 [R6+0x14800], R13 ;  /* 0x0148000d06007388 */ /* 0x0003e20000000400 */
[----:B------:R-:W-:Y:S01]  /*1830*/  IMAD.WIDE.U32 R16, R0, UR10, R8 ;  /* 0x0000000a00107c25 */ /* 0x000fe2000f8e0008 */
[----:B------:R-:W-:Y:S02]  /*1840*/  CS2R R8, SRZ ;  /* 0x0000000000087805 */ /* 0x000fe4000001ff00 */
[----:B------:R2:W-:Y:S01]  /*1850*/  STS.U16 [R6+0x14820], R15 ;  /* 0x0148200f06007388 */ /* 0x0005e20000000400 */
[----:B0-----:R-:W-:-:S03]  /*1860*/  CS2R R10, SRZ ;  /* 0x00000000000a7805 */ /* 0x001fc6000001ff00 */
[----:B------:R-:W-:Y:S01]  /*1870*/  STS.U16 [R3+0x5800], R7 ;  /* 0x0058000703007388 */ /* 0x000fe20000000400 */
[----:B-1----:R-:W-:-:S03]  /*1880*/  CS2R R12, SRZ ;  /* 0x00000000000c7805 */ /* 0x002fc6000001ff00 */
[----:B------:R0:W-:Y:S01]  /*1890*/  STS.U16 [R3+0x5820], R19 ;  /* 0x0058201303007388 */ /* 0x0001e20000000400 */
[----:B--2---:R-:W-:Y:S01]  /*18a0*/  CS2R R14, SRZ ;  /* 0x00000000000e7805 */ /* 0x004fe2000001ff00 */
[----:B------:R-:W-:Y:S01]  /*18b0*/  BAR.SYNC.DEFER_BLOCKING 0x0 ;  /* 0x0000000000007b1d */ /* 0x000fe20000010000 */
[----:B0-----:R-:W-:Y:S01]  /*18c0*/  IMAD R19, R0, UR11, R17 ;  /* 0x0000000b00137c24 */ /* 0x001fe2000f8e0211 */
[----:B------:R-:W-:-:S04]  /*18d0*/  LOP3.LUT R0, R4, 0x80, RZ, 0xfc, !PT ;  /* 0x0000008004007812 */ /* 0x000fc800078efcff */
[----:B------:R0:W1:Y:S04]  /*18e0*/  @!P5 LDS.128 R20, [R34] ;  /* 0x000000002214d984 */ /* 0x0000680000000c00 */
[----:B------:R0:W2:Y:S04]  /*18f0*/  @!P5 LDS.128 R12, [R34+0x2800] ;  /* 0x00280000220cd984 */ /* 0x0000a80000000c00 */
[----:B------:R0:W3:Y:S01]  /*1900*/  @!P5 LDS.128 R8, [R34+0x5000] ;  /* 0x005000002208d984 */ /* 0x0000e20000000c00 */
[----:B------:R-:W-:Y:S05]  /*1910*/  @P6 BRA `(.L_x_65) ;  /* 0x0000000000406947 */ /* 0x000fea0003800000 */
[----:B------:R-:W4:Y:S01]  /*1920*/  LDCU.64 UR8, c[0x0][0x3c0] ;  /* 0x00007800ff0877ac */ /* 0x000f220008000a00 */
[----:B------:R-:W-:Y:S01]  /*1930*/  IMAD.MOV.U32 R18, RZ, RZ, R16 ;  /* 0x000000ffff127224 */ /* 0x000fe200078e0010 */
[----:B------:R-:W5:Y:S01]  /*1940*/  LDCU.64 UR10, c[0x0][0x3a8] ;  /* 0x00007500ff0a77ac */ /* 0x000f620008000a00 */
[----:B------:R-:W0:Y:S01]  /*1950*/  LDCU UR4, c[0x0][0x3b4] ;  /* 0x00007680ff0477ac */ /* 0x000e220008000800 */
[----:B----4-:R-:W-:Y:S02]  /*1960*/  IMAD R3, R67, UR8, RZ ;  /* 0x0000000843037c24 */ /* 0x010fe4000f8e02ff */
[----:B------:R-:W-:-:S04]  /*1970*/  IMAD.WIDE.U32 R6, R66, UR8, R18 ;  /* 0x0000000842067c25 */ /* 0x000fc8000f8e0012 */
[----:B------:R-:W-:Y:S01]  /*1980*/  IMAD R3, R66, UR9, R3 ;  /* 0x0000000942037c24 */ /* 0x000fe2000f8e0203 */
[----:B-----5:R-:W-:Y:S02]  /*1990*/  LEA R24, P6, R6, UR10, 0x1 ;  /* 0x0000000a06187c11 */ /* 0x020fe4000f8c08ff */
[----:B0-----:R-:W-:Y:S01]  /*19a0*/  ISETP.GE.AND P4, PT, R4, UR4, PT ;  /* 0x0000000404007c0c */ /* 0x001fe2000bf86270 */
[----:B------:R-:W-:Y:S01]  /*19b0*/  IMAD.IADD R3, R7, 0x1, R3 ;  /* 0x0000000107037824 */ /* 0x000fe200078e0203 */
[----:B------:R-:W-:-:S04]  /*19c0*/  ISETP.GE.AND P5, PT, R2, UR4, PT ;  /* 0x0000000402007c0c */ /* 0x000fc8000bfa6270 */
[----:B------:R-:W-:Y:S02]  /*19d0*/  LEA.HI.X R25, R6, UR11, R3, 0x1, P6 ;  /* 0x0000000b06197c11 */ /* 0x000fe4000b0f0c03 */
[----:B------:R-:W-:-:S05]  /*19e0*/  ISETP.GE.AND P6, PT, R0, UR4, PT ;  /* 0x0000000400007c0c */ /* 0x000fca000bfc6270 */
[----:B-1----:R4:W-:Y:S04]  /*19f0*/  @!P4 STG.E.128 desc[UR6][R24.64], R20 ;  /* 0x000000141800c986 */ /* 0x0029e8000c101d06 */
[----:B--2---:R4:W-:Y:S04]  /*1a00*/  @!P5 STG.E.128 desc[UR6][R24.64+0x80], R12 ;  /* 0x0000800c1800d986 */ /* 0x0049e8000c101d06 */
[----:B---3--:R4:W-:Y:S02]  /*1a10*/  @!P6 STG.E.128 desc[UR6][R24.64+0x100], R8 ;  /* 0x000100081800e986 */ /* 0x0089e4000c101d06 */
.L_x_65:
[----:B------:R-:W-:Y:S05]  /*1a20*/  BSYNC.RECONVERGENT B0 ;  /* 0x0000000000007941 */ /* 0x000fea0003800200 */
.L_x_64:
[----:B------:R-:W-:Y:S02]  /*1a30*/  CS2R R30, SRZ ;  /* 0x00000000001e7805 */ /* 0x000fe4000001ff00 */
[----:B------:R-:W-:Y:S02]  /*1a40*/  CS2R R28, SRZ ;  /* 0x00000000001c7805 */ /* 0x000fe4000001ff00 */
[----:B------:R-:W-:Y:S02]  /*1a50*/  CS2R R26, SRZ ;  /* 0x00000000001a7805 */ /* 0x000fe4000001ff00 */
[----:B----4-:R-:W-:Y:S02]  /*1a60*/  CS2R R24, SRZ ;  /* 0x0000000000187805 */ /* 0x010fe4000001ff00 */
[----:B-1----:R-:W-:Y:S02]  /*1a70*/  CS2R R22, SRZ ;  /* 0x0000000000167805 */ /* 0x002fe4000001ff00 */
[----:B------:R-:W-:Y:S01]  /*1a80*/  CS2R R20, SRZ ;  /* 0x0000000000147805 */ /* 0x000fe2000001ff00 */
[----:B------:R-:W-:Y:S01]  /*1a90*/  BSSY.RECONVERGENT B0, `(.L_x_66) ;  /* 0x000001c000007945 */ /* 0x000fe20003800200 */
[----:B------:R1:W4:Y:S01]  /*1aa0*/  @!P3 LDS.128 R28, [R34+0x400] ;  /* 0x00040000221cb984 */ /* 0x0003220000000c00 */
[----:B---3--:R-:W-:-:S02]  /*1ab0*/  CS2R R10, SRZ ;  /* 0x00000000000a7805 */ /* 0x008fc4000001ff00 */
[----:B------:R-:W-:Y:S02]  /*1ac0*/  CS2R R8, SRZ ;  /* 0x0000000000087805 */ /* 0x000fe4000001ff00 */
[----:B--2---:R-:W-:Y:S01]  /*1ad0*/  CS2R R14, SRZ ;  /* 0x00000000000e7805 */ /* 0x004fe2000001ff00 */
[----:B------:R1:W2:Y:S01]  /*1ae0*/  @!P3 LDS.128 R24, [R34+0x2c00] ;  /* 0x002c00002218b984 */ /* 0x0002a20000000c00 */
[----:B------:R-:W-:-:S03]  /*1af0*/  CS2R R12, SRZ ;  /* 0x00000000000c7805 */ /* 0x000fc6000001ff00 */
[----:B------:R1:W3:Y:S01]  /*1b00*/  @!P3 LDS.128 R20, [R34+0x5400] ;  /* 0x005400002214b984 */ /* 0x0002e20000000c00 */
[----:B------:R-:W-:Y:S05]  /*1b10*/  @P1 BRA `(.L_x_67) ;  /* 0x00000000004c1947 */ /* 0x000fea0003800000 */
[----:B------:R-:W5:Y:S01]  /*1b20*/  LDCU.64 UR8, c[0x0][0x3c0] ;  /* 0x00007800ff0877ac */ /* 0x000f620008000a00 */
[----:B------:R-:W-:Y:S01]  /*1b30*/  IADD3 R3, P1, PT, R66, 0x20, RZ ;  /* 0x0000002042037810 */ /* 0x000fe20007f3e0ff */
[----:B------:R-:W-:Y:S01]  /*1b40*/  IMAD.MOV.U32 R7, RZ, RZ, R19 ;  /* 0x000000ffff077224 */ /* 0x000fe200078e0013 */
[----:B------:R-:W0:Y:S03]  /*1b50*/  LDCU UR4, c[0x0][0x3b4] ;  /* 0x00007680ff0477ac */ /* 0x000e260008000800 */
[----:B------:R-:W-:Y:S01]  /*1b60*/  IMAD.X R6, RZ, RZ, R67, P1 ;  /* 0x000000ffff067224 */ /* 0x000fe200008e0643 */
[----:B------:R-:W1:Y:S03]  /*1b70*/  LDCU.64 UR10, c[0x0][0x3a8] ;  /* 0x00007500ff0a77ac */ /* 0x000e660008000a00 */
[----:B-----5:R-:W-:-:S02]  /*1b80*/  IMAD R32, R6, UR8, RZ ;  /* 0x0000000806207c24 */ /* 0x020fc4000f8e02ff */
[----:B------:R-:W-:Y:S01]  /*1b90*/  IMAD.MOV.U32 R6, RZ, RZ, R16 ;  /* 0x000000ffff067224 */ /* 0x000fe200078e0010 */
[----:B0-----:R-:W-:-:S03]  /*1ba0*/  ISETP.GE.AND P3, PT, R4, UR4, PT ;  /* 0x0000000404007c0c */ /* 0x001fc6000bf66270 */
[C---:B------:R-:W-:Y:S01]  /*1bb0*/  IMAD.WIDE.U32 R6, R3.reuse, UR8, R6 ;  /* 0x0000000803067c25 */ /* 0x040fe2000f8e0006 */
[----:B------:R-:W-:Y:S02]  /*1bc0*/  ISETP.GE.AND P4, PT, R2, UR4, PT ;  /* 0x0000000402007c0c */ /* 0x000fe4000bf86270 */
[----:B------:R-:W-:Y:S01]  /*1bd0*/  ISETP.GE.AND P5, PT, R0, UR4, PT ;  /* 0x0000000400007c0c */ /* 0x000fe2000bfa6270 */
[----:B------:R-:W-:Y:S01]  /*1be0*/  IMAD R3, R3, UR9, R32 ;  /* 0x0000000903037c24 */ /* 0x000fe2000f8e0220 */
[----:B-1----:R-:W-:-:S03]  /*1bf0*/  LEA R32, P1, R6, UR10, 0x1 ;  /* 0x0000000a06207c11 */ /* 0x002fc6000f8208ff */
[----:B------:R-:W-:-:S05]  /*1c00*/  IMAD.IADD R3, R7, 0x1, R3 ;  /* 0x0000000107037824 */ /* 0x000fca00078e0203 */
[----:B------:R-:W-:-:S05]  /*1c10*/  LEA.HI.X R33, R6, UR11, R3, 0x1, P1 ;  /* 0x0000000b06217c11 */ /* 0x000fca00088f0c03 */
[----:B----4-:R0:W-:Y:S04]  /*1c20*/  @!P3 STG.E.128 desc[UR6][R32.64], R28 ;  /* 0x0000001c2000b986 */ /* 0x0101e8000c101d06 */
[----:B--2---:R0:W-:Y:S04]  /*1c30*/  @!P4 STG.E.128 desc[UR6][R32.64+0x80], R24 ;  /* 0x000080182000c986 */ /* 0x0041e8000c101d06 */
[----:B---3--:R0:W-:Y:S02]  /*1c40*/  @!P5 STG.E.128 desc[UR6][R32.64+0x100], R20 ;  /* 0x000100142000d986 */ /* 0x0081e4000c101d06 */
.L_x_67:
[----:B------:R-:W-:Y:S05]  /*1c50*/  BSYNC.RECONVERGENT B0 ;  /* 0x0000000000007941 */ /* 0x000fea0003800200 */
.L_x_66:
[----:B------:R1:W1:Y:S01]  /*1c60*/  @!P2 LDS.128 R8, [R34+0x800] ;  /* 0x000800002208a984 */ /* 0x0002620000000c00 */
[----:B0--3--:R-:W-:-:S03]  /*1c70*/  CS2R R22, SRZ ;  /* 0x0000000000167805 */ /* 0x009fc6000001ff00 */
[----:B------:R0:W3:Y:S01]  /*1c80*/  @!P2 LDS.128 R12, [R34+0x3000] ;  /* 0x00300000220ca984 */ /* 0x0000e20000000c00 */
[----:B------:R-:W-:Y:S05]  /*1c90*/  @P0 EXIT ;  /* 0x000000000000094d */ /* 0x000fea0003800000 */
[----:B------:R-:W5:Y:S01]  /*1ca0*/  LDCU.64 UR8, c[0x0][0x3c0] ;  /* 0x00007800ff0877ac */ /* 0x000f620008000a00 */
[----:B------:R-:W-:Y:S02]  /*1cb0*/  IADD3 R3, P0, PT, R66, 0x40, RZ ;  /* 0x0000004042037810 */ /* 0x000fe40007f1e0ff */
[----:B------:R-:W-:Y:S01]  /*1cc0*/  CS2R R20, SRZ ;  /* 0x0000000000147805 */ /* 0x000fe2000001ff00 */
[----:B------:R-:W-:Y:S01]  /*1cd0*/  IMAD.MOV.U32 R6, RZ, RZ, R16 ;  /* 0x000000ffff067224 */ /* 0x000fe200078e0010 */
[----:B------:R-:W0:Y:S01]  /*1ce0*/  LDCU UR4, c[0x0][0x3b4] ;  /* 0x00007680ff0477ac */ /* 0x000e220008000800 */
[----:B------:R-:W-:Y:S02]  /*1cf0*/  IMAD.MOV.U32 R7, RZ, RZ, R19 ;  /* 0x000000ffff077224 */ /* 0x000fe400078e0013 */
[----:B------:R-:W-:Y:S01]  /*1d00*/  IMAD.X R66, RZ, RZ, R67, P0 ;  /* 0x000000ffff427224 */ /* 0x000fe200000e0643 */
[----:B------:R-:W4:Y:S01]  /*1d10*/  LDCU.64 UR10, c[0x0][0x3a8] ;  /* 0x00007500ff0a77ac */ /* 0x000f220008000a00 */
[----:B------:R0:W2:Y:S02]  /*1d20*/  @!P2 LDS.128 R20, [R34+0x5800] ;  /* 0x005800002214a984 */ /* 0x0000a40000000c00 */
[----:B-----5:R-:W-:-:S02]  /*1d30*/  IMAD R66, R66, UR8, RZ ;  /* 0x0000000842427c24 */ /* 0x020fc4000f8e02ff */
[----:B------:R-:W-:Y:S01]  /*1d40*/  IMAD.WIDE.U32 R6, R3, UR8, R6 ;  /* 0x0000000803067c25 */ /* 0x000fe2000f8e0006 */
[----:B0-----:R-:W-:-:S03]  /*1d50*/  ISETP.GE.AND P1, PT, R4, UR4, PT ;  /* 0x0000000404007c0c */ /* 0x001fc6000bf26270 */
[----:B------:R-:W-:Y:S01]  /*1d60*/  IMAD R3, R3, UR9, R66 ;  /* 0x0000000903037c24 */ /* 0x000fe2000f8e0242 */
[----:B------:R-:W-:Y:S02]  /*1d70*/  ISETP.GE.AND P2, PT, R2, UR4, PT ;  /* 0x0000000402007c0c */ /* 0x000fe4000bf46270 */
[----:B------:R-:W-:Y:S01]  /*1d80*/  ISETP.GE.AND P3, PT, R0, UR4, PT ;  /* 0x0000000400007c0c */ /* 0x000fe2000bf66270 */
[----:B------:R-:W-:Y:S01]  /*1d90*/  IMAD.IADD R3, R7, 0x1, R3 ;  /* 0x0000000107037824 */ /* 0x000fe200078e0203 */
[----:B----4-:R-:W-:-:S04]  /*1da0*/  LEA R2, P0, R6, UR10, 0x1 ;  /* 0x0000000a06027c11 */ /* 0x010fc8000f8008ff */
[----:B------:R-:W-:-:S05]  /*1db0*/  LEA.HI.X R3, R6, UR11, R3, 0x1, P0 ;  /* 0x0000000b06037c11 */ /* 0x000fca00080f0c03 */
[----:B-1----:R0:W-:Y:S04]  /*1dc0*/  @!P1 STG.E.128 desc[UR6][R2.64], R8 ;  /* 0x0000000802009986 */ /* 0x0021e8000c101d06 */
[----:B---3--:R0:W-:Y:S01]  /*1dd0*/  @!P2 STG.E.128 desc[UR6][R2.64+0x80], R12 ;  /* 0x0000800c0200a986 */ /* 0x0081e2000c101d06 */
[----:B------:R-:W-:Y:S05]  /*1de0*/  @P3 EXIT ;  /* 0x000000000000394d */ /* 0x000fea0003800000 */
[----:B--2---:R-:W-:Y:S01]  /*1df0*/  STG.E.128 desc[UR6][R2.64+0x100], R20 ;  /* 0x0001001402007986 */ /* 0x004fe2000c101d06 */
[----:B------:R-:W-:Y:S05]  /*1e00*/  EXIT ;  /* 0x000000000000794d */ /* 0x000fea0003800000 */
.L_x_68:
        /* <DEDUP_REMOVED lines=15> */
.L_x_142:


//--------------------- .text._ZN7cutlass13device_kernelIN5flash32FlashAttnBwdPostprocessConvertdQIN4cute5tupleIJNS3_1CILi64EEENS5_ILi192EEEEEENS_6half_tEfNS_4arch4Sm80ELi256ENS3_8TiledMMAINS3_8MMA_AtomIJNS3_28SM80_16x8x16_F32F16F16F32_TNEEEENS3_6LayoutINS4_IJNS5_ILi2EEENS5_ILi4EEENS5_ILi1EEEEEENS4_IJSJ_SH_NS5_ILi0EEEEEEEENS4_IJNS5_ILi32EEES6_NS5_ILi16EEEEEEEELb0EEEEEvNT_6ParamsE --------------------------
	.section	.text._ZN7cutlass13device_kernelIN5flash32FlashAttnBwdPostprocessConvertdQIN4cute5tupleIJNS3_1CILi64EEENS5_ILi192EEEEEENS_6half_tEfNS_4arch4Sm80ELi256ENS3_8TiledMMAINS3_8MMA_AtomIJNS3_28SM80_16x8x16_F32F16F16F32_TNEEEENS3_6LayoutINS4_IJNS5_ILi2EEENS5_ILi4EEENS5_ILi1EEEEEENS4_IJSJ_SH_NS5_ILi0EEEEEEEENS4_IJNS5_ILi32EEES6_NS5_ILi16EEEEEEEELb0EEEEEvNT_6ParamsE,"ax",@progbits
	.align	128
.text._ZN7cutlass13device_kernelIN5flash32FlashAttnBwdPostprocessConvertdQIN4cute5tupleIJNS3_1CILi64EEENS5_ILi192EEEEEENS_6half_tEfNS_4arch4Sm80ELi256ENS3_8TiledMMAINS3_8MMA_AtomIJNS3_28SM80_16x8x16_F32F16F16F32_TNEEEENS3_6LayoutINS4_IJNS5_ILi2EEENS5_ILi4EEENS5_ILi1EEEEEENS4_IJSJ_SH_NS5_ILi0EEEEEEEENS4_IJNS5_ILi32EEES6_NS5_ILi16EEEEEEEELb0EEEEEvNT_6ParamsE:
        .type           _ZN7cutlass13device_kernelIN5flash32FlashAttnBwdPostprocessConvertdQIN4cute5tupleIJNS3_1CILi64EEENS5_ILi192EEEEEENS_6half_tEfNS_4arch4Sm80ELi256ENS3_8TiledMMAINS3_8MMA_AtomIJNS3_28SM80_16x8x16_F32F16F16F32_TNEEEENS3_6LayoutINS4_IJNS5_ILi2EEENS5_ILi4EEENS5_ILi1EEEEEENS4_IJSJ_SH_NS5_ILi0EEEEEEEENS4_IJNS5_ILi32EEES6_NS5_ILi16EEEEEEEELb0EEEEEvNT_6ParamsE,@function
        .size           _ZN7cutlass13device_kernelIN5flash32FlashAttnBwdPostprocessConvertdQIN4cute5tupleIJNS3_1CILi64EEENS5_ILi192EEEEEENS_6half_tEfNS_4arch4Sm80ELi256ENS3_8TiledMMAINS3_8MMA_AtomIJNS3_28SM80_16x8x16_F32F16F16F32_TNEEEENS3_6LayoutINS4_IJNS5_ILi2EEENS5_ILi4EEENS5_ILi1EEEEEENS4_IJSJ_SH_NS5_ILi0EEEEEEEENS4_IJNS5_ILi32EEES6_NS5_ILi16EEEEEEEELb0EEEEEvNT_6ParamsE,(.L_x_143 - _ZN7cutlass13device_kernelIN5flash32FlashAttnBwdPostprocessConvertdQIN4cute5tupleIJNS3_1CILi64EEENS5_ILi192EEEEEENS_6half_tEfNS_4arch4Sm80ELi256ENS3_8TiledMMAINS3_8MMA_AtomIJNS3_28SM80_16x8x16_F32F16F16F32_TNEEEENS3_6LayoutINS4_IJNS5_ILi2EEENS5_ILi4EEENS5_ILi1EEEEEENS4_IJSJ_SH_NS5_ILi0EEEEEEEENS4_IJNS5_ILi32EEES6_NS5_ILi16EEEEEEEELb0EEEEEvNT_6ParamsE)
        .other          _ZN7cutlass13device_kernelIN5flash32FlashAttnBwdPostprocessConvertdQIN4cute5tupleIJNS3_1CILi64EEENS5_ILi192EEEEEENS_6half_tEfNS_4arch4Sm80ELi256ENS3_8TiledMMAINS3_8MMA_AtomIJNS3_28SM80_16x8x16_F32F16F16F32_TNEEEENS3_6LayoutINS4_IJNS5_ILi2EEENS5_ILi4EEENS5_ILi1EEEEEENS4_IJSJ_SH_NS5_ILi0EEEEEEEENS4_IJNS5_ILi32EEES6_NS5_ILi16EEEEEEEELb0EEEEEvNT_6ParamsE,@"STO_CUDA_ENTRY STV_DEFAULT"
_ZN7cutlass13device_kernelIN5flash32FlashAttnBwdPostprocessConvertdQIN4cute5tupleIJNS3_1CILi64EEENS5_ILi192EEEEEENS_6half_tEfNS_4arch4Sm80ELi256ENS3_8TiledMMAINS3_8MMA_AtomIJNS3_28SM80_16x8x16_F32F16F16F32_TNEEEENS3_6LayoutINS4_IJNS5_ILi2EEENS5_ILi4EEENS5_ILi1EEEEEENS4_IJSJ_SH_NS5_ILi0EEEEEEEENS4_IJNS5_ILi32EEES6_NS5_ILi16EEEEEEEELb0EEEEEvNT_6ParamsE:
        /* <DEDUP_REMOVED lines=9> */
[----:B------:R-:W-:Y:S02]  /*0090*/  CS2R R4, SRZ ;  /* 0x0000000000047805 */ /* 0x000fe4000001ff00 */
[----:B------:R-:W-:Y:S01]  /*00a0*/  CS2R R2, SRZ ;  /* 0x0000000000027805 */ /* 0x000fe2000001ff00 */
[----:B------:R-:W1:Y:S01]  /*00b0*/  LDCU UR8, c[0x0][0x3b0] ;  /* 0x00007600ff0877ac */ /* 0x000e620008000800 */
[----:B0-----:R-:W-:-:S04]  /*00c0*/  UISETP.NE.U32.AND UP0, UPT, UR4, URZ, UPT ;  /* 0x000000ff0400728c */ /* 0x001fc8000bf05070 */
[----:B------:R-:W-:Y:S01]  /*00d0*/  UISETP.NE.AND.EX UP0, UPT, UR5, URZ, UPT, UP0 ;  /* 0x000000ff0500728c */ /* 0x000fe2000bf05300 */
[----:B-1----:R-:W-:-:S08]  /*00e0*/  IMAD.U32 R56, RZ, RZ, UR8 ;  /* 0x00000008ff387e24 */ /* 0x002fd0000f8e00ff */
[----:B------:R-:W-:Y:S05]  /*00f0*/  BRA.U !UP0, `(.L_x_70) ;  /* 0x0000000108547547 */ /* 0x000fea000b800000 */
[----:B------:R-:W-:Y:S05]  /*0100*/  BRA `(.L_x_71) ;  /* 0x0000000000387947 */ /* 0x000fea0003800000 */
.L_x_69:
[----:B------:R-:W0:Y:S01]  /*0110*/  LDC.64 R6, c[0x0][0x3e0] ;  /* 0x0000f800ff067b82 */ /* 0x000e220000000a00 */
[----:B------:R-:W1:Y:S01]  /*0120*/  LDCU.64 UR4, c[0x0][0x3e8] ;  /* 0x00007d00ff0477ac */ /* 0x000e620008000a00 */
[----:B0-----:R-:W-:-:S05]  /*0130*/  IMAD.WIDE.U32 R6, R9, 0x4, R6 ;  /* 0x0000000409067825 */ /* 0x001fca00078e0006 */
[----:B------:R-:W2:Y:S01]  /*0140*/  LDG.E R2, desc[UR6][R6.64] ;  /* 0x0000000606027981 */ /* 0x000ea2000c1e1900 */
[----:B-1----:R-:W-:-:S04]  /*0150*/  UISETP.NE.U32.AND UP0, UPT, UR4, URZ, UPT ;  /* 0x000000ff0400728c */ /* 0x002fc8000bf05070 */
[----:B------:R-:W-:Y:S01]  /*0160*/  UISETP.NE.AND.EX UP0, UPT, UR5, URZ, UPT, UP0 ;  /* 0x000000ff0500728c */ /* 0x000fe2000bf05300 */
[----:B--2---:R-:W-:-:S05]  /*0170*/  IMAD R0, R9, 0x40, R2 ;  /* 0x0000004009007824 */ /* 0x004fca00078e0202 */
[----:B------:R-:W-:-:S04]  /*0180*/  SHF.R.S32.HI R3, RZ, 0x1f, R0 ;  /* 0x0000001fff037819 */ /* 0x000fc80000011400 */
[----:B------:R-:W-:-:S04]  /*0190*/  LEA.HI R3, R3, R0, RZ, 0x6 ;  /* 0x0000000003037211 */ /* 0x000fc800078f30ff */
[----:B------:R-:W-:-:S05]  /*01a0*/  SHF.R.U32.HI R3, RZ, 0x6, R3 ;  /* 0x00000006ff037819 */ /* 0x000fca0000011603 */
[----:B------:R-:W-:Y:S01]  /*01b0*/  IMAD R4, R3, 0x3000, RZ ;  /* 0x0000300003047824 */ /* 0x000fe200078e02ff */
[----:B------:R-:W-:-:S04]  /*01c0*/  SHF.R.S32.HI R3, RZ, 0x1f, R2 ;  /* 0x0000001fff037819 */ /* 0x000fc80000011402 */
[----:B------:R-:W-:Y:S01]  /*01d0*/  SHF.R.S32.HI R5, RZ, 0x1f, R4 ;  /* 0x0000001fff057819 */ /* 0x000fe20000011404 */
[----:B------:R-:W-:Y:S06]  /*01e0*/  BRA.U !UP0, `(.L_x_72) ;  /* 0x0000000108107547 */ /* 0x000fec000b800000 */
.L_x_71:
[----:B------:R-:W0:Y:S02]  /*01f0*/  LDC.64 R56, c[0x0][0x3e8] ;  /* 0x0000fa00ff387b82 */ /* 0x000e240000000a00 */
[----:B0-----:R-:W-:-:S06]  /*0200*/  IMAD.WIDE.U32 R56, R9, 0x4, R56 ;  /* 0x0000000409387825 */ /* 0x001fcc00078e0038 */
[----:B------:R0:W5:Y:S01]  /*0210*/  LDG.E R56, desc[UR6][R56.64] ;  /* 0x0000000638387981 */ /* 0x000162000c1e1900 */
[----:B------:R-:W-:Y:S05]  /*0220*/  BRA `(.L_x_70) ;  /* 0x0000000000087947 */ /* 0x000fea0003800000 */
.L_x_72:
[----:B------:R-:W2:Y:S02]  /*0230*/  LDG.E R7, desc[UR6][R6.64+0x4] ;  /* 0x0000040606077981 */ /* 0x000ea4000c1e1900 */
[----:B--2---:R-:W-:-:S07]  /*0240*/  IMAD.IADD R56, R7, 0x1, -R2 ;  /* 0x0000000107387824 */ /* 0x004fce00078e0a02 */
.L_x_70:
[----:B------:R-:W-:Y:S02]  /*0250*/  SHF.L.U32 R55, R53, 0x6, RZ ;  /* 0x0000000635377819 */ /* 0x000fe400000006ff */
[----:B------:R-:W-:Y:S02]  /*0260*/  ISETP.NE.AND.EX P0, PT, R11, RZ, PT, P0 ;  /* 0x000000ff0b00720c */ /* 0x000fe40003f05300 */
[----:B-----5:R-:W-:-:S13]  /*0270*/  ISETP.GT.AND P2, PT, R56, R55, PT ;  /* 0x000000373800720c */ /* 0x020fda0003f44270 */
[----:B------:R-:W-:Y:S05]  /*0280*/  @!P2 EXIT P0 ;  /* 0x000000000000a94d */ /* 0x000fea0000000000 */
[----:B------:R-:W1:Y:S01]  /*0290*/  S2R R54, SR_TID.X ;  /* 0x0000000000367919 */ /* 0x000e620000002100 */
[----:B------:R-:W2:Y:S01]  /*02a0*/  S2UR UR8, SR_CTAID.Y ;  /* 0x00000000000879c3 */ /* 0x000ea20000002600 */
[----:B------:R-:W-:Y:S01]  /*02b0*/  IMAD R7, R53, 0x3000, RZ ;  /* 0x0000300035077824 */ /* 0x000fe200078e02ff */
[----:B------:R-:W3:Y:S01]  /*02c0*/  LDCU.64 UR4, c[0x0][0x3a0] ;  /* 0x00007400ff0477ac */ /* 0x000ee20008000a00 */
[----:B------:R-:W-:Y:S01]  /*02d0*/  SEL R0, R9, RZ, !P1 ;  /* 0x000000ff09007207 */ /* 0x000fe20004800000 */
[----:B------:R-:W4:Y:S04]  /*02e0*/  LDCU.64 UR10, c[0x0][0x380] ;  /* 0x00007000ff0a77ac */ /* 0x000f280008000a00 */
[----:B------:R-:W2:Y:S01]  /*02f0*/  LDC.64 R10, c[0x0][0x398] ;  /* 0x0000e600ff0a7b82 */ /* 0x000ea20000000a00 */
[----:B-1----:R-:W-:-:S05]  /*0300*/  IMAD.SHL.U32 R52, R54, 0x4, RZ ;  /* 0x0000000436347824 */ /* 0x002fca00078e00ff */
[----:B------:R-:W-:-:S04]  /*0310*/  LOP3.LUT R7, R52, R7, RZ, 0xfc, !PT ;  /* 0x0000000734077212 */ /* 0x000fc800078efcff */
[----:B------:R-:W-:-:S05]  /*0320*/  IADD3 R4, P0, PT, R7, R4, RZ ;  /* 0x0000000407047210 */ /* 0x000fca0007f1e0ff */
[----:B------:R-:W-:Y:S02]  /*0330*/  IMAD.X R5, RZ, RZ, R5, P0 ;  /* 0x000000ffff057224 */ /* 0x000fe400000e0605 */
[----:B--2---:R-:W-:-:S04]  /*0340*/  IMAD.WIDE.U32 R4, R10, UR8, R4 ;  /* 0x000000080a047c25 */ /* 0x004fc8000f8e0004 */
[----:B------:R-:W-:Y:S02]  /*0350*/  IMAD R5, R11, UR8, R5 ;  /* 0x000000080b057c24 */ /* 0x000fe4000f8e0205 */
[----:B---3--:R-:W-:-:S04]  /*0360*/  IMAD.WIDE.U32 R4, R0, UR4, R4 ;  /* 0x0000000400047c25 */ /* 0x008fc8000f8e0004 */
[----:B------:R-:W-:Y:S01]  /*0370*/  IMAD R5, R0, UR5, R5 ;  /* 0x0000000500057c24 */ /* 0x000fe2000f8e0205 */
[----:B----4-:R-:W-:-:S04]  /*0380*/  LEA R58, P0, R4, UR10, 0x2 ;  /* 0x0000000a043a7c11 */ /* 0x010fc8000f8010ff */
[----:B------:R-:W-:Y:S01]  /*0390*/  LEA.HI.X R59, R4, UR11, R5, 0x2, P0 ;  /* 0x0000000b043b7c11 */ /* 0x000fe200080f1405 */
[----:B------:R-:W1:Y:S01]  /*03a0*/  S2UR UR5, SR_CgaCtaId ;  /* 0x00000000000579c3 */ /* 0x000e620000008800 */
[----:B------:R-:W-:Y:S01]  /*03b0*/  UMOV UR4, 0x400 ;  /* 0x0000040000047882 */ /* 0x000fe20000000000 */
[----:B------:R-:W-:Y:S01]  /*03c0*/  VIADDMNMX R56, R56, -R55, 0x40, PT ;  /* 0x0000004038387446 */ /* 0x000fe20003800937 */
[----:B------:R-:W2:Y:S01]  /*03d0*/  LDCU.64 UR10, c[0x0][0x3d0] ;  /* 0x00007a00ff0a77ac */ /* 0x000ea20008000a00 */
[----:B------:R-:W3:Y:S04]  /*03e0*/  LDG.E.128 R4, desc[UR6][R58.64] ;  /* 0x000000063a047981 */ /* 0x000ee8000c1e1d00 */
[----:B------:R-:W4:Y:S04]  /*03f0*/  LDG.E.128 R8, desc[UR6][R58.64+0x1000] ;  /* 0x001000063a087981 */ /* 0x000f28000c1e1d00 */
[----:B------:R-:W5:Y:S04]  /*0400*/  LDG.E.128 R12, desc[UR6][R58.64+0x2000] ;  /* 0x002000063a0c7981 */ /* 0x000f68000c1e1d00 */
[----:B------:R-:W2:Y:S04]  /*0410*/  LDG.E.128 R16, desc[UR6][R58.64+0x3000] ;  /* 0x003000063a107981 */ /* 0x000ea8000c1e1d00 */
[----:B------:R-:W2:Y:S04]  /*0420*/  LDG.E.128 R20, desc[UR6][R58.64+0x4000] ;  /* 0x004000063a147981 */ /* 0x000ea8000c1e1d00 */
[----:B------:R-:W2:Y:S04]  /*0430*/  LDG.E.128 R24, desc[UR6][R58.64+0x5000] ;  /* 0x005000063a187981 */ /* 0x000ea8000c1e1d00 */
[----:B------:R-:W2:Y:S04]  /*0440*/  LDG.E.128 R28, desc[UR6][R58.64+0x6000] ;  /* 0x006000063a1c7981 */ /* 0x000ea8000c1e1d00 */
[----:B------:R-:W2:Y:S04]  /*0450*/  LDG.E.128 R32, desc[UR6][R58.64+0x7000] ;  /* 0x007000063a207981 */ /* 0x000ea8000c1e1d00 */
[----:B------:R-:W2:Y:S04]  /*0460*/  LDG.E.128 R36, desc[UR6][R58.64+0x8000] ;  /* 0x008000063a247981 */ /* 0x000ea8000c1e1d00 */
[----:B------:R-:W2:Y:S04]  /*0470*/  LDG.E.128 R40, desc[UR6][R58.64+0x9000] ;  /* 0x009000063a287981 */ /* 0x000ea8000c1e1d00 */
[----:B------:R-:W2:Y:S04]  /*0480*/  LDG.E.128 R44, desc[UR6][R58.64+0xa000] ;  /* 0x00a000063a2c7981 */ /* 0x000ea8000c1e1d00 */
[----:B------:R-:W2:Y:S01]  /*0490*/  LDG.E.128 R48, desc[UR6][R58.64+0xb000] ;  /* 0x00b000063a307981 */ /* 0x000ea2000c1e1d00 */
[----:B-1----:R-:W-:Y:S01]  /*04a0*/  ULEA UR4, UR5, UR4, 0x18 ;  /* 0x0000000405047291 */ /* 0x002fe2000f8ec0ff */
[----:B------:R-:W-:Y:S01]  /*04b0*/  BSSY.RECONVERGENT B0, `(.L_x_73) ;  /* 0x00000dd000007945 */ /* 0x000fe20003800200 */
[----:B------:R-:W1:Y:S04]  /*04c0*/  LDCU UR5, c[0x0][0x3d8] ;  /* 0x00007b00ff0577ac */ /* 0x000e680008000800 */
[----:B0-----:R-:W-:-:S05]  /*04d0*/  LEA R57, R54, UR4, 0x4 ;  /* 0x0000000436397c11 */ /* 0x001fca000f8e20ff */
[----:B---3--:R0:W-:Y:S04]  /*04e0*/  STS.128 [R57], R4 ;  /* 0x0000000439007388 */ /* 0x0081e80000000c00 */
[----:B----4-:R3:W-:Y:S04]  /*04f0*/  STS.128 [R57+0x1000], R8 ;  /* 0x0010000839007388 */ /* 0x0107e80000000c00 */
[----:B-----5:R4:W-:Y:S04]  /*0500*/  STS.128 [R57+0x2000], R12 ;  /* 0x0020000c39007388 */ /* 0x0209e80000000c00 */
[----:B--2---:R2:W-:Y:S04]  /*0510*/  STS.128 [R57+0x3000], R16 ;  /* 0x0030001039007388 */ /* 0x0045e80000000c00 */
[----:B------:R5:W-:Y:S01]  /*0520*/  STS.128 [R57+0x4000], R20 ;  /* 0x0040001439007388 */ /* 0x000be20000000c00 */
[C---:B0-----:R-:W-:Y:S01]  /*0530*/  IMAD.SHL.U32 R4, R54.reuse, 0x8, RZ ;  /* 0x0000000836047824 */ /* 0x041fe200078e00ff */
[----:B------:R-:W-:Y:S01]  /*0540*/  SHF.R.U32.HI R5, RZ, 0x2, R54 ;  /* 0x00000002ff057819 */ /* 0x000fe20000011636 */
[C---:B------:R-:W-:Y:S01]  /*0550*/  IMAD R6, R54.reuse, -0xc, R57 ;  /* 0xfffffff436067824 */ /* 0x040fe200078e0239 */
[----:B------:R-:W-:Y:S01]  /*0560*/  STS.128 [R57+0x5000], R24 ;  /* 0x0050001839007388 */ /* 0x000fe20000000c00 */
[----:B---3--:R-:W-:-:S02]  /*0570*/  SHF.L.U32 R8, R54, 0x1, RZ ;  /* 0x0000000136087819 */ /* 0x008fc400000006ff */
[----:B------:R-:W-:Y:S01]  /*0580*/  SHF.R.U32.HI R7, RZ, 0x3, R54 ;  /* 0x00000003ff077819 */ /* 0x000fe20000011636 */
[----:B------:R-:W-:Y:S01]  /*0590*/  STS.128 [R57+0x6000], R28 ;  /* 0x0060001c39007388 */ /* 0x000fe20000000c00 */
[----:B----4-:R-:W-:Y:S02]  /*05a0*/  LOP3.LUT R13, R4, 0x8, RZ, 0xc0, !PT ;  /* 0x00000008040d7812 */ /* 0x010fe400078ec0ff */
[----:B------:R-:W-:Y:S01]  /*05b0*/  IADD3 R2, P0, PT, R7, R2, RZ ;  /* 0x0000000207027210 */ /* 0x000fe20007f1e0ff */
[----:B------:R-:W-:Y:S01]  /*05c0*/  STS.128 [R57+0x7000], R32 ;  /* 0x0070002039007388 */ /* 0x000fe20000000c00 */
[----:B------:R-:W-:Y:S02]  /*05d0*/  LOP3.LUT R14, R13, 0x40, R8, 0xf8, !PT ;  /* 0x000000400d0e7812 */ /* 0x000fe400078ef808 */
[C---:B------:R-:W-:Y:S01]  /*05e0*/  ISETP.GE.AND P1, PT, R7.reuse, R56, PT ;  /* 0x000000380700720c */ /* 0x040fe20003f26270 */
[----:B------:R-:W-:Y:S01]  /*05f0*/  STS.128 [R57+0x8000], R36 ;  /* 0x0080002439007388 */ /* 0x000fe20000000c00 */
[----:B--2---:R-:W-:Y:S01]  /*0600*/  LOP3.LUT R16, R14, 0x8, R5, 0x78, !PT ;  /* 0x000000080e107812 */ /* 0x004fe200078e7805 */
[----:B------:R-:W-:Y:S01]  /*0610*/  IMAD.X R3, RZ, RZ, R3, P0 ;  /* 0x000000ffff037224 */ /* 0x000fe200000e0603 */
[----:B------:R-:W-:Y:S01]  /*0620*/  SHF.R.U32.HI R14, RZ, 0x1, R54 ;  /* 0x00000001ff0e7819 */ /* 0x000fe20000011636 */
[----:B------:R-:W-:Y:S01]  /*0630*/  STS.128 [R57+0x9000], R40 ;  /* 0x0090002839007388 */ /* 0x000fe20000000c00 */
[----:B------:R-:W-:Y:S01]  /*0640*/  LOP3.LUT R5, R52, 0x40, RZ, 0xc0, !PT ;  /* 0x0000004034057812 */ /* 0x000fe200078ec0ff */
[----:B------:R-:W-:Y:S01]  /*0650*/  IMAD.SHL.U32 R54, R54, 0x200, RZ ;  /* 0x0000020036367824 */ /* 0x000fe200078e00ff */
[----:B-----5:R-:W-:Y:S01]  /*0660*/  IADD3 R23, PT, PT, R7, 0x20, RZ ;  /* 0x0000002007177810 */ /* 0x020fe20007ffe0ff */
[----:B------:R-:W-:Y:S01]  /*0670*/  STS.128 [R57+0xa000], R44 ;  /* 0x00a0002c39007388 */ /* 0x000fe20000000c00 */
[----:B------:R-:W-:Y:S01]  /*0680*/  LOP3.LUT R5, R5, 0x8, R7, 0xf8, !PT ;  /* 0x0000000805057812 */ /* 0x000fe200078ef807 */
[----:B------:R-:W-:Y:S01]  /*0690*/  IMAD.WIDE.U32 R2, R53, 0x40, R2 ;  /* 0x0000004035027825 */ /* 0x000fe200078e0002 */
[----:B------:R-:W-:Y:S01]  /*06a0*/  LOP3.LUT R7, R54, 0xc00, RZ, 0xc0, !PT ;  /* 0x00000c0036077812 */ /* 0x000fe200078ec0ff */
[----:B------:R-:W-:Y:S01]  /*06b0*/  STS.128 [R57+0xb000], R48 ;  /* 0x00b0003039007388 */ /* 0x000fe20000000c00 */
[----:B------:R-:W-:-:S02]  /*06c0*/  LOP3.LUT R22, R8, 0x7b0, RZ, 0xc0, !PT ;  /* 0x000007b008167812 */ /* 0x000fc400078ec0ff */
[----:B------:R-:W-:Y:S01]  /*06d0*/  LOP3.LUT R15, R8, 0x6, RZ, 0xc0, !PT ;  /* 0x00000006080f7812 */ /* 0x000fe200078ec0ff */
[----:B------:R-:W-:Y:S01]  /*06e0*/  BAR.SYNC.DEFER_BLOCKING 0x0 ;  /* 0x0000000000007b1d */ /* 0x000fe20000010000 */
[----:B------:R-:W-:Y:S02]  /*06f0*/  LOP3.LUT R8, R5, 0x8, R14, 0x78, !PT ;  /* 0x0000000805087812 */ /* 0x000fe400078e780e */
[----:B------:R-:W-:Y:S02]  /*0700*/  IADD3 R5, PT, PT, R16, R22, R7 ;  /* 0x0000001610057210 */ /* 0x000fe40007ffe007 */
[--C-:B------:R-:W-:Y:S02]  /*0710*/  LOP3.LUT R15, R15, 0x1c00, R4.reuse, 0xf8, !PT ;  /* 0x00001c000f0f7812 */ /* 0x100fe400078ef804 */
[----:B------:R-:W-:Y:S02]  /*0720*/  ISETP.GE.AND P0, PT, R23, R56, PT ;  /* 0x000000381700720c */ /* 0x000fe40003f06270 */
[----:B------:R-:W-:-:S04]  /*0730*/  LOP3.LUT R15, R15, 0x100, R4, 0xf8, !PT ;  /* 0x000001000f0f7812 */ /* 0x000fc800078ef804 */
[----:B------:R-:W-:-:S04]  /*0740*/  LOP3.LUT R15, R15, 0x30, R52, 0xf8, !PT ;  /* 0x000000300f0f7812 */ /* 0x000fc800078ef834 */
[----:B------:R-:W-:Y:S01]  /*0750*/  LOP3.LUT R8, R15, R8, RZ, 0xfc, !PT ;  /* 0x000000080f087212 */ /* 0x000fe200078efcff */
[----:B------:R-:W1:Y:S04]  /*0760*/  LDS R9, [R6] ;  /* 0x0000000006097984 */ /* 0x000e680000000800 */
[----:B------:R-:W0:Y:S04]  /*0770*/  LDS R10, [R6+0x400] ;  /* 0x00040000060a7984 */ /* 0x000e280000000800 */
        /* <DEDUP_REMOVED lines=9> */
[----:B-1----:R-:W-:-:S03]  /*0810*/  FMUL.FTZ R9, R9, UR5 ;  /* 0x0000000509097c20 */ /* 0x002fc60008410000 */
[----:B------:R-:W1:Y:S01]  /*0820*/  LDS R16, [R6+0x2c00] ;  /* 0x002c000006107984 */ /* 0x000e620000000800 */
[----:B0-----:R-:W-:-:S03]  /*0830*/  FMUL.FTZ R10, R10, UR5 ;  /* 0x000000050a0a7c20 */ /* 0x001fc60008410000 */
[----:B------:R-:W0:Y:S01]  /*0840*/  LDS R14, [R6+0x3000] ;  /* 0x00300000060e7984 */ /* 0x000e220000000800 */
[----:B--2---:R-:W-:Y:S01]  /*0850*/  FMUL.FTZ R11, R11, UR5 ;  /* 0x000000050b0b7c20 */ /* 0x004fe20008410000 */
[----:B------:R-:W-:Y:S02]  /*0860*/  F2FP.F16.F32.PACK_AB R9, R10, R9 ;  /* 0x000000090a09723e */ /* 0x000fe400000000ff */
[----:B------:R-:W2:Y:S01]  /*0870*/  LDS R15, [R6+0x3400] ;  /* 0x00340000060f7984 */ /* 0x000ea20000000800 */
[----:B---3--:R-:W-:-:S03]  /*0880*/  FMUL.FTZ R12, R12, UR5 ;  /* 0x000000050c0c7c20 */ /* 0x008fc60008410000 */
[----:B------:R-:W3:Y:S02]  /*0890*/  LDS R21, [R6+0x2400] ;  /* 0x0024000006157984 */ /* 0x000ee40000000800 */
[----:B------:R-:W-:Y:S01]  /*08a0*/  F2FP.F16.F32.PACK_AB R10, R12, R11 ;  /* 0x0000000b0c0a723e */ /* 0x000fe200000000ff */
[----:B----4-:R-:W-:Y:S01]  /*08b0*/  FMUL.FTZ R11, R13, UR5 ;  /* 0x000000050d0b7c20 */ /* 0x010fe20008410000 */
[----:B------:R-:W4:Y:S01]  /*08c0*/  LDS R28, [R6+0x3c00] ;  /* 0x003c0000061c7984 */ /* 0x000f220000000800 */
[----:B-----5:R-:W-:-:S03]  /*08d0*/  FMUL.FTZ R12, R17, UR5 ;  /* 0x00000005110c7c20 */ /* 0x020fc60008410000 */
[----:B------:R-:W5:Y:S01]  /*08e0*/  LDS R26, [R6+0x4000] ;  /* 0x00400000061a7984 */ /* 0x000f620000000800 */
[----:B------:R-:W-:Y:S01]  /*08f0*/  FMUL.FTZ R18, R18, UR5 ;  /* 0x0000000512127c20 */ /* 0x000fe20008410000 */
[----:B------:R-:W-:Y:S02]  /*0900*/  F2FP.F16.F32.PACK_AB R11, R12, R11 ;  /* 0x0000000b0c0b723e */ /* 0x000fe400000000ff */
[----:B------:R-:W5:Y:S01]  /*0910*/  LDS R27, [R6+0x4400] ;  /* 0x00440000061b7984 */ /* 0x000f620000000800 */
[----:B------:R-:W-:-:S03]  /*0920*/  FMUL.FTZ R19, R19, UR5 ;  /* 0x0000000513137c20 */ /* 0x000fc60008410000 */
[----:B------:R-:W5:Y:S01]  /*0930*/  LDS R39, [R6+0x4800] ;  /* 0x0048000006277984 */ /* 0x000f620000000800 */
[----:B------:R-:W-:Y:S01]  /*0940*/  FMUL.FTZ R43, R7, UR5 ;  /* 0x00000005072b7c20 */ /* 0x000fe20008410000 */
[----:B------:R-:W-:Y:S02]  /*0950*/  F2FP.F16.F32.PACK_AB R12, R19, R18 ;  /* 0x00000012130c723e */ /* 0x000fe400000000ff */
[----:B------:R-:W5:Y:S01]  /*0960*/  LDS R40, [R6+0x4c00] ;  /* 0x004c000006287984 */ /* 0x000f620000000800 */
[----:B------:R-:W-:-:S03]  /*0970*/  FMUL.FTZ R13, R20, UR5 ;  /* 0x00000005140d7c20 */ /* 0x000fc60008410000 */
[----:B------:R-:W5:Y:S01]  /*0980*/  LDS R19, [R6+0x9800] ;  /* 0x0098000006137984 */ /* 0x000f620000000800 */
[----:B------:R-:W-:-:S03]  /*0990*/  FMUL.FTZ R41, R41, UR5 ;  /* 0x0000000529297c20 */ /* 0x000fc60008410000 */
[----:B------:R-:W-:Y:S01]  /*09a0*/  LDS R7, [R6+0x9c00] ;  /* 0x009c000006077984 */ /* 0x000fe20000000800 */
[----:B-1----:R-:W-:-:S03]  /*09b0*/  FMUL.FTZ R16, R16, UR5 ;  /* 0x0000000510107c20 */ /* 0x002fc60008410000 */
[----:B------:R-:W1:Y:S01]  /*09c0*/  LDS R31, [R6+0x5400] ;  /* 0x00540000061f7984 */ /* 0x000e620000000800 */
[----:B0-----:R-:W-:Y:S01]  /*09d0*/  FMUL.FTZ R42, R14, UR5 ;  /* 0x000000050e2a7c20 */ /* 0x001fe20008410000 */
[----:B------:R-:W-:Y:S02]  /*09e0*/  F2FP.F16.F32.PACK_AB R14, R16, R41 ;  /* 0x00000029100e723e */ /* 0x000fe400000000ff */
[----:B------:R-:W0:Y:S01]  /*09f0*/  LDS R34, [R6+0x6800] ;  /* 0x0068000006227984 */ /* 0x000e220000000800 */
[----:B--2---:R-:W-:-:S03]  /*0a00*/  FMUL.FTZ R15, R15, UR5 ;  /* 0x000000050f0f7c20 */ /* 0x004fc60008410000 */
[----:B------:R-:W2:Y:S01]  /*0a10*/  LDS R32, [R6+0x6c00] ;  /* 0x006c000006207984 */ /* 0x000ea20000000800 */
[----:B---3--:R-:W-:Y:S01]  /*0a20*/  FMUL.FTZ R20, R21, UR5 ;  /* 0x0000000515147c20 */ /* 0x008fe20008410000 */
[----:B------:R-:W-:Y:S02]  /*0a30*/  F2FP.F16.F32.PACK_AB R15, R15, R42 ;  /* 0x0000002a0f0f723e */ /* 0x000fe400000000ff */
[----:B------:R-:W3:Y:S01]  /*0a40*/  LDS R18, [R6+0x8000] ;  /* 0x0080000006127984 */ /* 0x000ee20000000800 */
[----:B----4-:R-:W-:Y:S01]  /*0a50*/  FMUL.FTZ R28, R28, UR5 ;  /* 0x000000051c1c7c20 */ /* 0x010fe20008410000 */
[----:B------:R-:W-:Y:S02]  /*0a60*/  F2FP.F16.F32.PACK_AB R13, R20, R13 ;  /* 0x0000000d140d723e */ /* 0x000fe400000000ff */
[----:B------:R-:W4:Y:S01]  /*0a70*/  LDS R25, [R6+0x8400] ;  /* 0x0084000006197984 */ /* 0x000f220000000800 */
[----:B-----5:R-:W-:Y:S01]  /*0a80*/  FMUL.FTZ R26, R26, UR5 ;  /* 0x000000051a1a7c20 */ /* 0x020fe20008410000 */
[----:B------:R-:W-:-:S02]  /*0a90*/  F2FP.F16.F32.PACK_AB R16, R28, R43 ;  /* 0x0000002b1c10723e */ /* 0x000fc400000000ff */
        /* <DEDUP_REMOVED lines=10> */
[----:B------:R-:W5:Y:S04]  /*0b40*/  LDS R37, [R6+0x5000] ;  /* 0x0050000006257984 */ /* 0x000f680000000800 */
[----:B------:R-:W5:Y:S01]  /*0b50*/  LDS R35, [R6+0x6000] ;  /* 0x0060000006237984 */ /* 0x000f620000000800 */
[----:B-1----:R-:W-:-:S03]  /*0b60*/  FMUL.FTZ R46, R31, UR5 ;  /* 0x000000051f2e7c20 */ /* 0x002fc60008410000 */
[----:B------:R-:W1:Y:S01]  /*0b70*/  LDS R30, [R6+0x6400] ;  /* 0x00640000061e7984 */ /* 0x000e620000000800 */
[----:B0-----:R-:W-:-:S03]  /*0b80*/  FMUL.FTZ R31, R34, UR5 ;  /* 0x00000005221f7c20 */ /* 0x001fc60008410000 */
[----:B------:R-:W0:Y:S01]  /*0b90*/  LDS R36, [R6+0x7000] ;  /* 0x0070000006247984 */ /* 0x000e220000000800 */
[----:B--2---:R-:W-:-:S03]  /*0ba0*/  FMUL.FTZ R34, R32, UR5 ;  /* 0x0000000520227c20 */ /* 0x004fc60008410000 */
[----:B------:R-:W2:Y:S01]  /*0bb0*/  LDS R29, [R6+0x7400] ;  /* 0x00740000061d7984 */ /* 0x000ea20000000800 */
[----:B---3--:R-:W-:Y:S01]  /*0bc0*/  FMUL.FTZ R18, R18, UR5 ;  /* 0x0000000512127c20 */ /* 0x008fe20008410000 */
[----:B------:R-:W-:Y:S02]  /*0bd0*/  F2FP.F16.F32.PACK_AB R31, R34, R31 ;  /* 0x0000001f221f723e */ /* 0x000fe400000000ff */
[----:B------:R-:W3:Y:S01]  /*0be0*/  LDS R21, [R6+0x7800] ;  /* 0x0078000006157984 */ /* 0x000ee20000000800 */
[----:B------:R-:W-:Y:S01]  /*0bf0*/  LEA R34, R8, UR4, 0x1 ;  /* 0x0000000408227c11 */ /* 0x000fe2000f8e08ff */
[----:B----4-:R-:W-:Y:S01]  /*0c00*/  FMUL.FTZ R25, R25, UR5 ;  /* 0x0000000519197c20 */ /* 0x010fe20008410000 */
[----:B------:R-:W-:Y:S01]  /*0c10*/  LOP3.LUT R8, R4, 0x38, RZ, 0xc0, !PT ;  /* 0x0000003804087812 */ /* 0x000fe200078ec0ff */
[----:B------:R-:W4:Y:S01]  /*0c20*/  LDS R22, [R6+0x7c00] ;  /* 0x007c000006167984 */ /* 0x000f220000000800 */
[----:B-----5:R-:W-:Y:S02]  /*0c30*/  FMUL.FTZ R17, R17, UR5 ;  /* 0x0000000511117c20 */ /* 0x020fe40008410000 */
[----:B------:R-:W-:Y:S01]  /*0c40*/  F2FP.F16.F32.PACK_AB R25, R25, R18 ;  /* 0x000000121919723e */ /* 0x000fe200000000ff */
        /* <DEDUP_REMOVED lines=9> */
[----:B------:R-:W5:Y:S01]  /*0ce0*/  LDS R27, [R6+0xa800] ;  /* 0x00a80000061b7984 */ /* 0x000f620000000800 */
[----:B------:R-:W-:-:S03]  /*0cf0*/  FMUL.FTZ R35, R35, UR5 ;  /* 0x0000000523237c20 */ /* 0x000fc60008410000 */
[----:B------:R-:W5:Y:S01]  /*0d00*/  LDS R28, [R6+0xac00] ;  /* 0x00ac0000061c7984 */ /* 0x000f620000000800 */
[----:B-1----:R-:W-:Y:S01]  /*0d10*/  FMUL.FTZ R48, R30, UR5 ;  /* 0x000000051e307c20 */ /* 0x002fe20008410000 */
[----:B------:R-:W-:Y:S02]  /*0d20*/  F2FP.F16.F32.PACK_AB R30, R38, R33 ;  /* 0x00000021261e723e */ /* 0x000fe400000000ff */
[----:B------:R-:W1:Y:S01]  /*0d30*/  LDS R39, [R6+0xb000] ;  /* 0x00b0000006277984 */ /* 0x000e620000000800 */
[----:B0-----:R-:W-:Y:S01]  /*0d40*/  FMUL.FTZ R36, R36, UR5 ;  /* 0x0000000524247c20 */ /* 0x001fe20008410000 */
[----:B------:R-:W-:Y:S02]  /*0d50*/  F2FP.F16.F32.PACK_AB R32, R48, R35 ;  /* 0x000000233020723e */ /* 0x000fe400000000ff */
[----:B------:R-:W0:Y:S01]  /*0d60*/  LDS R43, [R6+0xb400] ;  /* 0x00b40000062b7984 */ /* 0x000e220000000800 */
[----:B--2---:R-:W-:Y:S01]  /*0d70*/  FMUL.FTZ R47, R29, UR5 ;  /* 0x000000051d2f7c20 */ /* 0x004fe20008410000 */
[----:B------:R-:W-:-:S02]  /*0d80*/  F2FP.F16.F32.PACK_AB R29, R46, R37 ;  /* 0x000000252e1d723e */ /* 0x000fc400000000ff */
[----:B------:R-:W2:Y:S01]  /*0d90*/  LDS R40, [R6+0xb800] ;  /* 0x00b8000006287984 */ /* 0x000ea20000000800 */
[----:B---3--:R-:W-:Y:S01]  /*0da0*/  FMUL.FTZ R21, R21, UR5 ;  /* 0x0000000515157c20 */ /* 0x008fe20008410000 */
[----:B------:R-:W-:Y:S02]  /*0db0*/  F2FP.F16.F32.PACK_AB R33, R47, R36 ;  /* 0x000000242f21723e */ /* 0x000fe400000000ff */
[----:B------:R3:W2:Y:S01]  /*0dc0*/  LDS R44, [R6+0xbc00] ;  /* 0x00bc0000062c7984 */ /* 0x0006a20000000800 */
[----:B----4-:R-:W-:-:S03]  /*0dd0*/  FMUL.FTZ R22, R22, UR5 ;  /* 0x0000000516167c20 */ /* 0x010fc60008410000 */
[----:B------:R4:W-:Y:S01]  /*0de0*/  STS [R34+0xc000], R9 ;  /* 0x00c0000922007388 */ /* 0x0009e20000000800 */
[----:B-----5:R-:W-:Y:S01]  /*0df0*/  FMUL.FTZ R20, R20, UR5 ;  /* 0x0000000514147c20 */ /* 0x020fe20008410000 */
[----:B------:R-:W-:Y:S01]  /*0e00*/  F2FP.F16.F32.PACK_AB R21, R22, R21 ;  /* 0x000000151615723e */ /* 0x000fe200000000ff */
[----:B---3--:R-:W-:Y:S01]  /*0e10*/  FMUL.FTZ R6, R7, UR5 ;  /* 0x0000000507067c20 */ /* 0x008fe20008410000 */
[----:B------:R-:W-:Y:S01]  /*0e20*/  STS [R34+0xc100], R10 ;  /* 0x00c1000a22007388 */ /* 0x000fe20000000800 */
[----:B------:R-:W-:Y:S01]  /*0e30*/  FMUL.FTZ R23, R23, UR5 ;  /* 0x0000000517177c20 */ /* 0x000fe20008410000 */
[----:B------:R-:W-:Y:S02]  /*0e40*/  FMUL.FTZ R26, R26, UR5 ;  /* 0x000000051a1a7c20 */ /* 0x000fe40008410000 */
[----:B------:R-:W-:Y:S01]  /*0e50*/  F2FP.F16.F32.PACK_AB R19, R6, R19 ;  /* 0x000000130613723e */ /* 0x000fe200000000ff */
[----:B----4-:R-:W-:Y:S01]  /*0e60*/  IMAD.MOV.U32 R9, RZ, RZ, RZ ;  /* 0x000000ffff097224 */ /* 0x010fe200078e00ff */
[----:B------:R-:W3:Y:S01]  /*0e70*/  LDC.64 R6, c[0x0][0x3c8] ;  /* 0x0000f200ff067b82 */ /* 0x000ee20000000a00 */
[----:B------:R3:W-:Y:S01]  /*0e80*/  STS [R34+0xc400], R11 ;  /* 0x00c4000b22007388 */ /* 0x0007e20000000800 */
[----:B------:R-:W-:Y:S01]  /*0e90*/  FMUL.FTZ R41, R41, UR5 ;  /* 0x0000000529297c20 */ /* 0x000fe20008410000 */
[----:B------:R-:W-:Y:S01]  /*0ea0*/  F2FP.F16.F32.PACK_AB R20, R23, R20 ;  /* 0x000000141714723e */ /* 0x000fe200000000ff */
[----:B------:R-:W-:Y:S01]  /*0eb0*/  FMUL.FTZ R27, R27, UR5 ;  /* 0x000000051b1b7c20 */ /* 0x000fe20008410000 */
[----:B------:R-:W-:Y:S02]  /*0ec0*/  STS [R34+0xd000], R13 ;  /* 0x00d0000d22007388 */ /* 0x000fe40000000800 */
[----:B------:R-:W-:Y:S01]  /*0ed0*/  F2FP.F16.F32.PACK_AB R26, R41, R26 ;  /* 0x0000001a291a723e */ /* 0x000fe200000000ff */
[----:B------:R-:W-:Y:S01]  /*0ee0*/  FMUL.FTZ R28, R28, UR5 ;  /* 0x000000051c1c7c20 */ /* 0x000fe20008410000 */
[----:B------:R-:W-:Y:S01]  /*0ef0*/  STS [R34+0xd100], R14 ;  /* 0x00d1000e22007388 */ /* 0x000fe20000000800 */
[----:B-1----:R-:W-:-:S03]  /*0f00*/  FMUL.FTZ R39, R39, UR5 ;  /* 0x0000000527277c20 */ /* 0x002fc60008410000 */
[----:B------:R-:W-:Y:S01]  /*0f10*/  F2FP.F16.F32.PACK_AB R27, R28, R27 ;  /* 0x0000001b1c1b723e */ /* 0x000fe200000000ff */
[----:B------:R-:W-:Y:S01]  /*0f20*/  STS [R34+0xc500], R12 ;  /* 0x00c5000c22007388 */ /* 0x000fe20000000800 */
[----:B------:R-:W-:Y:S01]  /*0f30*/  LEA R28, R5, UR4, 0x1 ;  /* 0x00000004051c7c11 */ /* 0x000fe2000f8e08ff */
[----:B0-----:R-:W-:Y:S02]  /*0f40*/  FMUL.FTZ R18, R43, UR5 ;  /* 0x000000052b127c20 */ /* 0x001fe40008410000 */
[----:B------:R-:W-:Y:S01]  /*0f50*/  STS [R34+0xd400], R15 ;  /* 0x00d4000f22007388 */ /* 0x000fe20000000800 */
[----:B--2---:R-:W-:Y:S02]  /*0f60*/  FMUL.FTZ R40, R40, UR5 ;  /* 0x0000000528287c20 */ /* 0x004fe40008410000 */
[----:B------:R-:W-:Y:S01]  /*0f70*/  F2FP.F16.F32.PACK_AB R18, R18, R39 ;  /* 0x000000271212723e */ /* 0x000fe200000000ff */
[----:B------:R-:W-:Y:S01]  /*0f80*/  STS [R34+0xd500], R16 ;  /* 0x00d5001022007388 */ /* 0x000fe20000000800 */
[----:B---3--:R-:W-:-:S04]  /*0f90*/  IMAD.WIDE.U32 R10, R6, UR8, R8 ;  /* 0x00000008060a7c25 */ /* 0x008fc8000f8e0008 */
[----:B------:R-:W-:Y:S01]  /*0fa0*/  FMUL.FTZ R17, R44, UR5 ;  /* 0x000000052c117c20 */ /* 0x000fe20008410000 */
[----:B------:R-:W-:Y:S01]  /*0fb0*/  UIADD3 UR5, UPT, UPT, UR4, 0xc000, URZ ;  /* 0x0000c00004057890 */ /* 0x000fe2000fffe0ff */
[----:B------:R-:W-:Y:S01]  /*0fc0*/  STS [R34+0xe000], R42 ;  /* 0x00e0002a22007388 */ /* 0x000fe20000000800 */
[----:B------:R-:W-:Y:S02]  /*0fd0*/  IMAD R11, R7, UR8, R11 ;  /* 0x00000008070b7c24 */ /* 0x000fe4000f8e020b */
[----:B------:R-:W-:Y:S01]  /*0fe0*/  F2FP.F16.F32.PACK_AB R17, R17, R40 ;  /* 0x000000281111723e */ /* 0x000fe200000000ff */
[----:B------:R-:W-:Y:S01]  /*0ff0*/  STS [R34+0xe100], R45 ;  /* 0x00e1002d22007388 */ /* 0x000fe20000000800 */
[----:B------:R-:W-:-:S03]  /*1000*/  IMAD.WIDE.U32 R10, R0, UR10, R10 ;  /* 0x0000000a000a7c25 */ /* 0x000fc6000f8e000a */
[----:B------:R-:W-:Y:S01]  /*1010*/  STS [R34+0xf000], R32 ;  /* 0x00f0002022007388 */ /* 0x000fe20000000800 */
[----:B------:R-:W-:Y:S01]  /*1020*/  IMAD R23, R0, UR11, R11 ;  /* 0x0000000b00177c24 */ /* 0x000fe2000f8e020b */
[C---:B------:R-:W-:Y:S02]  /*1030*/  LOP3.LUT R0, R8.reuse, 0x40, RZ, 0xfc, !PT ;  /* 0x0000004008007812 */ /* 0x040fe400078efcff */
[----:B------:R-:W-:Y:S04]  /*1040*/  STS [R34+0xf100], R31 ;  /* 0x00f1001f22007388 */ /* 0x000fe80000000800 */
[----:B------:R-:W-:Y:S04]  /*1050*/  STS [R34+0xe400], R29 ;  /* 0x00e4001d22007388 */ /* 0x000fe80000000800 */
[----:B------:R-:W-:Y:S04]  /*1060*/  STS [R34+0xe500], R30 ;  /* 0x00e5001e22007388 */ /* 0x000fe80000000800 */
[----:B------:R-:W-:Y:S04]  /*1070*/  STS [R34+0xf400], R33 ;  /* 0x00f4002122007388 */ /* 0x000fe80000000800 */
[----:B------:R-:W-:Y:S04]  /*1080*/  STS [R34+0xf500], R21 ;  /* 0x00f5001522007388 */ /* 0x000fe80000000800 */
[----:B------:R-:W-:Y:S04]  /*1090*/  STS [R34+0x10000], R25 ;  /* 0x0100001922007388 */ /* 0x000fe80000000800 */
[----:B------:R-:W-:Y:S04]  /*10a0*/  STS [R34+0x10100], R24 ;  /* 0x0101001822007388 */ /* 0x000fe80000000800 */
[----:B------:R0:W-:Y:S04]  /*10b0*/  STS [R34+0x11000], R26 ;  /* 0x0110001a22007388 */ /* 0x0001e80000000800 */
[----:B------:R1:W-:Y:S04]  /*10c0*/  STS [R34+0x11100], R27 ;  /* 0x0111001b22007388 */ /* 0x0003e80000000800 */
[----:B------:R2:W-:Y:S01]  /*10d0*/  STS [R34+0x10400], R20 ;  /* 0x0104001422007388 */ /* 0x0005e20000000800 */
[----:B0-----:R-:W-:-:S03]  /*10e0*/  LOP3.LUT R26, R8, 0x80, RZ, 0xfc, !PT ;  /* 0x00000080081a7812 */ /* 0x001fc600078efcff */
[----:B------:R2:W-:Y:S01]  /*10f0*/  STS [R34+0x10500], R19 ;  /* 0x0105001322007388 */ /* 0x0005e20000000800 */
[----:B-1----:R-:W-:-:S03]  /*1100*/  LEA R27, R5, UR5, 0x1 ;  /* 0x00000005051b7c11 */ /* 0x002fc6000f8e08ff */
[----:B------:R2:W-:Y:S04]  /*1110*/  STS [R34+0x11400], R18 ;  /* 0x0114001222007388 */ /* 0x0005e80000000800 */
[----:B------:R2:W-:Y:S01]  /*1120*/  STS [R34+0x11500], R17 ;  /* 0x0115001122007388 */ /* 0x0005e20000000800 */
[----:B------:R-:W-:Y:S06]  /*1130*/  BAR.SYNC.DEFER_BLOCKING 0x0 ;  /* 0x0000000000007b1d */ /* 0x000fec0000010000 */
[----:B------:R-:W-:Y:S05]  /*1140*/  @P1 BRA `(.L_x_74) ;  /* 0x00000000004c1947 */ /* 0x000fea0003800000 */
[----:B------:R-:W0:Y:S01]  /*1150*/  LDCU UR4, c[0x0][0x3b4] ;  /* 0x00007680ff0477ac */ /* 0x000e220008000800 */
[----:B------:R-:W1:Y:S01]  /*1160*/  LDS.128 R12, [R27+0x2000] ;  /* 0x002000001b0c7984 */ /* 0x000e620000000c00 */
[----:B------:R-:W-:Y:S01]  /*1170*/  IMAD.MOV.U32 R22, RZ, RZ, R10 ;  /* 0x000000ffff167224 */ /* 0x000fe200078e000a */
[----:B------:R-:W3:Y:S02]  /*1180*/  LDCU.64 UR8, c[0x0][0x3c0] ;  /* 0x00007800ff0877ac */ /* 0x000ee40008000a00 */
[----:B--2---:R-:W2:Y:S01]  /*1190*/  LDS.128 R16, [R27+0x4000] ;  /* 0x004000001b107984 */ /* 0x004ea20000000c00 */
[----:B------:R-:W4:Y:S01]  /*11a0*/  LDCU.64 UR10, c[0x0][0x3a8] ;  /* 0x00007500ff0a77ac */ /* 0x000f220008000a00 */
[----:B0-----:R-:W-:Y:S02]  /*11b0*/  ISETP.GE.AND P1, PT, R8, UR4, PT ;  /* 0x0000000408007c0c */ /* 0x001fe4000bf26270 */
[----:B------:R-:W-:Y:S01]  /*11c0*/  ISETP.GE.AND P2, PT, R0, UR4, PT ;  /* 0x0000000400007c0c */ /* 0x000fe2000bf46270 */
[----:B---3--:R-:W-:Y:S01]  /*11d0*/  IMAD R25, R3, UR8, RZ ;  /* 0x0000000803197c24 */ /* 0x008fe2000f8e02ff */
[----:B------:R-:W-:Y:S01]  /*11e0*/  ISETP.GE.AND P3, PT, R26, UR4, PT ;  /* 0x000000041a007c0c */ /* 0x000fe2000bf66270 */
[----:B------:R-:W-:-:S04]  /*11f0*/  IMAD.WIDE.U32 R20, R2, UR8, R22 ;  /* 0x0000000802147c25 */ /* 0x000fc8000f8e0016 */
[----:B------:R-:W-:Y:S01]  /*1200*/  IMAD R25, R2, UR9, R25 ;  /* 0x0000000902197c24 */ /* 0x000fe2000f8e0219 */
[----:B----4-:R-:W-:-:S03]  /*1210*/  LEA R24, P4, R20, UR10, 0x1 ;  /* 0x0000000a14187c11 */ /* 0x010fc6000f8808ff */
[----:B------:R-:W0:Y:S01]  /*1220*/  @!P1 LDS.128 R4, [R27] ;  /* 0x000000001b049984 */ /* 0x000e220000000c00 */
[----:B------:R-:W-:-:S04]  /*1230*/  IADD3 R21, PT, PT, R21, R25, RZ ;  /* 0x0000001915157210 */ /* 0x000fc80007ffe0ff */
[----:B------:R-:W-:-:S05]  /*1240*/  LEA.HI.X R25, R20, UR11, R21, 0x1, P4 ;  /* 0x0000000b14197c11 */ /* 0x000fca000a0f0c15 */
[----:B-1----:R1:W-:Y:S04]  /*1250*/  @!P2 STG.E.128 desc[UR6][R24.64+0x80], R12 ;  /* 0x0000800c1800a986 */ /* 0x0023e8000c101d06 */
[----:B--2---:R1:W-:Y:S04]  /*1260*/  @!P3 STG.E.128 desc[UR6][R24.64+0x100], R16 ;  /* 0x000100101800b986 */ /* 0x0043e8000c101d06 */
[----:B0-----:R1:W-:Y:S02]  /*1270*/  @!P1 STG.E.128 desc[UR6][R24.64], R4 ;  /* 0x0000000418009986 */ /* 0x0013e4000c101d06 */
.L_x_74:
[----:B------:R-:W-:Y:S05]  /*1280*/  BSYNC.RECONVERGENT B0 ;  /* 0x0000000000007941 */ /* 0x000fea0003800200 */
.L_x_73:
[----:B-1----:R0:W1:Y:S04]  /*1290*/  LDS.128 R12, [R28+0xc400] ;  /* 0x00c400001c0c7984 */ /* 0x0020680000000c00 */
[----:B------:R0:W3:Y:S01]  /*12a0*/  LDS.128 R4, [R28+0xe400] ;  /* 0x00e400001c047984 */ /* 0x0000e20000000c00 */
[----:B------:R-:W-:Y:S05]  /*12b0*/  @P0 EXIT ;  /* 0x000000000000094d */ /* 0x000fea0003800000 */
[----:B------:R-:W4:Y:S01]  /*12c0*/  LDCU.64 UR8, c[0x0][0x3c0] ;  /* 0x00007800ff0877ac */ /* 0x000f220008000a00 */
[----:B--2---:R2:W0:Y:S01]  /*12d0*/  LDS.128 R16, [R28+0x10400] ;  /* 0x010400001c107984 */ /* 0x0044220000000c00 */
[----:B------:R-:W-:Y:S01]  /*12e0*/  IADD3 R9, P0, PT, R2, 0x20, RZ ;  /* 0x0000002002097810 */ /* 0x000fe20007f1e0ff */
[----:B------:R-:W5:Y:S04]  /*12f0*/  LDCU UR4, c[0x0][0x3b4] ;  /* 0x00007680ff0477ac */ /* 0x000f680008000800 */
[----:B------:R-:W-:Y:S01]  /*1300*/  IMAD.X R2, RZ, RZ, R3, P0 ;  /* 0x000000ffff027224 */ /* 0x000fe200000e0603 */
[----:B------:R-:W2:Y:S01]  /*1310*/  LDCU.64 UR10, c[0x0][0x3a8] ;  /* 0x00007500ff0a77ac */ /* 0x000ea20008000a00 */
[----:B------:R-:W-:Y:S02]  /*1320*/  MOV R3, R23 ;  /* 0x0000001700037202 */ /* 0x000fe40000000f00 */
[----:B----4-:R-:W-:-:S02]  /*1330*/  IMAD R20, R2, UR8, RZ ;  /* 0x0000000802147c24 */ /* 0x010fc4000f8e02ff */
[----:B------:R-:W-:Y:S01]  /*1340*/  IMAD.MOV.U32 R2, RZ, RZ, R10 ;  /* 0x000000ffff027224 */ /* 0x000fe200078e000a */
[----:B-----5:R-:W-:-:S03]  /*1350*/  ISETP.GE.AND P1, PT, R8, UR4, PT ;  /* 0x0000000408007c0c */ /* 0x020fc6000bf26270 */
[C---:B------:R-:W-:Y:S01]  /*1360*/  IMAD.WIDE.U32 R2, R9.reuse, UR8, R2 ;  /* 0x0000000809027c25 */ /* 0x040fe2000f8e0002 */
[----:B------:R-:W-:Y:S02]  /*1370*/  ISETP.GE.AND P2, PT, R0, UR4, PT ;  /* 0x0000000400007c0c */ /* 0x000fe4000bf46270 */
[----:B------:R-:W-:Y:S01]  /*1380*/  ISETP.GE.AND P3, PT, R26, UR4, PT ;  /* 0x000000041a007c0c */ /* 0x000fe2000bf66270 */
[----:B------:R-:W-:Y:S01]  /*1390*/  IMAD R9, R9, UR9, R20 ;  /* 0x0000000909097c24 */ /* 0x000fe2000f8e0214 */
[----:B--2---:R-:W-:-:S03]  /*13a0*/  LEA R8, P0, R2, UR10, 0x1 ;  /* 0x0000000a02087c11 */ /* 0x004fc6000f8008ff */
[----:B------:R-:W-:-:S05]  /*13b0*/  IMAD.IADD R3, R3, 0x1, R9 ;  /* 0x0000000103037824 */ /* 0x000fca00078e0209 */
[----:B------:R-:W-:-:S05]  /*13c0*/  LEA.HI.X R9, R2, UR11, R3, 0x1, P0 ;  /* 0x0000000b02097c11 */ /* 0x000fca00080f0c03 */
[----:B-1----:R1:W-:Y:S04]  /*13d0*/  @!P1 STG.E.128 desc[UR6][R8.64], R12 ;  /* 0x0000000c08009986 */ /* 0x0023e8000c101d06 */
[----:B---3--:R1:W-:Y:S01]  /*13e0*/  @!P2 STG.E.128 desc[UR6][R8.64+0x80], R4 ;  /* 0x000080040800a986 */ /* 0x0083e2000c101d06 */
[----:B0-----:R-:W-:Y:S05]  /*13f0*/  @P3 EXIT ;  /* 0x000000000000394d */ /* 0x001fea0003800000 */
[----:B------:R-:W-:Y:S01]  /*1400*/  STG.E.128 desc[UR6][R8.64+0x100], R16 ;  /* 0x0001001008007986 */ /* 0x000fe2000c101d06 */
[----:B------:R-:W-:Y:S05]  /*1410*/  EXIT ;  /* 0x000000000000794d */ /* 0x000fea0003800000 */
.L_x_75:
        /* <DEDUP_REMOVED lines=14> */
.L_x_143:


//--------------------- .text._ZN7cutlass13device_kernelIN5flash19enable_sm80_to_sm89INS1_16FlashAttnBwdSm80INS1_25CollectiveMainloopBwdSm80ILi2ELi1EN4cute5tupleIJNS5_1CILi64EEENS7_ILi80EEENS7_ILi192EEEEEENS_6half_tEfNS_4arch4Sm80ELb1ELb0ELb1ELb1ELb1ELb0ELb1ELb0ELi2ELi4ELi2ELi2ELb0EEENS1_24CollectiveEpilogueBwdGQAISB_fSE_Li256ELb1ELb1EEENS1_25SingleTileBwdLPTSchedulerILb1ELi80ELb1EEEEEEEEEvNT_6ParamsE --------------------------
	.section	.text._ZN7cutlass13device_kernelIN5flash19enable_sm80_to_sm89INS1_16FlashAttnBwdSm80INS1_25CollectiveMainloopBwdSm80ILi2ELi1EN4cute5tupleIJNS5_1CILi64EEENS7_ILi80EEENS7_ILi192EEEEEENS_6half_tEfNS_4arch4Sm80ELb1ELb0ELb1ELb1ELb1ELb0ELb1ELb0ELi2ELi4ELi2ELi2ELb0EEENS1_24CollectiveEpilogueBwdGQAISB_fSE_Li256ELb1ELb1EEENS1_25SingleTileBwdLPTSchedulerILb1ELi80ELb1EEEEEEEEEvNT_6ParamsE,"ax",@progbits
	.align	128
.text._ZN7cutlass13device_kernelIN5flash19enable_sm80_to_sm89INS1_16FlashAttnBwdSm80INS1_25CollectiveMainloopBwdSm80ILi2ELi1EN4cute5tupleIJNS5_1CILi64EEENS7_ILi80EEENS7_ILi192EEEEEENS_6half_tEfNS_4arch4Sm80ELb1ELb0ELb1ELb1ELb1ELb0ELb1ELb0ELi2ELi4ELi2ELi2ELb0EEENS1_24CollectiveEpilogueBwdGQAISB_fSE_Li256ELb1ELb1EEENS1_25SingleTileBwdLPTSchedulerILb1ELi80ELb1EEEEEEEEEvNT_6ParamsE:
        .type           _ZN7cutlass13device_kernelIN5flash19enable_sm80_to_sm89INS1_16FlashAttnBwdSm80INS1_25CollectiveMainloopBwdSm80ILi2ELi1EN4cute5tupleIJNS5_1CILi64EEENS7_ILi80EEENS7_ILi192EEEEEENS_6half_tEfNS_4arch4Sm80ELb1ELb0ELb1ELb1ELb1ELb0ELb1ELb0ELi2ELi4ELi2ELi2ELb0EEENS1_24CollectiveEpilogueBwdGQAISB_fSE_Li256ELb1ELb1EEENS1_25SingleTileBwdLPTSchedulerILb1ELi80ELb1EEEEEEEEEvNT_6ParamsE,@function
        .size           _ZN7cutlass13device_kernelIN5flash19enable_sm80_to_sm89INS1_16FlashAttnBwdSm80INS1_25CollectiveMainloopBwdSm80ILi2ELi1EN4cute5tupleIJNS5_1CILi64EEENS7_ILi80EEENS7_ILi192EEEEEENS_6half_tEfNS_4arch4Sm80ELb1ELb0ELb1ELb1ELb1ELb0ELb1ELb0ELi2ELi4ELi2ELi2ELb0EEENS1_24CollectiveEpilogueBwdGQAISB_fSE_Li256ELb1ELb1EEENS1_25SingleTileBwdLPTSchedulerILb1ELi80ELb1EEEEEEEEEvNT_6ParamsE,(.L_x_144 - _ZN7cutlass13device_kernelIN5flash19enable_sm80_to_sm89INS1_16FlashAttnBwdSm80INS1_25CollectiveMainloopBwdSm80ILi2ELi1EN4cute5tupleIJNS5_1CILi64EEENS7_ILi80EEENS7_ILi192EEEEEENS_6half_tEfNS_4arch4Sm80ELb1ELb0ELb1ELb1ELb1ELb0ELb1ELb0ELi2ELi4ELi2ELi2ELb0EEENS1_24CollectiveEpilogueBwdGQAISB_fSE_Li256ELb1ELb1EEENS1_25SingleTileBwdLPTSchedulerILb1ELi80ELb1EEEEEEEEEvNT_6ParamsE)
        .other          _ZN7cutlass13device_kernelIN5flash19enable_sm80_to_sm89INS1_16FlashAttnBwdSm80INS1_25CollectiveMainloopBwdSm80ILi2ELi1EN4cute5tupleIJNS5_1CILi64EEENS7_ILi80EEENS7_ILi192EEEEEENS_6half_tEfNS_4arch4Sm80ELb1ELb0ELb1ELb1ELb1ELb0ELb1ELb0ELi2ELi4ELi2ELi2ELb0EEENS1_24CollectiveEpilogueBwdGQAISB_fSE_Li256ELb1ELb1EEENS1_25SingleTileBwdLPTSchedulerILb1ELi80ELb1EEEEEEEEEvNT_6ParamsE,@"STO_CUDA_ENTRY STV_DEFAULT"
_ZN7cutlass13device_kernelIN5flash19enable_sm80_to_sm89INS1_16FlashAttnBwdSm80INS1_25CollectiveMainloopBwdSm80ILi2ELi1EN4cute5tupleIJNS5_1CILi64EEENS7_ILi80EEENS7_ILi192EEEEEENS_6half_tEfNS_4arch4Sm80ELb1ELb0ELb1ELb1ELb1ELb0ELb1ELb0ELi2ELi4ELi2ELi2ELb0EEENS1_24CollectiveEpilogueBwdGQAISB_fSE_Li256ELb1ELb1EEENS1_25SingleTileBwdLPTSchedulerILb1ELi80ELb1EEEEEEEEEvNT_6ParamsE:
[----:B------:R-:W-:Y:S01]  /*0000*/  LDC R1, c[0x0][0x37c] ;  /* 0x0000df00ff017b82 */ /* 0x000fe20000000800 */
[----:B------:R-:W-:Y:S05]  /*0010*/  EXIT ;  /* 0x000000000000794d */ /* 0x000fea0003800000 */
.L_x_76:
        /* <DEDUP_REMOVED lines=14> */
.L_x_144:


//--------------------- .text._ZN7cutlass13device_kernelIN5flash22FlashAttnBwdPreprocessIN4cute5tupleIJNS3_1CILi64EEENS5_ILi192EEEEEENS_6half_tEfNS_4arch4Sm80ELb1ELb1EEEEEvNT_6ParamsE --------------------------
	.section	.text._ZN7cutlass13device_kernelIN5flash22FlashAttnBwdPreprocessIN4cute5tupleIJNS3_1CILi64EEENS5_ILi192EEEEEENS_6half_tEfNS_4arch4Sm80ELb1ELb1EEEEEvNT_6ParamsE,"ax",@progbits
	.align	128
.text._ZN7cutlass13device_kernelIN5flash22FlashAttnBwdPreprocessIN4cute5tupleIJNS3_1CILi64EEENS5_ILi192EEEEEENS_6half_tEfNS_4arch4Sm80ELb1ELb1EEEEEvNT_6ParamsE:
        .type           _ZN7cutlass13device_kernelIN5flash22FlashAttnBwdPreprocessIN4cute5tupleIJNS3_1CILi64EEENS5_ILi192EEEEEENS_6half_tEfNS_4arch4Sm80ELb1ELb1EEEEEvNT_6ParamsE,@function
        .size           _ZN7cutlass13device_kernelIN5flash22FlashAttnBwdPreprocessIN4cute5tupleIJNS3_1CILi64EEENS5_ILi192EEEEEENS_6half_tEfNS_4arch4Sm80ELb1ELb1EEEEEvNT_6ParamsE,(.L_x_145 - _ZN7cutlass13device_kernelIN5flash22FlashAttnBwdPreprocessIN4cute5tupleIJNS3_1CILi64EEENS5_ILi192EEEEEENS_6half_tEfNS_4arch4Sm80ELb1ELb1EEEEEvNT_6ParamsE)
        .other          _ZN7cutlass13device_kernelIN5flash22FlashAttnBwdPreprocessIN4cute5tupleIJNS3_1CILi64EEENS5_ILi192EEEEEENS_6half_tEfNS_4arch4Sm80ELb1ELb1EEEEEvNT_6ParamsE,@"STO_CUDA_ENTRY STV_DEFAULT"
_ZN7cutlass13device_kernelIN5flash22FlashAttnBwdPreprocessIN4cute5tupleIJNS3_1CILi64EEENS5_ILi192EEEEEENS_6half_tEfNS_4arch4Sm80ELb1ELb1EEEEEvNT_6ParamsE:
[----:B------:R-:W-:Y:S08]  /*0000*/  LDC R1, c[0x0][0x37c] ;  /* 0x0000df00ff017b82 */ /* 0x000ff00000000800 */
[----:B------:R-:W0:Y:S01]  /*0010*/  LDC.64 R6, c[0x0][0x460] ;  /* 0x00011800ff067b82 */ /* 0x000e220000000a00 */
[----:B------:R-:W1:Y:S01]  /*0020*/  S2R R61, SR_CTAID.X ;  /* 0x00000000003d7919 */ /* 0x000e620000002500 */
[----:B------:R-:W2:Y:S01]  /*0030*/  LDCU.64 UR4, c[0x0][0x358] ;  /* 0x00006b00ff0477ac */ /* 0x000ea20008000a00 */
[----:B------:R-:W3:Y:S05]  /*0040*/  S2R R56, SR_CTAID.Z ;  /* 0x0000000000387919 */ /* 0x000eea0000002700 */
[----:B------:R-:W4:Y:S01]  /*0050*/  S2UR UR6, SR_CTAID.Y ;  /* 0x00000000000679c3 */ /* 0x000f220000002600 */
[----:B0-----:R-:W-:-:S04]  /*0060*/  ISETP.NE.U32.AND P0, PT, R6, RZ, PT ;  /* 0x000000ff0600720c */ /* 0x001fc80003f05070 */
[----:B------:R-:W-:-:S13]  /*0070*/  ISETP.NE.AND.EX P1, PT, R7, RZ, PT, P0 ;  /* 0x000000ff0700720c */ /* 0x000fda0003f25300 */
[----:B-1234-:R-:W-:Y:S05]  /*0080*/  @P1 BRA `(.L_x_77) ;  /* 0x0000000000241947 */ /* 0x01efea0003800000 */
[----:B------:R-:W0:Y:S01]  /*0090*/  LDCU.64 UR8, c[0x0][0x468] ;  /* 0x00008d00ff0877ac */ /* 0x000e220008000a00 */
[----:B------:R-:W-:Y:S01]  /*00a0*/  HFMA2 R59, -RZ, RZ, 0, 0 ;  /* 0x00000000ff3b7431 */ /* 0x000fe200000001ff */
[----:B------:R-:W-:Y:S01]  /*00b0*/  CS2R R4, SRZ ;  /* 0x0000000000047805 */ /* 0x000fe2000001ff00 */
[----:B------:R-:W1:Y:S01]  /*00c0*/  LDCU UR7, c[0x0][0x388] ;  /* 0x00007100ff0777ac */ /* 0x000e620008000800 */
[----:B0-----:R-:W-:-:S04]  /*00d0*/  UISETP.NE.U32.AND UP0, UPT, UR8, URZ, UPT ;  /* 0x000000ff0800728c */ /* 0x001fc8000bf05070 */
[----:B------:R-:W-:Y:S01]  /*00e0*/  UISETP.NE.AND.EX UP0, UPT, UR9, URZ, UPT, UP0 ;  /* 0x000000ff0900728c */ /* 0x000fe2000bf05300 */
[----:B-1----:R-:W-:-:S08]  /*00f0*/  MOV R57, UR7 ;  /* 0x0000000700397c02 */ /* 0x002fd00008000f00 */
[----:B------:R-:W-:Y:S05]  /*0100*/  BRA.U !UP0, `(.L_x_78) ;  /* 0x00000001084c7547 */ /* 0x000fea000b800000 */
[----:B------:R-:W-:Y:S05]  /*0110*/  BRA `(.L_x_79) ;  /* 0x0000000000307947 */ /* 0x000fea0003800000 */
.L_x_77:
[----:B------:R-:W0:Y:S01]  /*0120*/  LDC.64 R2, c[0x0][0x460] ;  /* 0x00011800ff027b82 */ /* 0x000e220000000a00 */
[----:B------:R-:W1:Y:S01]  /*0130*/  LDCU.64 UR8, c[0x0][0x468] ;  /* 0x00008d00ff0877ac */ /* 0x000e620008000a00 */
[----:B0-----:R-:W-:-:S05]  /*0140*/  IMAD.WIDE.U32 R2, R56, 0x4, R2 ;  /* 0x0000000438027825 */ /* 0x001fca00078e0002 */
[----:B------:R-:W2:Y:S01]  /*0150*/  LDG.E R4, desc[UR4][R2.64] ;  /* 0x0000000402047981 */ /* 0x000ea2000c1e1900 */
[----:B-1----:R-:W-:-:S04]  /*0160*/  UISETP.NE.U32.AND UP0, UPT, UR8, URZ, UPT ;  /* 0x000000ff0800728c */ /* 0x002fc8000bf05070 */
[----:B------:R-:W-:Y:S01]  /*0170*/  UISETP.NE.AND.EX UP0, UPT, UR9, URZ, UPT, UP0 ;  /* 0x000000ff0900728c */ /* 0x000fe2000bf05300 */
[----:B--2---:R-:W-:-:S04]  /*0180*/  LEA R0, R56, R4, 0x6 ;  /* 0x0000000438007211 */ /* 0x004fc800078e30ff */
[----:B------:R-:W-:-:S04]  /*0190*/  SHF.R.S32.HI R5, RZ, 0x1f, R0 ;  /* 0x0000001fff057819 */ /* 0x000fc80000011400 */
[----:B------:R-:W-:Y:S02]  /*01a0*/  LEA.HI R0, R5, R0, RZ, 0x6 ;  /* 0x0000000005007211 */ /* 0x000fe400078f30ff */
[----:B------:R-:W-:Y:S02]  /*01b0*/  SHF.R.S32.HI R5, RZ, 0x1f, R4 ;  /* 0x0000001fff057819 */ /* 0x000fe40000011404 */
[----:B------:R-:W-:Y:S01]  /*01c0*/  LOP3.LUT R59, R0, 0xffffffc0, RZ, 0xc0, !PT ;  /* 0xffffffc0003b7812 */ /* 0x000fe200078ec0ff */
[----:B------:R-:W-:Y:S06]  /*01d0*/  BRA.U !UP0, `(.L_x_80) ;  /* 0x0000000108107547 */ /* 0x000fec000b800000 */
.L_x_79:
[----:B------:R-:W0:Y:S02]  /*01e0*/  LDC.64 R2, c[0x0][0x468] ;  /* 0x00011a00ff027b82 */ /* 0x000e240000000a00 */
[----:B0-----:R-:W-:-:S05]  /*01f0*/  IMAD.WIDE.U32 R2, R56, 0x4, R2 ;  /* 0x0000000438027825 */ /* 0x001fca00078e0002 */
[----:B------:R0:W5:Y:S01]  /*0200*/  LDG.E R57, desc[UR4][R2.64] ;  /* 0x0000000402397981 */ /* 0x000162000c1e1900 */
[----:B------:R-:W-:Y:S05]  /*0210*/  BRA `(.L_x_78) ;  /* 0x0000000000087947 */ /* 0x000fea0003800000 */
.L_x_80:
[----:B------:R-:W2:Y:S02]  /*0220*/  LDG.E R3, desc[UR4][R2.64+0x4] ;  /* 0x0000040402037981 */ /* 0x000ea4000c1e1900 */
[----:B--2---:R-:W-:-:S07]  /*0230*/  IADD3 R57, PT, PT, -R4, R3, RZ ;  /* 0x0000000304397210 */ /* 0x004fce0007ffe1ff */
.L_x_78:
[----:B------:R-:W1:Y:S01]  /*0240*/  S2R R55, SR_TID.X ;  /* 0x0000000000377919 */ /* 0x000e620000002100 */
[----:B------:R-:W-:Y:S02]  /*0250*/  SHF.L.U32 R54, R61, 0x6, RZ ;  /* 0x000000063d367819 */ /* 0x000fe400000006ff */
[----:B------:R-:W-:Y:S02]  /*0260*/  ISETP.NE.AND.EX P0, PT, R7, RZ, PT, P0 ;  /* 0x000000ff0700720c */ /* 0x000fe40003f05300 */
[----:B-----5:R-:W-:-:S13]  /*0270*/  ISETP.GT.AND P2, PT, R57, R54, PT ;  /* 0x000000363900720c */ /* 0x020fda0003f44270 */
[----:B------:R-:W-:Y:S05]  /*0280*/  @!P2 EXIT P0 ;  /* 0x000000000000a94d */ /* 0x000fea0000000000 */
[----:B------:R-:W-:Y:S01]  /*0290*/  IADD3 R53, PT, PT, -R54, R57, RZ ;  /* 0x0000003936357210 */ /* 0x000fe20007ffe1ff */
[----:B------:R-:W2:Y:S01]  /*02a0*/  LDC.64 R6, c[0x0][0x400] ;  /* 0x00010000ff067b82 */ /* 0x000ea20000000a00 */
[----:B------:R-:W-:Y:S02]  /*02b0*/  SEL R52, R56, RZ, !P1 ;  /* 0x000000ff38347207 */ /* 0x000fe40004800000 */
[C---:B-1----:R-:W-:Y:S02]  /*02c0*/  ISETP.GE.AND P0, PT, R55.reuse, R53, PT ;  /* 0x000000353700720c */ /* 0x042fe40003f06270 */
[----:B------:R-:W-:Y:S02]  /*02d0*/  MOV R74, 0x7f800000 ;  /* 0x7f800000004a7802 */ /* 0x000fe40000000f00 */
[----:B------:R-:W-:Y:S01]  /*02e0*/  ISETP.GT.U32.OR P0, PT, R55, 0x3f, P0 ;  /* 0x0000003f3700780c */ /* 0x000fe20000704470 */
[----:B------:R-:W1:Y:S08]  /*02f0*/  LDC.64 R8, c[0x0][0x408] ;  /* 0x00010200ff087b82 */ /* 0x000e700000000a00 */
[----:B------:R-:W3:Y:S04]  /*0300*/  LDC.64 R12, c[0x0][0x3a0] ;  /* 0x0000e800ff0c7b82 */ /* 0x000ee80000000a00 */
[----:B0-----:R-:W-:-:S04]  /*0310*/  @!P0 IADD3 R3, PT, PT, R54, R55, RZ ;  /* 0x0000003736038210 */ /* 0x001fc80007ffe0ff */
[----:B------:R-:W0:Y:S01]  /*0320*/  @!P0 LDC.64 R10, c[0x0][0x3f8] ;  /* 0x0000fe00ff0a8b82 */ /* 0x000e220000000a00 */
[----:B------:R-:W-:-:S04]  /*0330*/  @!P0 IADD3 R2, P2, PT, R3, R4, RZ ;  /* 0x0000000403028210 */ /* 0x000fc80007f5e0ff */
[----:B------:R-:W-:-:S03]  /*0340*/  @!P0 IADD3.X R3, PT, PT, RZ, R5, RZ, P2, !PT ;  /* 0x00000005ff038210 */ /* 0x000fc600017fe4ff */
[----:B------:R-:W4:Y:S01]  /*0350*/  LDC.64 R14, c[0x0][0x3c0] ;  /* 0x0000f000ff0e7b82 */ /* 0x000f220000000a00 */
[----:B--2---:R-:W-:-:S04]  /*0360*/  @!P0 IMAD.WIDE.U32 R2, R6, UR6, R2 ;  /* 0x0000000606028c25 */ /* 0x004fc8000f8e0002 */
[----:B------:R-:W-:-:S03]  /*0370*/  @!P0 IMAD R3, R7, UR6, R3 ;  /* 0x0000000607038c24 */ /* 0x000fc6000f8e0203 */
[----:B------:R-:W2:Y:S01]  /*0380*/  LDC.64 R32, c[0x0][0x3a8] ;  /* 0x0000ea00ff207b82 */ /* 0x000ea20000000a00 */
[----:B-1----:R-:W-:-:S04]  /*0390*/  @!P0 IMAD.WIDE.U32 R2, R52, R8, R2 ;  /* 0x0000000834028225 */ /* 0x002fc800078e0002 */
[----:B------:R-:W-:Y:S01]  /*03a0*/  @!P0 IMAD R0, R52, R9, R3 ;  /* 0x0000000934008224 */ /* 0x000fe200078e0203 */
[C---:B0-----:R-:W-:Y:S02]  /*03b0*/  @!P0 LEA R6, P1, R2.reuse, R10, 0x2 ;  /* 0x0000000a02068211 */ /* 0x041fe400078210ff */
[----:B------:R-:W0:Y:S02]  /*03c0*/  LDC.64 R64, c[0x0][0x3c8] ;  /* 0x0000f200ff407b82 */ /* 0x000e240000000a00 */
[----:B------:R-:W-:Y:S02]  /*03d0*/  @!P0 LEA.HI.X R7, R2, R11, R0, 0x2, P1 ;  /* 0x0000000b02078211 */ /* 0x000fe400008f1400 */
[----:B------:R-:W-:Y:S02]  /*03e0*/  SHF.R.U32.HI R0, RZ, 0x3, R55 ;  /* 0x00000003ff007819 */ /* 0x000fe40000011637 */
[----:B------:R-:W-:Y:S01]  /*03f0*/  SHF.L.U32 R2, R55, 0x3, RZ ;  /* 0x0000000337027819 */ /* 0x000fe200000006ff */
[----:B------:R1:W5:Y:S01]  /*0400*/  @!P0 LDG.E R74, desc[UR4][R6.64] ;  /* 0x00000004064a8981 */ /* 0x000362000c1e1900 */
[----:B------:R-:W-:Y:S01]  /*0410*/  IADD3 R66, P0, PT, R0, R4, RZ ;  /* 0x0000000400427210 */ /* 0x000fe20007f1e0ff */
[----:B------:R-:W-:Y:S01]  /*0420*/  HFMA2 R3, -RZ, RZ, 0, 0 ;  /* 0x00000000ff037431 */ /* 0x000fe200000001ff */
[----:B------:R-:W-:Y:S01]  /*0430*/  LOP3.LUT R2, R2, 0x38, RZ, 0xc0, !PT ;  /* 0x0000003802027812 */ /* 0x000fe200078ec0ff */
[----:B------:R-:W-:Y:S01]  /*0440*/  BSSY.RECONVERGENT B0, `(.L_x_81) ;  /* 0x000002d000007945 */ /* 0x000fe20003800200 */
[----:B------:R-:W-:-:S02]  /*0450*/  IADD3.X R67, PT, PT, RZ, R5, RZ, P0, !PT ;  /* 0x00000005ff437210 */ /* 0x000fc400007fe4ff */
[----:B------:R-:W-:Y:S02]  /*0460*/  CS2R R16, SRZ ;  /* 0x0000000000107805 */ /* 0x000fe4000001ff00 */
[----:B------:R-:W-:Y:S01]  /*0470*/  ISETP.GE.AND P0, PT, R0, R53, PT ;  /* 0x000000350000720c */ /* 0x000fe20003f06270 */
[--C-:B---3--:R-:W-:Y:S01]  /*0480*/  IMAD.WIDE.U32 R8, R12, UR6, R2.reuse ;  /* 0x000000060c087c25 */ /* 0x108fe2000f8e0002 */
[----:B------:R-:W-:Y:S02]  /*0490*/  IADD3 R58, PT, PT, R0, 0x20, RZ ;  /* 0x00000020003a7810 */ /* 0x000fe40007ffe0ff */
[----:B------:R-:W-:Y:S02]  /*04a0*/  CS2R R18, SRZ ;  /* 0x0000000000127805 */ /* 0x000fe4000001ff00 */
[----:B------:R-:W-:Y:S01]  /*04b0*/  CS2R R4, SRZ ;  /* 0x0000000000047805 */ /* 0x000fe2000001ff00 */
[----:B----4-:R-:W-:Y:S01]  /*04c0*/  IMAD.WIDE.U32 R10, R14, UR6, R2 ;  /* 0x000000060e0a7c25 */ /* 0x010fe2000f8e0002 */
[----:B-1----:R-:W-:-:S02]  /*04d0*/  CS2R R6, SRZ ;  /* 0x0000000000067805 */ /* 0x002fc4000001ff00 */
[----:B------:R-:W-:Y:S02]  /*04e0*/  CS2R R20, SRZ ;  /* 0x0000000000147805 */ /* 0x000fe4000001ff00 */
[----:B------:R-:W-:Y:S01]  /*04f0*/  CS2R R22, SRZ ;  /* 0x0000000000167805 */ /* 0x000fe2000001ff00 */
[----:B------:R-:W-:Y:S01]  /*0500*/  IMAD R9, R13, UR6, R9 ;  /* 0x000000060d097c24 */ /* 0x000fe2000f8e0209 */
[----:B------:R-:W-:Y:S01]  /*0510*/  CS2R R12, SRZ ;  /* 0x00000000000c7805 */ /* 0x000fe2000001ff00 */
[----:B------:R-:W-:Y:S01]  /*0520*/  IMAD R11, R15, UR6, R11 ;  /* 0x000000060f0b7c24 */ /* 0x000fe2000f8e020b */
[----:B------:R-:W-:Y:S01]  /*0530*/  CS2R R14, SRZ ;  /* 0x00000000000e7805 */ /* 0x000fe2000001ff00 */
[----:B--2---:R-:W-:Y:S01]  /*0540*/  IMAD.WIDE.U32 R28, R52, R32, R8 ;  /* 0x00000020341c7225 */ /* 0x004fe200078e0008 */
[----:B------:R-:W-:Y:S02]  /*0550*/  CS2R R8, SRZ ;  /* 0x0000000000087805 */ /* 0x000fe4000001ff00 */
[----:B------:R-:W-:-:S02]  /*0560*/  CS2R R24, SRZ ;  /* 0x0000000000187805 */ /* 0x000fc4000001ff00 */
[----:B------:R-:W-:Y:S01]  /*0570*/  ISETP.GE.AND P1, PT, R58, R53, PT ;  /* 0x000000353a00720c */ /* 0x000fe20003f26270 */
[----:B0-----:R-:W-:Y:S01]  /*0580*/  IMAD.WIDE.U32 R62, R52, R64, R10 ;  /* 0x00000040343e7225 */ /* 0x001fe200078e000a */
[----:B------:R-:W-:Y:S02]  /*0590*/  CS2R R10, SRZ ;  /* 0x00000000000a7805 */ /* 0x000fe4000001ff00 */
[----:B------:R-:W-:Y:S02]  /*05a0*/  CS2R R26, SRZ ;  /* 0x00000000001a7805 */ /* 0x000fe4000001ff00 */
[----:B------:R-:W-:Y:S01]  /*05b0*/  LOP3.LUT R60, R2, 0x40, RZ, 0xfc, !PT ;  /* 0x00000040023c7812 */ /* 0x000fe200078efcff */
[----:B------:R-:W-:Y:S01]  /*05c0*/  IMAD R33, R52, R33, R29 ;  /* 0x0000002134217224 */ /* 0x000fe200078e021d */
[----:B------:R-:W-:Y:S01]  /*05d0*/  LOP3.LUT R72, R2, 0x80, RZ, 0xfc, !PT ;  /* 0x0000008002487812 */ /* 0x000fe200078efcff */
[----:B------:R-:W-:Y:S02]  /*05e0*/  IMAD R65, R52, R65, R63 ;  /* 0x0000004134417224 */ /* 0x000fe400078e023f */
[----:B------:R-:W-:Y:S01]  /*05f0*/  IMAD.WIDE.U32 R66, R61, 0x40, R66 ;  /* 0x000000403d427825 */ /* 0x000fe200078e0042 */
        /* <DEDUP_REMOVED lines=17> */
.L_x_82:
[----:B------:R-:W-:Y:S05]  /*0710*/  BSYNC.RECONVERGENT B0 ;  /* 0x0000000000007941 */ /* 0x000fea0003800200 */
.L_x_81:
[----:B------:R-:W-:Y:S04]  /*0720*/  BSSY.RECONVERGENT B0, `(.L_x_83) ;  /* 0x0000014000007945 */ /* 0x000fe80003800200 */
[----:B------:R-:W-:Y:S05]  /*0730*/  @P1 BRA `(.L_x_84) ;  /* 0x0000000000481947 */ /* 0x000fea0003800000 */
[----:B------:R-:W1:Y:S01]  /*0740*/  LDCU.64 UR8, c[0x0][0x398] ;  /* 0x00007300ff0877ac */ /* 0x000e620008000a00 */
[----:B------:R-:W-:Y:S01]  /*0750*/  IADD3 R31, P2, PT, R66, 0x20, RZ ;  /* 0x00000020421f7810 */ /* 0x000fe20007f5e0ff */
[----:B------:R-:W2:Y:S03]  /*0760*/  LDCU UR7, c[0x0][0x38c] ;  /* 0x00007180ff0777ac */ /* 0x000ea60008000800 */
[----:B------:R-:W-:Y:S01]  /*0770*/  IADD3.X R29, PT, PT, RZ, R67, RZ, P2, !PT ;  /* 0x00000043ff1d7210 */ /* 0x000fe200017fe4ff */
[----:B------:R-:W3:Y:S04]  /*0780*/  LDCU.64 UR10, c[0x0][0x380] ;  /* 0x00007000ff0a77ac */ /* 0x000ee80008000a00 */
[----:B-1----:R-:W-:Y:S01]  /*0790*/  IMAD R30, R29, UR8, RZ ;  /* 0x000000081d1e7c24 */ /* 0x002fe2000f8e02ff */
[----:B------:R-:W-:-:S02]  /*07a0*/  MOV R29, R33 ;  /* 0x00000021001d7202 */ /* 0x000fc40000000f00 */
[----:B--2---:R-:W-:Y:S01]  /*07b0*/  ISETP.GE.AND P3, PT, R2, UR7, PT ;  /* 0x0000000702007c0c */ /* 0x004fe2000bf66270 */
[C---:B------:R-:W-:Y:S01]  /*07c0*/  IMAD.WIDE.U32 R28, R31.reuse, UR8, R28 ;  /* 0x000000081f1c7c25 */ /* 0x040fe2000f8e001c */
[----:B------:R-:W-:Y:S02]  /*07d0*/  ISETP.GE.AND P4, PT, R60, UR7, PT ;  /* 0x000000073c007c0c */ /* 0x000fe4000bf86270 */
[----:B------:R-:W-:Y:S01]  /*07e0*/  ISETP.GE.AND P5, PT, R72, UR7, PT ;  /* 0x0000000748007c0c */ /* 0x000fe2000bfa6270 */
[----:B------:R-:W-:Y:S01]  /*07f0*/  IMAD R31, R31, UR9, R30 ;  /* 0x000000091f1f7c24 */ /* 0x000fe2000f8e021e */
[----:B---3--:R-:W-:-:S04]  /*0800*/  LEA R30, P2, R28, UR10, 0x1 ;  /* 0x0000000a1c1e7c11 */ /* 0x008fc8000f8408ff */
[----:B------:R-:W-:-:S04]  /*0810*/  IADD3 R29, PT, PT, R29, R31, RZ ;  /* 0x0000001f1d1d7210 */ /* 0x000fc80007ffe0ff */
[----:B------:R-:W-:-:S05]  /*0820*/  LEA.HI.X R31, R28, UR11, R29, 0x1, P2 ;  /* 0x0000000b1c1f7c11 */ /* 0x000fca00090f0c1d */
[----:B------:R1:W5:Y:S04]  /*0830*/  @!P3 LDG.E.128 R4, desc[UR4][R30.64] ;  /* 0x000000041e04b981 */ /* 0x000368000c1e1d00 */
[----:B------:R1:W5:Y:S04]  /*0840*/  @!P4 LDG.E.128 R20, desc[UR4][R30.64+0x80] ;  /* 0x000080041e14c981 */ /* 0x000368000c1e1d00 */
[----:B------:R1:W5:Y:S02]  /*0850*/  @!P5 LDG.E.128 R24, desc[UR4][R30.64+0x100] ;  /* 0x000100041e18d981 */ /* 0x000364000c1e1d00 */
.L_x_84:
[----:B------:R-:W-:Y:S05]  /*0860*/  BSYNC.RECONVERGENT B0 ;  /* 0x0000000000007941 */ /* 0x000fea0003800200 */
.L_x_83:
[----:B------:R-:W-:Y:S01]  /*0870*/  BSSY.RECONVERGENT B0, `(.L_x_85) ;  /* 0x000001d000007945 */ /* 0x000fe20003800200 */
[----:B------:R-:W-:Y:S02]  /*0880*/  CS2R R28, SRZ ;  /* 0x00000000001c7805 */ /* 0x000fe4000001ff00 */
[----:B-1----:R-:W-:Y:S02]  /*0890*/  CS2R R30, SRZ ;  /* 0x00000000001e7805 */ /* 0x002fe4000001ff00 */
[----:B------:R-:W-:Y:S02]  /*08a0*/  CS2R R32, SRZ ;  /* 0x0000000000207805 */ /* 0x000fe4000001ff00 */
[----:B0-----:R-:W-:Y:S02]  /*08b0*/  CS2R R34, SRZ ;  /* 0x0000000000227805 */ /* 0x001fe4000001ff00 */
[----:B------:R-:W-:Y:S02]  /*08c0*/  CS2R R48, SRZ ;  /* 0x0000000000307805 */ /* 0x000fe4000001ff00 */
[----:B------:R-:W-:-:S02]  /*08d0*/  CS2R R50, SRZ ;  /* 0x0000000000327805 */ /* 0x000fc4000001ff00 */
[----:B------:R-:W-:Y:S02]  /*08e0*/  CS2R R36, SRZ ;  /* 0x0000000000247805 */ /* 0x000fe4000001ff00 */
[----:B------:R-:W-:Y:S02]  /*08f0*/  CS2R R38, SRZ ;  /* 0x0000000000267805 */ /* 0x000fe4000001ff00 */
[----:B------:R-:W-:Y:S02]  /*0900*/  CS2R R40, SRZ ;  /* 0x0000000000287805 */ /* 0x000fe4000001ff00 */
[----:B------:R-:W-:Y:S02]  /*0910*/  CS2R R42, SRZ ;  /* 0x00000000002a7805 */ /* 0x000fe4000001ff00 */
[----:B------:R-:W-:Y:S02]  /*0920*/  CS2R R44, SRZ ;  /* 0x00000000002c7805 */ /* 0x000fe4000001ff00 */
        /* <DEDUP_REMOVED lines=17> */
.L_x_86:
[----:B------:R-:W-:Y:S05]  /*0a40*/  BSYNC.RECONVERGENT B0 ;  /* 0x0000000000007941 */ /* 0x000fea0003800200 */
.L_x_85:
        /* <DEDUP_REMOVED lines=19> */
.L_x_88:
[----:B------:R-:W-:Y:S05]  /*0b80*/  BSYNC.RECONVERGENT B0 ;  /* 0x0000000000007941 */ /* 0x000fea0003800200 */
.L_x_87:
[----:B-----5:R-:W-:Y:S01]  /*0b90*/  HADD2.F32 R60, -RZ, R16.H1_H1 ;  /* 0x30000010ff3c7230 */ /* 0x020fe20000004100 */
[----:B------:R-:W-:Y:S01]  /*0ba0*/  IADD3 R57, PT, PT, R57, 0x3f, RZ ;  /* 0x0000003f39397810 */ /* 0x000fe20007ffe0ff */
[----:B-1----:R-:W-:Y:S01]  /*0bb0*/  HADD2.F32 R65, -RZ, R28.H1_H1 ;  /* 0x3000001cff417230 */ /* 0x002fe20000004100 */
[----:B------:R-:W-:Y:S01]  /*0bc0*/  ISETP.NE.AND P1, PT, R2, RZ, PT ;  /* 0x000000ff0200720c */ /* 0x000fe20003f25270 */
[----:B------:R-:W-:Y:S01]  /*0bd0*/  HADD2.F32 R3, -RZ, R16.H0_H0 ;  /* 0x20000010ff037230 */ /* 0x000fe20000004100 */
[----:B------:R-:W-:Y:S01]  /*0be0*/  BSSY.RECONVERGENT B0, `(.L_x_89) ;  /* 0x00000be000007945 */ /* 0x000fe20003800200 */
[----:B------:R-:W-:Y:S02]  /*0bf0*/  HADD2.F32 R64, -RZ, R28.H0_H0 ;  /* 0x2000001cff407230 */ /* 0x000fe40000004100 */
[----:B------:R-:W-:Y:S01]  /*0c00*/  FMUL.FTZ R60, R60, R65 ;  /* 0x000000413c3c7220 */ /* 0x000fe20000410000 */
[----:B------:R-:W-:Y:S02]  /*0c10*/  HADD2.F32 R86, -RZ, R4.H1_H1 ;  /* 0x30000004ff567230 */ /* 0x000fe40000004100 */
[----:B------:R-:W-:-:S02]  /*0c20*/  HADD2.F32 R87, -RZ, R36.H1_H1 ;  /* 0x30000024ff577230 */ /* 0x000fc40000004100 */
[----:B------:R-:W-:Y:S01]  /*0c30*/  FFMA.FTZ R65, R3, R64, R60 ;  /* 0x0000004003417223 */ /* 0x000fe2000001003c */
[--C-:B------:R-:W-:Y:S02]  /*0c40*/  HADD2.F32 R82, -RZ, R48.reuse.H0_H0 ;  /* 0x20000030ff527230 */ /* 0x100fe40000004100 */
[----:B------:R-:W-:Y:S02]  /*0c50*/  HADD2.F32 R83, -RZ, R48.H1_H1 ;  /* 0x30000030ff537230 */ /* 0x000fe40000004100 */
[----:B------:R-:W-:Y:S01]  /*0c60*/  FMUL.FTZ R87, R86, R87 ;  /* 0x0000005756577220 */ /* 0x000fe20000410000 */
[--C-:B------:R-:W-:Y:S02]  /*0c70*/  HADD2.F32 R81, -RZ, R49.reuse.H0_H0 ;  /* 0x20000031ff517230 */ /* 0x100fe40000004100 */
[----:B------:R-:W-:Y:S02]  /*0c80*/  HADD2.F32 R84, -RZ, R49.H1_H1 ;  /* 0x30000031ff547230 */ /* 0x000fe40000004100 */
[----:B------:R-:W-:-:S02]  /*0c90*/  HADD2.F32 R48, -RZ, R50.H0_H0 ;  /* 0x20000032ff307230 */ /* 0x000fc40000004100 */
[----:B------:R-:W-:Y:S02]  /*0ca0*/  HADD2.F32 R85, -RZ, R50.H1_H1 ;  /* 0x30000032ff557230 */ /* 0x000fe40000004100 */
[----:B------:R-:W-:Y:S02]  /*0cb0*/  HADD2.F32 R16, -RZ, R17.H0_H0 ;  /* 0x20000011ff107230 */ /* 0x000fe40000004100 */
[----:B------:R-:W-:Y:S02]  /*0cc0*/  HADD2.F32 R67, -RZ, R29.H0_H0 ;  /* 0x2000001dff437230 */ /* 0x000fe40000004100 */
[--C-:B------:R-:W-:Y:S02]  /*0cd0*/  HADD2.F32 R49, -RZ, R51.reuse.H0_H0 ;  /* 0x20000033ff317230 */ /* 0x100fe40000004100 */
[----:B------:R-:W-:Y:S02]  /*0ce0*/  HADD2.F32 R50, -RZ, R51.H1_H1 ;  /* 0x30000033ff327230 */ /* 0x000fe40000004100 */
[----:B------:R-:W-:Y:S01]  /*0cf0*/  FFMA.FTZ R65, R16, R67, R65 ;  /* 0x0000004310417223 */ /* 0x000fe20000010041 */
[----:B------:R-:W-:-:S02]  /*0d00*/  HADD2.F32 R4, -RZ, R4.H0_H0 ;  /* 0x20000004ff047230 */ /* 0x000fc40000004100 */
[----:B------:R-:W-:Y:S02]  /*0d10*/  HADD2.F32 R51, -RZ, R36.H0_H0 ;  /* 0x20000024ff337230 */ /* 0x000fe40000004100 */
        /* <DEDUP_REMOVED lines=48> */
[----:B0-----:R-:W-:Y:S02]  /*1020*/  HADD2.F32 R70, -RZ, R13.H1_H1 ;  /* 0x3000000dff467230 */ /* 0x001fe40000004100 */
        /* <DEDUP_REMOVED lines=30> */
[----:B------:R-:W-:Y:S02]  /*1210*/  HADD2.F32 R23, -RZ, R23.H1_H1 ;  /* 0x30000017ff177230 */ /* 0x000fe40000004100 */
[----:B------:R-:W-:Y:S01]  /*1220*/  FFMA.FTZ R22, R3, R4, R22 ;  /* 0x0000000403167223 */ /* 0x000fe20000010016 */
[----:B------:R-:W-:-:S02]  /*1230*/  HADD2.F32 R6, -RZ, R43.H1_H1 ;  /* 0x3000002bff067230 */ /* 0x000fc40000004100 */
[----:B------:R-:W-:Y:S01]  /*1240*/  FFMA.FTZ R35, R35, R82, R14 ;  /* 0x0000005223237223 */ /* 0x000fe2000001000e */
[----:B------:R-:W-:Y:S01]  /*1250*/  HADD2.F32 R78, -RZ, R8.H1_H1 ;  /* 0x30000008ff4e7230 */ /* 0x000fe20000004100 */
[----:B------:R-:W-:Y:S01]  /*1260*/  SHF.L.U32 R14, R55, 0x2, RZ ;  /* 0x00000002370e7819 */ /* 0x000fe200000006ff */
[----:B------:R-:W-:Y:S02]  /*1270*/  HADD2.F32 R3, -RZ, R24.H0_H0 ;  /* 0x20000018ff037230 */ /* 0x000fe40000004100 */
[----:B------:R-:W-:Y:S01]  /*1280*/  FFMA.FTZ R6, R23, R6, R22 ;  /* 0x0000000617067223 */ /* 0x000fe20000010016 */
[----:B------:R-:W-:Y:S02]  /*1290*/  HADD2.F32 R4, -RZ, R44.H0_H0 ;  /* 0x2000002cff047230 */ /* 0x000fe40000004100 */
[----:B------:R-:W-:Y:S01]  /*12a0*/  FFMA.FTZ R35, R78, R83, R35 ;  /* 0x000000534e237223 */ /* 0x000fe20000010023 */
[----:B------:R-:W-:Y:S02]  /*12b0*/  HADD2.F32 R8, -RZ, R9.H0_H0 ;  /* 0x20000009ff087230 */ /* 0x000fe40000004100 */
[----:B------:R-:W-:-:S02]  /*12c0*/  HADD2.F32 R24, -RZ, R24.H1_H1 ;  /* 0x30000018ff187230 */ /* 0x000fc40000004100 */
[----:B------:R-:W-:Y:S01]  /*12d0*/  FFMA.FTZ R7, R3, R4, R6 ;  /* 0x0000000403077223 */ /* 0x000fe20000010006 */
[----:B------:R-:W-:Y:S02]  /*12e0*/  HADD2.F32 R5, -RZ, R44.H1_H1 ;  /* 0x3000002cff057230 */ /* 0x000fe40000004100 */
[----:B------:R-:W-:Y:S01]  /*12f0*/  FFMA.FTZ R8, R8, R81, R35 ;  /* 0x0000005108087223 */ /* 0x000fe20000010023 */
[----:B------:R-:W-:Y:S02]  /*1300*/  HADD2.F32 R79, -RZ, R9.H1_H1 ;  /* 0x30000009ff4f7230 */ /* 0x000fe40000004100 */
[----:B------:R-:W-:Y:S02]  /*1310*/  HADD2.F32 R3, -RZ, R25.H0_H0 ;  /* 0x20000019ff037230 */ /* 0x000fe40000004100 */
[----:B------:R-:W-:Y:S01]  /*1320*/  FFMA.FTZ R24, R24, R5, R7 ;  /* 0x0000000518187223 */ /* 0x000fe20000010007 */
[----:B------:R-:W-:Y:S02]  /*1330*/  HADD2.F32 R4, -RZ, R45.H0_H0 ;  /* 0x2000002dff047230 */ /* 0x000fe40000004100 */
[----:B------:R-:W-:Y:S01]  /*1340*/  FFMA.FTZ R8, R79, R84, R8 ;  /* 0x000000544f087223 */ /* 0x000fe20000010008 */
[----:B------:R-:W-:-:S02]  /*1350*/  HADD2.F32 R9, -RZ, R10.H0_H0 ;  /* 0x2000000aff097230 */ /* 0x000fc40000004100 */
[----:B------:R-:W-:Y:S02]  /*1360*/  HADD2.F32 R25, -RZ, R25.H1_H1 ;  /* 0x30000019ff197230 */ /* 0x000fe40000004100 */
[----:B------:R-:W-:Y:S01]  /*1370*/  FFMA.FTZ R24, R3, R4, R24 ;  /* 0x0000000403187223 */ /* 0x000fe20000010018 */
[----:B------:R-:W-:Y:S02]  /*1380*/  HADD2.F32 R6, -RZ, R45.H1_H1 ;  /* 0x3000002dff067230 */ /* 0x000fe40000004100 */
[----:B------:R-:W-:Y:S01]  /*1390*/  FFMA.FTZ R9, R9, R48, R8 ;  /* 0x0000003009097223 */ /* 0x000fe20000010008 */
[----:B------:R-:W-:Y:S02]  /*13a0*/  HADD2.F32 R80, -RZ, R10.H1_H1 ;  /* 0x3000000aff507230 */ /* 0x000fe40000004100 */
[----:B------:R-:W-:Y:S02]  /*13b0*/  HADD2.F32 R3, -RZ, R26.H0_H0 ;  /* 0x2000001aff037230 */ /* 0x000fe40000004100 */
[----:B------:R-:W-:Y:S01]  /*13c0*/  FFMA.FTZ R6, R25, R6, R24 ;  /* 0x0000000619067223 */ /* 0x000fe20000010018 */
[----:B------:R-:W-:-:S02]  /*13d0*/  HADD2.F32 R4, -RZ, R46.H0_H0 ;  /* 0x2000002eff047230 */ /* 0x000fc40000004100 */
[----:B------:R-:W-:Y:S01]  /*13e0*/  FFMA.FTZ R9, R80, R85, R9 ;  /* 0x0000005550097223 */ /* 0x000fe20000010009 */
[--C-:B------:R-:W-:Y:S02]  /*13f0*/  HADD2.F32 R10, -RZ, R11.reuse.H0_H0 ;  /* 0x2000000bff0a7230 */ /* 0x100fe40000004100 */
[----:B------:R-:W-:Y:S02]  /*1400*/  HADD2.F32 R26, -RZ, R26.H1_H1 ;  /* 0x3000001aff1a7230 */ /* 0x000fe40000004100 */
[----:B------:R-:W-:Y:S01]  /*1410*/  FFMA.FTZ R7, R3, R4, R6 ;  /* 0x0000000403077223 */ /* 0x000fe20000010006 */
[----:B------:R-:W-:Y:S02]  /*1420*/  HADD2.F32 R5, -RZ, R46.H1_H1 ;  /* 0x3000002eff057230 */ /* 0x000fe40000004100 */
[----:B------:R-:W-:Y:S01]  /*1430*/  FFMA.FTZ R10, R10, R49, R9 ;  /* 0x000000310a0a7223 */ /* 0x000fe20000010009 */
[----:B------:R-:W-:Y:S02]  /*1440*/  HADD2.F32 R11, -RZ, R11.H1_H1 ;  /* 0x3000000bff0b7230 */ /* 0x000fe40000004100 */
[----:B------:R-:W-:-:S02]  /*1450*/  HADD2.F32 R3, -RZ, R27.H0_H0 ;  /* 0x2000001bff037230 */ /* 0x000fc40000004100 */
[----:B------:R-:W-:Y:S01]  /*1460*/  FFMA.FTZ R26, R26, R5, R7 ;  /* 0x000000051a1a7223 */ /* 0x000fe20000010007 */
[----:B------:R-:W-:Y:S02]  /*1470*/  HADD2.F32 R4, -RZ, R47.H0_H0 ;  /* 0x2000002fff047230 */ /* 0x000fe40000004100 */
[----:B------:R-:W-:Y:S01]  /*1480*/  FFMA.FTZ R10, R11, R50, R10 ;  /* 0x000000320b0a7223 */ /* 0x000fe2000001000a */
[----:B------:R-:W-:Y:S02]  /*1490*/  HADD2.F32 R27, -RZ, R27.H1_H1 ;  /* 0x3000001bff1b7230 */ /* 0x000fe40000004100 */
[----:B------:R-:W-:Y:S02]  /*14a0*/  HADD2.F32 R6, -RZ, R47.H1_H1 ;  /* 0x3000002fff067230 */ /* 0x000fe40000004100 */
[----:B------:R-:W-:Y:S01]  /*14b0*/  FFMA.FTZ R4, R3, R4, R26 ;  /* 0x0000000403047223 */ /* 0x000fe2000001001a */
[----:B------:R-:W-:Y:S01]  /*14c0*/  IMAD R13, R61, 0x3000, RZ ;  /* 0x000030003d0d7824 */ /* 0x000fe200078e02ff */
[----:B------:R-:W0:Y:S02]  /*14d0*/  SHFL.BFLY PT, R3, R10, 0x4, 0x1f ;  /* 0x0c801f000a037f89 */ /* 0x000e2400000e0000 */
[----:B------:R-:W-:-:S02]  /*14e0*/  FFMA.FTZ R6, R27, R6, R4 ;  /* 0x000000061b067223 */ /* 0x000fc40000010004 */
[----:B------:R-:W-:-:S03]  /*14f0*/  LOP3.LUT R14, R14, R13, RZ, 0xfc, !PT ;  /* 0x0000000d0e0e7212 */ /* 0x000fc600078efcff */
[----:B------:R-:W1:Y:S01]  /*1500*/  SHFL.BFLY PT, R5, R6, 0x4, 0x1f ;  /* 0x0c801f0006057f89 */ /* 0x000e6200000e0000 */
[----:B0-----:R-:W-:-:S05]  /*1510*/  FADD.FTZ R3, R10, R3 ;  /* 0x000000030a037221 */ /* 0x001fca0000010000 */
[----:B------:R-:W0:Y:S01]  /*1520*/  SHFL.BFLY PT, R4, R3, 0x2, 0x1f ;  /* 0x0c401f0003047f89 */ /* 0x000e2200000e0000 */
[----:B-1----:R-:W-:Y:S02]  /*1530*/  FADD.FTZ R5, R6, R5 ;  /* 0x0000000506057221 */ /* 0x002fe40000010000 */
[----:B------:R-:W1:Y:S03]  /*1540*/  LDC.64 R6, c[0x0][0x440] ;  /* 0x00011000ff067b82 */ /* 0x000e660000000a00 */
[----:B------:R-:W2:Y:S01]  /*1550*/  SHFL.BFLY PT, R12, R5, 0x2, 0x1f ;  /* 0x0c401f00050c7f89 */ /* 0x000ea200000e0000 */
[----:B0-----:R-:W-:Y:S01]  /*1560*/  FADD.FTZ R8, R3, R4 ;  /* 0x0000000403087221 */ /* 0x001fe20000010000 */
[----:B------:R-:W-:Y:S01]  /*1570*/  SHF.R.S32.HI R4, RZ, 0x1f, R57 ;  /* 0x0000001fff047819 */ /* 0x000fe20000011439 */
[----:B------:R-:W-:-:S03]  /*1580*/  IMAD R3, R59, 0xc0, RZ ;  /* 0x000000c03b037824 */ /* 0x000fc600078e02ff */
[----:B------:R-:W-:Y:S01]  /*1590*/  LEA.HI R4, R4, R57, RZ, 0x6 ;  /* 0x0000003904047211 */ /* 0x000fe200078f30ff */
[----:B------:R-:W0:Y:S01]  /*15a0*/  SHFL.BFLY PT, R9, R8, 0x1, 0x1f ;  /* 0x0c201f0008097f89 */ /* 0x000e2200000e0000 */
[----:B--2---:R-:W-:Y:S02]  /*15b0*/  FADD.FTZ R12, R5, R12 ;  /* 0x0000000c050c7221 */ /* 0x004fe40000010000 */
[----:B------:R-:W-:-:S03]  /*15c0*/  LOP3.LUT R4, R4, 0xffffffc0, RZ, 0xc0, !PT ;  /* 0xffffffc004047812 */ /* 0x000fc600078ec0ff */
[----:B------:R-:W2:Y:S01]  /*15d0*/  SHFL.BFLY PT, R11, R12, 0x1, 0x1f ;  /* 0x0c201f000c0b7f89 */ /* 0x000ea200000e0000 */
[----:B------:R-:W-:Y:S02]  /*15e0*/  IADD3 R10, PT, PT, R54, R57, -R4 ;  /* 0x00000039360a7210 */ /* 0x000fe40007ffe804 */
[----:B------:R-:W3:Y:S02]  /*15f0*/  LDC.64 R4, c[0x0][0x448] ;  /* 0x00011200ff047b82 */ /* 0x000ee40000000a00 */
[----:B------:R-:W-:-:S04]  /*1600*/  IADD3 R10, PT, PT, R57, -R10, RZ ;  /* 0x8000000a390a7210 */ /* 0x000fc80007ffe0ff */
[----:B------:R-:W-:Y:S02]  /*1610*/  ISETP.GE.AND P0, PT, R55, R10, PT ;  /* 0x0000000a3700720c */ /* 0x000fe40003f06270 */
[----:B------:R-:W-:Y:S02]  /*1620*/  IADD3 R10, P2, PT, R3, R14, RZ ;  /* 0x0000000e030a7210 */ /* 0x000fe40007f5e0ff */
[----:B------:R-:W-:Y:S02]  /*1630*/  ISETP.GT.U32.OR P0, PT, R55, 0x3f, P0 ;  /* 0x0000003f3700780c */ /* 0x000fe40000704470 */
[----:B------:R-:W-:Y:S01]  /*1640*/  SHF.R.S32.HI R14, RZ, 0x1f, R59 ;  /* 0x0000001fff0e7819 */ /* 0x000fe2000001143b */
[----:B0-----:R-:W-:Y:S01]  /*1650*/  FADD.FTZ R13, R8, R9 ;  /* 0x00000009080d7221 */ /* 0x001fe20000010000 */
[----:B--2---:R-:W-:Y:S01]  /*1660*/  FADD.FTZ R12, R12, R11 ;  /* 0x0000000b0c0c7221 */ /* 0x004fe20000010000 */
[----:B------:R-:W-:Y:S01]  /*1670*/  LEA.HI.X.SX32 R11, R3, RZ, 0x1, P2 ;  /* 0x000000ff030b7211 */ /* 0x000fe200010f0eff */
[----:B-1----:R-:W-:Y:S07]  /*1680*/  @P1 BRA `(.L_x_90) ;  /* 0x00000000004c1947 */ /* 0x002fee0003800000 */
[----:B------:R-:W0:Y:S01]  /*1690*/  LDC.64 R8, c[0x0][0x3e8] ;  /* 0x0000fa00ff087b82 */ /* 0x000e220000000a00 */
[----:B------:R-:W1:Y:S01]  /*16a0*/  LDCU.64 UR8, c[0x0][0x3f0] ;  /* 0x00007e00ff0877ac */ /* 0x000e620008000a00 */
[----:B------:R-:W-:Y:S02]  /*16b0*/  IADD3 R2, P1, PT, R54, R59, RZ ;  /* 0x0000003b36027210 */ /* 0x000fe40007f3e0ff */
[----:B------:R-:W-:Y:S01]  /*16c0*/  ISETP.GE.AND P2, PT, R0, R53, PT ;  /* 0x000000350000720c */ /* 0x000fe20003f46270 */
[----:B------:R-:W2:Y:S01]  /*16d0*/  LDCU.64 UR10, c[0x0][0x3d0] ;  /* 0x00007a00ff0a77ac */ /* 0x000ea20008000a00 */
[----:B------:R-:W-:-:S03]  /*16e0*/  IADD3.X R3, PT, PT, RZ, R14, RZ, P1, !PT ;  /* 0x0000000eff037210 */ /* 0x000fc60000ffe4ff */
[----:B0-----:R-:W-:-:S04]  /*16f0*/  IMAD.WIDE.U32 R2, R8, UR6, R2 ;  /* 0x0000000608027c25 */ /* 0x001fc8000f8e0002 */
[----:B------:R-:W-:Y:S01]  /*1700*/  IMAD R3, R9, UR6, R3 ;  /* 0x0000000609037c24 */ /* 0x000fe2000f8e0203 */
[----:B------:R-:W-:Y:S01]  /*1710*/  FSEL R9, R13, RZ, !P2 ;  /* 0x000000ff0d097208 */ /* 0x000fe20005000000 */
[----:B-1----:R-:W-:-:S04]  /*1720*/  IMAD.WIDE.U32 R2, R52, UR8, R2 ;  /* 0x0000000834027c25 */ /* 0x002fc8000f8e0002 */
[----:B------:R-:W-:Y:S01]  /*1730*/  IMAD R8, R52, UR9, R3 ;  /* 0x0000000934087c24 */ /* 0x000fe2000f8e0203 */
[----:B------:R-:W-:-:S04]  /*1740*/  IADD3 R3, P1, PT, R0, R2, RZ ;  /* 0x0000000200037210 */ /* 0x000fc80007f3e0ff */
[----:B------:R-:W-:Y:S02]  /*1750*/  IADD3.X R8, PT, PT, RZ, R8, RZ, P1, !PT ;  /* 0x00000008ff087210 */ /* 0x000fe40000ffe4ff */
[C---:B--2---:R-:W-:Y:S02]  /*1760*/  LEA R2, P3, R3.reuse, UR10, 0x2 ;  /* 0x0000000a03027c11 */ /* 0x044fe4000f8610ff */
[----:B------:R-:W-:Y:S02]  /*1770*/  ISETP.GE.AND P1, PT, R58, R53, PT ;  /* 0x000000353a00720c */ /* 0x000fe40003f26270 */
[----:B------:R-:W-:Y:S02]  /*1780*/  LEA.HI.X R3, R3, UR11, R8, 0x2, P3 ;  /* 0x0000000b03037c11 */ /* 0x000fe400098f1408 */
[----:B------:R-:W-:-:S03]  /*1790*/  FSEL R13, R12, RZ, !P1 ;  /* 0x000000ff0c0d7208 */ /* 0x000fc60004800000 */
[----:B------:R0:W-:Y:S04]  /*17a0*/  STG.E desc[UR4][R2.64], R9 ;  /* 0x0000000902007986 */ /* 0x0001e8000c101904 */
[----:B------:R0:W-:Y:S02]  /*17b0*/  STG.E desc[UR4][R2.64+0x80], R13 ;  /* 0x0000800d02007986 */ /* 0x0001e4000c101904 */
.L_x_90:
[----:B------:R-:W-:Y:S05]  /*17c0*/  BSYNC.RECONVERGENT B0 ;  /* 0x0000000000007941 */ /* 0x000fea0003800200 */
.L_x_89:
[----:B------:R-:W-:Y:S04]  /*17d0*/  BSSY.RECONVERGENT B0, `(.L_x_91) ;  /* 0x0000012000007945 */ /* 0x000fe80003800200 */
[----:B------:R-:W-:Y:S05]  /*17e0*/  @P0 BRA `(.L_x_92) ;  /* 0x0000000000400947 */ /* 0x000fea0003800000 */
[----:B0-----:R-:W0:Y:S01]  /*17f0*/  LDC.64 R8, c[0x0][0x418] ;  /* 0x00010600ff087b82 */ /* 0x001e220000000a00 */
[----:B------:R-:W-:Y:S01]  /*1800*/  IADD3 R2, PT, PT, R54, R55, RZ ;  /* 0x0000003736027210 */ /* 0x000fe20007ffe0ff */
[----:B------:R-:W1:Y:S01]  /*1810*/  LDCU.64 UR8, c[0x0][0x420] ;  /* 0x00008400ff0877ac */ /* 0x000e620008000a00 */
[----:B------:R-:W-:Y:S02]  /*1820*/  FMUL.FTZ R0, R74, 1.4426950216293334961 ;  /* 0x3fb8aa3b4a007820 */ /* 0x000fe40000410000 */
[----:B------:R-:W-:-:S03]  /*1830*/  IADD3 R2, P0, PT, R2, R59, RZ ;  /* 0x0000003b02027210 */ /* 0x000fc60007f1e0ff */
[----:B------:R-:W2:Y:S01]  /*1840*/  LDC.64 R12, c[0x0][0x410] ;  /* 0x00010400ff0c7b82 */ /* 0x000ea20000000a00 */
[----:B------:R-:W-:Y:S02]  /*1850*/  IADD3.X R3, PT, PT, RZ, R14, RZ, P0, !PT ;  /* 0x0000000eff037210 */ /* 0x000fe400007fe4ff */
[----:B------:R-:W-:Y:S01]  /*1860*/  FSETP.NEU.FTZ.AND P0, PT, R74, -INF , PT ;  /* 0xff8000004a00780b */ /* 0x000fe20003f1d000 */
        /* <DEDUP_REMOVED lines=8> */
.L_x_92:
[----:B------:R-:W-:Y:S05]  /*18f0*/  BSYNC.RECONVERGENT B0 ;  /* 0x0000000000007941 */ /* 0x000fea0003800200 */
.L_x_91:
[----:B------:R-:W2:Y:S01]  /*1900*/  LDCU.64 UR10, c[0x0][0x458] ;  /* 0x00008b00ff0a77ac */ /* 0x000ea20008000a00 */
[----:B01----:R-:W-:Y:S01]  /*1910*/  IMAD.WIDE.U32 R2, R6, UR6, R10 ;  /* 0x0000000606027c25 */ /* 0x003fe2000f8e000a */
[----:B------:R-:W0:Y:S03]  /*1920*/  LDCU.64 UR8, c[0x0][0x428] ;  /* 0x00008500ff0877ac */ /* 0x000e260008000a00 */
[----:B------:R-:W-:Y:S02]  /*1930*/  IMAD R3, R7, UR6, R3 ;  /* 0x0000000607037c24 */ /* 0x000fe4000f8e0203 */
[----:B---3--:R-:W-:-:S04]  /*1940*/  IMAD.WIDE.U32 R2, R52, R4, R2 ;  /* 0x0000000434027225 */ /* 0x008fc800078e0002 */
[----:B------:R-:W-:Y:S01]  /*1950*/  IMAD R5, R52, R5, R3 ;  /* 0x0000000534057224 */ /* 0x000fe200078e0203 */
[----:B--2---:R-:W-:-:S04]  /*1960*/  ISETP.NE.U32.AND P0, PT, RZ, UR10, PT ;  /* 0x0000000aff007c0c */ /* 0x004fc8000bf05070 */
[----:B------:R-:W-:Y:S02]  /*1970*/  ISETP.NE.AND.EX P0, PT, RZ, UR11, PT, P0 ;  /* 0x0000000bff007c0c */ /* 0x000fe4000bf05300 */
[C---:B0-----:R-:W-:Y:S02]  /*1980*/  LEA R4, P1, R2.reuse, UR8, 0x2 ;  /* 0x0000000802047c11 */ /* 0x041fe4000f8210ff */
        /* <DEDUP_REMOVED lines=15> */
[----:B0-----:R-:W0:Y:S01]  /*1a80*/  LDC R5, c[0x0][0x390] ;  /* 0x0000e400ff057b82 */ /* 0x001e220000000800 */
[----:B------:R-:W1:Y:S07]  /*1a90*/  LDCU UR7, c[0x0][0x450] ;  /* 0x00008a00ff0777ac */ /* 0x000e6e0008000800 */
[----:B------:R-:W2:Y:S01]  /*1aa0*/  LDC.64 R2, c[0x0][0x458] ;  /* 0x00011600ff027b82 */ /* 0x000ea20000000a00 */
[----:B-1----:R-:W-:-:S04]  /*1ab0*/  IMAD R56, R61, UR7, R56 ;  /* 0x000000073d387c24 */ /* 0x002fc8000f8e0238 */
[----:B0-----:R-:W-:-:S04]  /*1ac0*/  IMAD R5, R56, R5, UR6 ;  /* 0x0000000638057e24 */ /* 0x001fc8000f8e0205 */
[----:B--2---:R-:W-:-:S05]  /*1ad0*/  IMAD.WIDE R2, R5, 0x4, R2 ;  /* 0x0000000405027825 */ /* 0x004fca00078e0202 */
[----:B------:R-:W-:Y:S01]  /*1ae0*/  STG.E desc[UR4][R2.64], RZ ;  /* 0x000000ff02007986 */ /* 0x000fe2000c101904 */
[----:B------:R-:W-:Y:S05]  /*1af0*/  EXIT ;  /* 0x000000000000794d */ /* 0x000fea0003800000 */
.L_x_93:
        /* <DEDUP_REMOVED lines=16> */
.L_x_145:


//--------------------- .nv.shared._ZN7cutlass13device_kernelIN5flash19enable_sm80_to_sm89INS1_16FlashAttnBwdSm80INS1_25CollectiveMainloopBwdSm80ILi1ELi1EN4cute5tupleIJNS5_1CILi64EEES8_NS7_ILi192EEEEEENS_6half_tEfNS_4arch4Sm80ELb0ELb0ELb1ELb0ELb0ELb0ELb0ELb0ELi2ELi2ELi2ELi2ELb1EEENS1_21CollectiveEpilogueBwdISA_SB_SD_Li256ELb0ELb0ELi4EEENS1_19SingleTileSchedulerILb0ELb0ELb0ELi64EEEEEEEEEvNT_6ParamsE --------------------------
	.section	.nv.shared._ZN7cutlass13device_kernelIN5flash19enable_sm80_to_sm89INS1_16FlashAttnBwdSm80INS1_25CollectiveMainloopBwdSm80ILi1ELi1EN4cute5tupleIJNS5_1CILi64EEES8_NS7_ILi192EEEEEENS_6half_tEfNS_4arch4Sm80ELb0ELb0ELb1ELb0ELb0ELb0ELb0ELb0ELi2ELi2ELi2ELi2ELb1EEENS1_21CollectiveEpilogueBwdISA_SB_SD_Li256ELb0ELb0ELi4EEENS1_19SingleTileSchedulerILb0ELb0ELb0ELi64EEEEEEEEEvNT_6ParamsE,"aw",@nobits
	.sectionflags	@""
	.align	16
	.zero		1024


//--------------------- .nv.shared.reserved.0     --------------------------
	.section	.nv.shared.reserved.0,"aw",@nobits
	.weak		__nv_reservedSMEM_offset_0_alias
	.size		__nv_reservedSMEM_offset_0_alias, 0, 64
	.other		__nv_reservedSMEM_offset_0_alias,@"STO_CUDA_RESERVED_SHARED STV_DEFAULT"
__nv_reservedSMEM_offset_0_alias:
	.zero		0
	.zero		64


//--------------------- .nv.global                --------------------------
	.section	.nv.global,"aw",@nobits
.nv.global:
	.type		_ZN74_INTERNAL_438dc0d3_38_flash_bwd_hdim192_fp16_softcap_sm80_cu_ceb34e2a_29404cute1_E,@object
	.size		_ZN74_INTERNAL_438dc0d3_38_flash_bwd_hdim192_fp16_softcap_sm80_cu_ceb34e2a_29404cute1_E,(_ZN74_INTERNAL_438dc0d3_38_flash_bwd_hdim192_fp16_softcap_sm80_cu_ceb34e2a_29404cuda3std3__45__cpo6cbeginE - _ZN74_INTERNAL_438dc0d3_38_flash_bwd_hdim192_fp16_softcap_sm80_cu_ceb34e2a_29404cute1_E)
_ZN74_INTERNAL_438dc0d3_38_flash_bwd_hdim192_fp16_softcap_sm80_cu_ceb34e2a_29404cute1_E:
	.zero		1
	.type		_ZN74_INTERNAL_438dc0d3_38_flash_bwd_hdim192_fp16_softcap_sm80_cu_ceb34e2a_29404cuda3std3__45__cpo6cbeginE,@object
	.size		_ZN74_INTERNAL_438dc0d3_38_flash_bwd_hdim192_fp16_softcap_sm80_cu_ceb34e2a_29404cuda3std3__45__cpo6cbeginE,(_ZN74_INTERNAL_438dc0d3_38_flash_bwd_hdim192_fp16_softcap_sm80_cu_ceb34e2a_29404cuda3std3__48in_placeE - _ZN74_INTERNAL_438dc0d3_38_flash_bwd_hdim192_fp16_softcap_sm80_cu_ceb34e2a_29404cuda3std3__45__cpo6cbeginE)
_ZN74_INTERNAL_438dc0d3_38_flash_bwd_hdim192_fp16_softcap_sm80_cu_ceb34e2a_29404cuda3std3__45__cpo6cbeginE:
	.zero		1
	.type		_ZN74_INTERNAL_438dc0d3_38_flash_bwd_hdim192_fp16_softcap_sm80_cu_ceb34e2a_29404cuda3std3__48in_placeE,@object
	.size		_ZN74_INTERNAL_438dc0d3_38_flash_bwd_hdim192_fp16_softcap_sm80_cu_ceb34e2a_29404cuda3std3__48in_placeE,(_ZN74_INTERNAL_438dc0d3_38_flash_bwd_hdim192_fp16_softcap_sm80_cu_ceb34e2a_29404cuda3std6ranges3__45__cpo9iter_moveE - _ZN74_INTERNAL_438dc0d3_38_flash_bwd_hdim192_fp16_softcap_sm80_cu_ceb34e2a_29404cuda3std3__48in_placeE)
_ZN74_INTERNAL_438dc0d3_38_flash_bwd_hdim192_fp16_softcap_sm80_cu_ceb34e2a_29404cuda3std3__48in_placeE:
	.zero		1
	.type		_ZN74_INTERNAL_438dc0d3_38_flash_bwd_hdim192_fp16_softcap_sm80_cu_ceb34e2a_29404cuda3std6ranges3__45__cpo9iter_moveE,@object
	.size		_ZN74_INTERNAL_438dc0d3_38_flash_bwd_hdim192_fp16_softcap_sm80_cu_ceb34e2a_29404cuda3std6ranges3__45__cpo9iter_moveE,(_ZN74_INTERNAL_438dc0d3_38_flash_bwd_hdim192_fp16_softcap_sm80_cu_ceb34e2a_29404cuda3std3__45__cpo5beginE - _ZN74_INTERNAL_438dc0d3_38_flash_bwd_hdim192_fp16_softcap_sm80_cu_ceb34e2a_29404cuda3std6ranges3__45__cpo9iter_moveE)
_ZN74_INTERNAL_438dc0d3_38_flash_bwd_hdim192_fp16_softcap_sm80_cu_ceb34e2a_29404cuda3std6ranges3__45__cpo9iter_moveE:
	.zero		1
	.type		_ZN74_INTERNAL_438dc0d3_38_flash_bwd_hdim192_fp16_softcap_sm80_cu_ceb34e2a_29404cuda3std3__45__cpo5beginE,@object
	.size		_ZN74_INTERNAL_438dc0d3_38_flash_bwd_hdim192_fp16_softcap_sm80_cu_ceb34e2a_29404cuda3std3__45__cpo5beginE,(_ZN74_INTERNAL_438dc0d3_38_flash_bwd_hdim192_fp16_softcap_sm80_cu_ceb34e2a_29404cuda3std3__476_GLOBAL__N__438dc0d3_38_flash_bwd_hdim192_fp16_softcap_sm80_cu_ceb34e2a_29406ignoreE - _ZN74_INTERNAL_438dc0d3_38_flash_bwd_hdim192_fp16_softcap_sm80_cu_ceb34e2a_29404cuda3std3__45__cpo5beginE)
_ZN74_INTERNAL_438dc0d3_38_flash_bwd_hdim192_fp16_softcap_sm80_cu_ceb34e2a_29404cuda3std3__45__cpo5beginE:
	.zero		1
	.type		_ZN74_INTERNAL_438dc0d3_38_flash_bwd_hdim192_fp16_softcap_sm80_cu_ceb34e2a_29404cuda3std3__476_GLOBAL__N__438dc0d3_38_flash_bwd_hdim192_fp16_softcap_sm80_cu_ceb34e2a_29406ignoreE,@object
	.size		_ZN74_INTERNAL_438dc0d3_38_flash_bwd_hdim192_fp16_softcap_sm80_cu_ceb34e2a_29404cuda3std3__476_GLOBAL__N__438dc0d3_38_flash_bwd_hdim192_fp16_softcap_sm80_cu_ceb34e2a_29406ignoreE,(_ZN74_INTERNAL_438dc0d3_38_flash_bwd_hdim192_fp16_softcap_sm80_cu_ceb34e2a_29404cute7productE - _ZN74_INTERNAL_438dc0d3_38_flash_bwd_hdim192_fp16_softcap_sm80_cu_ceb34e2a_29404cuda3std3__476_GLOBAL__N__438dc0d3_38_flash_bwd_hdim192_fp16_softcap_sm80_cu_ceb34e2a_29406ignoreE)
_ZN74_INTERNAL_438dc0d3_38_flash_bwd_hdim192_fp16_softcap_sm80_cu_ceb34e2a_29404cuda3std3__476_GLOBAL__N__438dc0d3_38_flash_bwd_hdim192_fp16_softcap_sm80_cu_ceb34e2a_29406ignoreE:
	.zero		1
	.type		_ZN74_INTERNAL_438dc0d3_38_flash_bwd_hdim192_fp16_softcap_sm80_cu_ceb34e2a_29404cute7productE,@object
	.size		_ZN74_INTERNAL_438dc0d3_38_flash_bwd_hdim192_fp16_softcap_sm80_cu_ceb34e2a_29404cute7productE,(_ZN74_INTERNAL_438dc0d3_38_flash_bwd_hdim192_fp16_softcap_sm80_cu_ceb34e2a_29404cuda3std3__45__cpo3endE - _ZN74_INTERNAL_438dc0d3_38_flash_bwd_hdim192_fp16_softcap_sm80_cu_ceb34e2a_29404cute7productE)
_ZN74_INTERNAL_438dc0d3_38_flash_bwd_hdim192_fp16_softcap_sm80_cu_ceb34e2a_29404cute7productE:
	.zero		1
	.type		_ZN74_INTERNAL_438dc0d3_38_flash_bwd_hdim192_fp16_softcap_sm80_cu_ceb34e2a_29404cuda3std3__45__cpo3endE,@object
	.size		_ZN74_INTERNAL_438dc0d3_38_flash_bwd_hdim192_fp16_softcap_sm80_cu_ceb34e2a_29404cuda3std3__45__cpo3endE,(_ZN74_INTERNAL_438dc0d3_38_flash_bwd_hdim192_fp16_softcap_sm80_cu_ceb34e2a_29404cuda3std3__419piecewise_constructE - _ZN74_INTERNAL_438dc0d3_38_flash_bwd_hdim192_fp16_softcap_sm80_cu_ceb34e2a_29404cuda3std3__45__cpo3endE)
_ZN74_INTERNAL_438dc0d3_38_flash_bwd_hdim192_fp16_softcap_sm80_cu_ceb34e2a_29404cuda3std3__45__cpo3endE:
	.zero		1
	.type		_ZN74_INTERNAL_438dc0d3_38_flash_bwd_hdim192_fp16_softcap_sm80_cu_ceb34e2a_29404cuda3std3__419piecewise_constructE,@object
	.size		_ZN74_INTERNAL_438dc0d3_38_flash_bwd_hdim192_fp16_softcap_sm80_cu_ceb34e2a_29404cuda3std3__419piecewise_constructE,(_ZN74_INTERNAL_438dc0d3_38_flash_bwd_hdim192_fp16_softcap_sm80_cu_ceb34e2a_29404cuda3std3__45__cpo4cendE - _ZN74_INTERNAL_438dc0d3_38_flash_bwd_hdim192_fp16_softcap_sm80_cu_ceb34e2a_29404cuda3std3__419piecewise_constructE)
_ZN74_INTERNAL_438dc0d3_38_flash_bwd_hdim192_fp16_softcap_sm80_cu_ceb34e2a_29404cuda3std3__419piecewise_constructE:
	.zero		1
	.type		_ZN74_INTERNAL_438dc0d3_38_flash_bwd_hdim192_fp16_softcap_sm80_cu_ceb34e2a_29404cuda3std3__45__cpo4cendE,@object
	.size		_ZN74_INTERNAL_438dc0d3_38_flash_bwd_hdim192_fp16_softcap_sm80_cu_ceb34e2a_29404cuda3std3__45__cpo4cendE,(_ZN74_INTERNAL_438dc0d3_38_flash_bwd_hdim192_fp16_softcap_sm80_cu_ceb34e2a_29404cuda3std6ranges3__45__cpo4swapE - _ZN74_INTERNAL_438dc0d3_38_flash_bwd_hdim192_fp16_softcap_sm80_cu_ceb34e2a_29404cuda3std3__45__cpo4cendE)
_ZN74_INTERNAL_438dc0d3_38_flash_bwd_hdim192_fp16_softcap_sm80_cu_ceb34e2a_29404cuda3std3__45__cpo4cendE:
	.zero		1
	.type		_ZN74_INTERNAL_438dc0d3_38_flash_bwd_hdim192_fp16_softcap_sm80_cu_ceb34e2a_29404cuda3std6ranges3__45__cpo4swapE,@object
	.size		_ZN74_INTERNAL_438dc0d3_38_flash_bwd_hdim192_fp16_softcap_sm80_cu_ceb34e2a_29404cuda3std6ranges3__45__cpo4swapE,(.L_7 - _ZN74_INTERNAL_438dc0d3_38_flash_bwd_hdim192_fp16_softcap_sm80_cu_ceb34e2a_29404cuda3std6ranges3__45__cpo4swapE)
_ZN74_INTERNAL_438dc0d3_38_flash_bwd_hdim192_fp16_softcap_sm80_cu_ceb34e2a_29404cuda3std6ranges3__45__cpo4swapE:
	.zero		1
.L_7:


//--------------------- .nv.shared._ZN7cutlass13device_kernelIN5flash19enable_sm80_to_sm89INS1_16FlashAttnBwdSm80INS1_25CollectiveMainloopBwdSm80ILi1ELi1EN4cute5tupleIJNS5_1CILi64EEES8_NS7_ILi192EEEEEENS_6half_tEfNS_4arch4Sm80ELb0ELb0ELb1ELb0ELb1ELb0ELb0ELb0ELi2ELi2ELi2ELi2ELb1EEENS1_21CollectiveEpilogueBwdISA_SB_SD_Li256ELb0ELb0ELi4EEENS1_19SingleTileSchedulerILb0ELb0ELb0ELi64EEEEEEEEEvNT_6ParamsE --------------------------
	.section	.nv.shared._ZN7cutlass13device_kernelIN5flash19enable_sm80_to_sm89INS1_16FlashAttnBwdSm80INS1_25CollectiveMainloopBwdSm80ILi1ELi1EN4cute5tupleIJNS5_1CILi64EEES8_NS7_ILi192EEEEEENS_6half_tEfNS_4arch4Sm80ELb0ELb0ELb1ELb0ELb1ELb0ELb0ELb0ELi2ELi2ELi2ELi2ELb1EEENS1_21CollectiveEpilogueBwdISA_SB_SD_Li256ELb0ELb0ELi4EEENS1_19SingleTileSchedulerILb0ELb0ELb0ELi64EEEEEEEEEvNT_6ParamsE,"aw",@nobits
	.sectionflags	@""
	.align	16
	.zero		1024


//--------------------- .nv.shared._ZN7cutlass13device_kernelIN5flash19enable_sm80_to_sm89INS1_16FlashAttnBwdSm80INS1_25CollectiveMainloopBwdSm80ILi1ELi1EN4cute5tupleIJNS5_1CILi64EEES8_NS7_ILi192EEEEEENS_6half_tEfNS_4arch4Sm80ELb0ELb0ELb1ELb0ELb0ELb0ELb0ELb0ELi2ELi2ELi2ELi2ELb1EEENS1_24CollectiveEpilogueBwdGQAISA_fSD_Li256ELb0ELb0EEENS1_19SingleTileSchedulerILb0ELb0ELb0ELi64EEEEEEEEEvNT_6ParamsE --------------------------
	.section	.nv.shared._ZN7cutlass13device_kernelIN5flash19enable_sm80_to_sm89INS1_16FlashAttnBwdSm80INS1_25CollectiveMainloopBwdSm80ILi1ELi1EN4cute5tupleIJNS5_1CILi64EEES8_NS7_ILi192EEEEEENS_6half_tEfNS_4arch4Sm80ELb0ELb0ELb1ELb0ELb0ELb0ELb0ELb0ELi2ELi2ELi2ELi2ELb1EEENS1_24CollectiveEpilogueBwdGQAISA_fSD_Li256ELb0ELb0EEENS1_19SingleTileSchedulerILb0ELb0ELb0ELi64EEEEEEEEEvNT_6ParamsE,"aw",@nobits
	.sectionflags	@""
	.align	16
	.zero		1024


//--------------------- .nv.shared._ZN7cutlass13device_kernelIN5flash19enable_sm80_to_sm89INS1_16FlashAttnBwdSm80INS1_25CollectiveMainloopBwdSm80ILi1ELi1EN4cute5tupleIJNS5_1CILi64EEES8_NS7_ILi192EEEEEENS_6half_tEfNS_4arch4Sm80ELb0ELb0ELb1ELb0ELb1ELb0ELb0ELb0ELi2ELi2ELi2ELi2ELb1EEENS1_24CollectiveEpilogueBwdGQAISA_fSD_Li256ELb0ELb1EEENS1_19SingleTileSchedulerILb0ELb0ELb0ELi64EEEEEEEEEvNT_6ParamsE --------------------------
	.section	.nv.shared._ZN7cutlass13device_kernelIN5flash19enable_sm80_to_sm89INS1_16FlashAttnBwdSm80INS1_25CollectiveMainloopBwdSm80ILi1ELi1EN4cute5tupleIJNS5_1CILi64EEES8_NS7_ILi192EEEEEENS_6half_tEfNS_4arch4Sm80ELb0ELb0ELb1ELb0ELb1ELb0ELb0ELb0ELi2ELi2ELi2ELi2ELb1EEENS1_24CollectiveEpilogueBwdGQAISA_fSD_Li256ELb0ELb1EEENS1_19SingleTileSchedulerILb0ELb0ELb0ELi64EEEEEEEEEvNT_6ParamsE,"aw",@nobits
	.sectionflags	@""
	.align	16
	.zero		1024


//--------------------- .nv.shared._ZN7cutlass13device_kernelIN5flash19enable_sm80_to_sm89INS1_16FlashAttnBwdSm80INS1_25CollectiveMainloopBwdSm80ILi1ELi1EN4cute5tupleIJNS5_1CILi64EEES8_NS7_ILi192EEEEEENS_6half_tEfNS_4arch4Sm80ELb0ELb0ELb1ELb1ELb0ELb0ELb0ELb0ELi2ELi2ELi2ELi2ELb1EEENS1_21CollectiveEpilogueBwdISA_SB_SD_Li256ELb1ELb0ELi4EEENS1_19SingleTileSchedulerILb1ELb0ELb0ELi64EEEEEEEEEvNT_6ParamsE --------------------------
	.section	.nv.shared._ZN7cutlass13device_kernelIN5flash19enable_sm80_to_sm89INS1_16FlashAttnBwdSm80INS1_25CollectiveMainloopBwdSm80ILi1ELi1EN4cute5tupleIJNS5_1CILi64EEES8_NS7_ILi192EEEEEENS_6half_tEfNS_4arch4Sm80ELb0ELb0ELb1ELb1ELb0ELb0ELb0ELb0ELi2ELi2ELi2ELi2ELb1EEENS1_21CollectiveEpilogueBwdISA_SB_SD_Li256ELb1ELb0ELi4EEENS1_19SingleTileSchedulerILb1ELb0ELb0ELi64EEEEEEEEEvNT_6ParamsE,"aw",@nobits
	.sectionflags	@""
	.align	16
	.zero		1024


//--------------------- .nv.shared._ZN7cutlass13device_kernelIN5flash19enable_sm80_to_sm89INS1_16FlashAttnBwdSm80INS1_25CollectiveMainloopBwdSm80ILi1ELi1EN4cute5tupleIJNS5_1CILi64EEES8_NS7_ILi192EEEEEENS_6half_tEfNS_4arch4Sm80ELb0ELb0ELb1ELb1ELb1ELb0ELb0ELb0ELi2ELi2ELi2ELi2ELb1EEENS1_21CollectiveEpilogueBwdISA_SB_SD_Li256ELb1ELb0ELi4EEENS1_19SingleTileSchedulerILb1ELb0ELb0ELi64EEEEEEEEEvNT_6ParamsE --------------------------
	.section	.nv.shared._ZN7cutlass13device_kernelIN5flash19enable_sm80_to_sm89INS1_16FlashAttnBwdSm80INS1_25CollectiveMainloopBwdSm80ILi1ELi1EN4cute5tupleIJNS5_1CILi64EEES8_NS7_ILi192EEEEEENS_6half_tEfNS_4arch4Sm80ELb0ELb0ELb1ELb1ELb1ELb0ELb0ELb0ELi2ELi2ELi2ELi2ELb1EEENS1_21CollectiveEpilogueBwdISA_SB_SD_Li256ELb1ELb0ELi4EEENS1_19SingleTileSchedulerILb1ELb0ELb0ELi64EEEEEEEEEvNT_6ParamsE,"aw",@nobits
	.sectionflags	@""
	.align	16
	.zero		1024


//--------------------- .nv.shared._ZN7cutlass13device_kernelIN5flash19enable_sm80_to_sm89INS1_16FlashAttnBwdSm80INS1_25CollectiveMainloopBwdSm80ILi1ELi1EN4cute5tupleIJNS5_1CILi64EEES8_NS7_ILi192EEEEEENS_6half_tEfNS_4arch4Sm80ELb0ELb0ELb1ELb1ELb0ELb0ELb0ELb0ELi2ELi2ELi2ELi2ELb1EEENS1_24CollectiveEpilogueBwdGQAISA_fSD_Li256ELb1ELb0EEENS1_19SingleTileSchedulerILb1ELb0ELb0ELi64EEEEEEEEEvNT_6ParamsE --------------------------
	.section	.nv.shared._ZN7cutlass13device_kernelIN5flash19enable_sm80_to_sm89INS1_16FlashAttnBwdSm80INS1_25CollectiveMainloopBwdSm80ILi1ELi1EN4cute5tupleIJNS5_1CILi64EEES8_NS7_ILi192EEEEEENS_6half_tEfNS_4arch4Sm80ELb0ELb0ELb1ELb1ELb0ELb0ELb0ELb0ELi2ELi2ELi2ELi2ELb1EEENS1_24CollectiveEpilogueBwdGQAISA_fSD_Li256ELb1ELb0EEENS1_19SingleTileSchedulerILb1ELb0ELb0ELi64EEEEEEEEEvNT_6ParamsE,"aw",@nobits
	.sectionflags	@""
	.align	16
	.zero		1024


//--------------------- .nv.shared._ZN7cutlass13device_kernelIN5flash19enable_sm80_to_sm89INS1_16FlashAttnBwdSm80INS1_25CollectiveMainloopBwdSm80ILi1ELi1EN4cute5tupleIJNS5_1CILi64EEES8_NS7_ILi192EEEEEENS_6half_tEfNS_4arch4Sm80ELb0ELb0ELb1ELb1ELb1ELb0ELb0ELb0ELi2ELi2ELi2ELi2ELb1EEENS1_24CollectiveEpilogueBwdGQAISA_fSD_Li256ELb1ELb1EEENS1_19SingleTileSchedulerILb1ELb0ELb0ELi64EEEEEEEEEvNT_6ParamsE --------------------------
	.section	.nv.shared._ZN7cutlass13device_kernelIN5flash19enable_sm80_to_sm89INS1_16FlashAttnBwdSm80INS1_25CollectiveMainloopBwdSm80ILi1ELi1EN4cute5tupleIJNS5_1CILi64EEES8_NS7_ILi192EEEEEENS_6half_tEfNS_4arch4Sm80ELb0ELb0ELb1ELb1ELb1ELb0ELb0ELb0ELi2ELi2ELi2ELi2ELb1EEENS1_24CollectiveEpilogueBwdGQAISA_fSD_Li256ELb1ELb1EEENS1_19SingleTileSchedulerILb1ELb0ELb0ELi64EEEEEEEEEvNT_6ParamsE,"aw",@nobits
	.sectionflags	@""
	.align	16
	.zero		1024


//--------------------- .nv.shared._ZN7cutlass13device_kernelIN5flash19enable_sm80_to_sm89INS1_16FlashAttnBwdSm80INS1_25CollectiveMainloopBwdSm80ILi1ELi1EN4cute5tupleIJNS5_1CILi64EEES8_NS7_ILi192EEEEEENS_6half_tEfNS_4arch4Sm80ELb0ELb1ELb1ELb0ELb0ELb0ELb0ELb0ELi2ELi2ELi2ELi2ELb1EEENS1_21CollectiveEpilogueBwdISA_SB_SD_Li256ELb0ELb0ELi4EEENS1_19SingleTileSchedulerILb0ELb0ELb0ELi64EEEEEEEEEvNT_6ParamsE --------------------------
	.section	.nv.shared._ZN7cutlass13device_kernelIN5flash19enable_sm80_to_sm89INS1_16FlashAttnBwdSm80INS1_25CollectiveMainloopBwdSm80ILi1ELi1EN4cute5tupleIJNS5_1CILi64EEES8_NS7_ILi192EEEEEENS_6half_tEfNS_4arch4Sm80ELb0ELb1ELb1ELb0ELb0ELb0ELb0ELb0ELi2ELi2ELi2ELi2ELb1EEENS1_21CollectiveEpilogueBwdISA_SB_SD_Li256ELb0ELb0ELi4EEENS1_19SingleTileSchedulerILb0ELb0ELb0ELi64EEEEEEEEEvNT_6ParamsE,"aw",@nobits
	.sectionflags	@""
	.align	16
	.zero		1024


//--------------------- .nv.shared._ZN7cutlass13device_kernelIN5flash19enable_sm80_to_sm89INS1_16FlashAttnBwdSm80INS1_25CollectiveMainloopBwdSm80ILi1ELi1EN4cute5tupleIJNS5_1CILi64EEES8_NS7_ILi192EEEEEENS_6half_tEfNS_4arch4Sm80ELb0ELb1ELb1ELb0ELb1ELb0ELb0ELb0ELi2ELi2ELi2ELi2ELb1EEENS1_21CollectiveEpilogueBwdISA_SB_SD_Li256ELb0ELb0ELi4EEENS1_19SingleTileSchedulerILb0ELb0ELb0ELi64EEEEEEEEEvNT_6ParamsE --------------------------
	.section	.nv.shared._ZN7cutlass13device_kernelIN5flash19enable_sm80_to_sm89INS1_16FlashAttnBwdSm80INS1_25CollectiveMainloopBwdSm80ILi1ELi1EN4cute5tupleIJNS5_1CILi64EEES8_NS7_ILi192EEEEEENS_6half_tEfNS_4arch4Sm80ELb0ELb1ELb1ELb0ELb1ELb0ELb0ELb0ELi2ELi2ELi2ELi2ELb1EEENS1_21CollectiveEpilogueBwdISA_SB_SD_Li256ELb0ELb0ELi4EEENS1_19SingleTileSchedulerILb0ELb0ELb0ELi64EEEEEEEEEvNT_6ParamsE,"aw",@nobits
	.sectionflags	@""
	.align	16
	.zero		1024


//--------------------- .nv.shared._ZN7cutlass13device_kernelIN5flash19enable_sm80_to_sm89INS1_16FlashAttnBwdSm80INS1_25CollectiveMainloopBwdSm80ILi1ELi1EN4cute5tupleIJNS5_1CILi64EEES8_NS7_ILi192EEEEEENS_6half_tEfNS_4arch4Sm80ELb0ELb1ELb1ELb0ELb0ELb0ELb0ELb0ELi2ELi2ELi2ELi2ELb1EEENS1_24CollectiveEpilogueBwdGQAISA_fSD_Li256ELb0ELb0EEENS1_19SingleTileSchedulerILb0ELb0ELb0ELi64EEEEEEEEEvNT_6ParamsE --------------------------
	.section	.nv.shared._ZN7cutlass13device_kernelIN5flash19enable_sm80_to_sm89INS1_16FlashAttnBwdSm80INS1_25CollectiveMainloopBwdSm80ILi1ELi1EN4cute5tupleIJNS5_1CILi64EEES8_NS7_ILi192EEEEEENS_6half_tEfNS_4arch4Sm80ELb0ELb1ELb1ELb0ELb0ELb0ELb0ELb0ELi2ELi2ELi2ELi2ELb1EEENS1_24CollectiveEpilogueBwdGQAISA_fSD_Li256ELb0ELb0EEENS1_19SingleTileSchedulerILb0ELb0ELb0ELi64EEEEEEEEEvNT_6ParamsE,"aw",@nobits
	.sectionflags	@""
	.align	16
	.zero		1024


//--------------------- .nv.shared._ZN7cutlass13device_kernelIN5flash19enable_sm80_to_sm89INS1_16FlashAttnBwdSm80INS1_25CollectiveMainloopBwdSm80ILi1ELi1EN4cute5tupleIJNS5_1CILi64EEES8_NS7_ILi192EEEEEENS_6half_tEfNS_4arch4Sm80ELb0ELb1ELb1ELb0ELb1ELb0ELb0ELb0ELi2ELi2ELi2ELi2ELb1EEENS1_24CollectiveEpilogueBwdGQAISA_fSD_Li256ELb0ELb1EEENS1_19SingleTileSchedulerILb0ELb0ELb0ELi64EEEEEEEEEvNT_6ParamsE --------------------------
	.section	.nv.shared._ZN7cutlass13device_kernelIN5flash19enable_sm80_to_sm89INS1_16FlashAttnBwdSm80INS1_25CollectiveMainloopBwdSm80ILi1ELi1EN4cute5tupleIJNS5_1CILi64EEES8_NS7_ILi192EEEEEENS_6half_tEfNS_4arch4Sm80ELb0ELb1ELb1ELb0ELb1ELb0ELb0ELb0ELi2ELi2ELi2ELi2ELb1EEENS1_24CollectiveEpilogueBwdGQAISA_fSD_Li256ELb0ELb1EEENS1_19SingleTileSchedulerILb0ELb0ELb0ELi64EEEEEEEEEvNT_6ParamsE,"aw",@nobits
	.sectionflags	@""
	.align	16
	.zero		1024


//--------------------- .nv.shared._ZN7cutlass13device_kernelIN5flash19enable_sm80_to_sm89INS1_16FlashAttnBwdSm80INS1_25CollectiveMainloopBwdSm80ILi1ELi1EN4cute5tupleIJNS5_1CILi64EEES8_NS7_ILi192EEEEEENS_6half_tEfNS_4arch4Sm80ELb0ELb1ELb1ELb1ELb0ELb0ELb0ELb0ELi2ELi2ELi2ELi2ELb1EEENS1_21CollectiveEpilogueBwdISA_SB_SD_Li256ELb1ELb0ELi4EEENS1_19SingleTileSchedulerILb1ELb0ELb0ELi64EEEEEEEEEvNT_6ParamsE --------------------------
	.section	.nv.shared._ZN7cutlass13device_kernelIN5flash19enable_sm80_to_sm89INS1_16FlashAttnBwdSm80INS1_25CollectiveMainloopBwdSm80ILi1ELi1EN4cute5tupleIJNS5_1CILi64EEES8_NS7_ILi192EEEEEENS_6half_tEfNS_4arch4Sm80ELb0ELb1ELb1ELb1ELb0ELb0ELb0ELb0ELi2ELi2ELi2ELi2ELb1EEENS1_21CollectiveEpilogueBwdISA_SB_SD_Li256ELb1ELb0ELi4EEENS1_19SingleTileSchedulerILb1ELb0ELb0ELi64EEEEEEEEEvNT_6ParamsE,"aw",@nobits
	.sectionflags	@""
	.align	16
	.zero		1024


//--------------------- .nv.shared._ZN7cutlass13device_kernelIN5flash19enable_sm80_to_sm89INS1_16FlashAttnBwdSm80INS1_25CollectiveMainloopBwdSm80ILi1ELi1EN4cute5tupleIJNS5_1CILi64EEES8_NS7_ILi192EEEEEENS_6half_tEfNS_4arch4Sm80ELb0ELb1ELb1ELb1ELb1ELb0ELb0ELb0ELi2ELi2ELi2ELi2ELb1EEENS1_21CollectiveEpilogueBwdISA_SB_SD_Li256ELb1ELb0ELi4EEENS1_19SingleTileSchedulerILb1ELb0ELb0ELi64EEEEEEEEEvNT_6ParamsE --------------------------
	.section	.nv.shared._ZN7cutlass13device_kernelIN5flash19enable_sm80_to_sm89INS1_16FlashAttnBwdSm80INS1_25CollectiveMainloopBwdSm80ILi1ELi1EN4cute5tupleIJNS5_1CILi64EEES8_NS7_ILi192EEEEEENS_6half_tEfNS_4arch4Sm80ELb0ELb1ELb1ELb1ELb1ELb0ELb0ELb0ELi2ELi2ELi2ELi2ELb1EEENS1_21CollectiveEpilogueBwdISA_SB_SD_Li256ELb1ELb0ELi4EEENS1_19SingleTileSchedulerILb1ELb0ELb0ELi64EEEEEEEEEvNT_6ParamsE,"aw",@nobits
	.sectionflags	@""
	.align	16
	.zero		1024


//--------------------- .nv.shared._ZN7cutlass13device_kernelIN5flash19enable_sm80_to_sm89INS1_16FlashAttnBwdSm80INS1_25CollectiveMainloopBwdSm80ILi1ELi1EN4cute5tupleIJNS5_1CILi64EEES8_NS7_ILi192EEEEEENS_6half_tEfNS_4arch4Sm80ELb0ELb1ELb1ELb1ELb0ELb0ELb0ELb0ELi2ELi2ELi2ELi2ELb1EEENS1_24CollectiveEpilogueBwdGQAISA_fSD_Li256ELb1ELb0EEENS1_19SingleTileSchedulerILb1ELb0ELb0ELi64EEEEEEEEEvNT_6ParamsE --------------------------
	.section	.nv.shared._ZN7cutlass13device_kernelIN5flash19enable_sm80_to_sm89INS1_16FlashAttnBwdSm80INS1_25CollectiveMainloopBwdSm80ILi1ELi1EN4cute5tupleIJNS5_1CILi64EEES8_NS7_ILi192EEEEEENS_6half_tEfNS_4arch4Sm80ELb0ELb1ELb1ELb1ELb0ELb0ELb0ELb0ELi2ELi2ELi2ELi2ELb1EEENS1_24CollectiveEpilogueBwdGQAISA_fSD_Li256ELb1ELb0EEENS1_19SingleTileSchedulerILb1ELb0ELb0ELi64EEEEEEEEEvNT_6ParamsE,"aw",@nobits
	.sectionflags	@""
	.align	16
	.zero		1024


//--------------------- .nv.shared._ZN7cutlass13device_kernelIN5flash19enable_sm80_to_sm89INS1_16FlashAttnBwdSm80INS1_25CollectiveMainloopBwdSm80ILi1ELi1EN4cute5tupleIJNS5_1CILi64EEES8_NS7_ILi192EEEEEENS_6half_tEfNS_4arch4Sm80ELb0ELb1ELb1ELb1ELb1ELb0ELb0ELb0ELi2ELi2ELi2ELi2ELb1EEENS1_24CollectiveEpilogueBwdGQAISA_fSD_Li256ELb1ELb1EEENS1_19SingleTileSchedulerILb1ELb0ELb0ELi64EEEEEEEEEvNT_6ParamsE --------------------------
	.section	.nv.shared._ZN7cutlass13device_kernelIN5flash19enable_sm80_to_sm89INS1_16FlashAttnBwdSm80INS1_25CollectiveMainloopBwdSm80ILi1ELi1EN4cute5tupleIJNS5_1CILi64EEES8_NS7_ILi192EEEEEENS_6half_tEfNS_4arch4Sm80ELb0ELb1ELb1ELb1ELb1ELb0ELb0ELb0ELi2ELi2ELi2ELi2ELb1EEENS1_24CollectiveEpilogueBwdGQAISA_fSD_Li256ELb1ELb1EEENS1_19SingleTileSchedulerILb1ELb0ELb0ELi64EEEEEEEEEvNT_6ParamsE,"aw",@nobits
	.sectionflags	@""
	.align	16
	.zero		1024


//--------------------- .nv.shared._ZN7cutlass13device_kernelIN5flash19enable_sm80_to_sm89INS1_16FlashAttnBwdSm80INS1_25CollectiveMainloopBwdSm80ILi1ELi1EN4cute5tupleIJNS5_1CILi64EEES8_NS7_ILi192EEEEEENS_6half_tEfNS_4arch4Sm80ELb1ELb0ELb1ELb0ELb0ELb0ELb0ELb0ELi2ELi2ELi2ELi2ELb1EEENS1_21CollectiveEpilogueBwdISA_SB_SD_Li256ELb0ELb0ELi4EEENS1_25SingleTileBwdLPTSchedulerILb0ELi64ELb0EEEEEEEEEvNT_6ParamsE --------------------------
	.section	.nv.shared._ZN7cutlass13device_kernelIN5flash19enable_sm80_to_sm89INS1_16FlashAttnBwdSm80INS1_25CollectiveMainloopBwdSm80ILi1ELi1EN4cute5tupleIJNS5_1CILi64EEES8_NS7_ILi192EEEEEENS_6half_tEfNS_4arch4Sm80ELb1ELb0ELb1ELb0ELb0ELb0ELb0ELb0ELi2ELi2ELi2ELi2ELb1EEENS1_21CollectiveEpilogueBwdISA_SB_SD_Li256ELb0ELb0ELi4EEENS1_25SingleTileBwdLPTSchedulerILb0ELi64ELb0EEEEEEEEEvNT_6ParamsE,"aw",@nobits
	.sectionflags	@""
	.align	16
	.zero		1024


//--------------------- .nv.shared._ZN7cutlass13device_kernelIN5flash19enable_sm80_to_sm89INS1_16FlashAttnBwdSm80INS1_25CollectiveMainloopBwdSm80ILi1ELi1EN4cute5tupleIJNS5_1CILi64EEES8_NS7_ILi192EEEEEENS_6half_tEfNS_4arch4Sm80ELb1ELb0ELb1ELb0ELb1ELb0ELb0ELb0ELi2ELi2ELi2ELi2ELb1EEENS1_21CollectiveEpilogueBwdISA_SB_SD_Li256ELb0ELb0ELi4EEENS1_25SingleTileBwdLPTSchedulerILb0ELi64ELb1EEEEEEEEEvNT_6ParamsE --------------------------
	.section	.nv.shared._ZN7cutlass13device_kernelIN5flash19enable_sm80_to_sm89INS1_16FlashAttnBwdSm80INS1_25CollectiveMainloopBwdSm80ILi1ELi1EN4cute5tupleIJNS5_1CILi64EEES8_NS7_ILi192EEEEEENS_6half_tEfNS_4arch4Sm80ELb1ELb0ELb1ELb0ELb1ELb0ELb0ELb0ELi2ELi2ELi2ELi2ELb1EEENS1_21CollectiveEpilogueBwdISA_SB_SD_Li256ELb0ELb0ELi4EEENS1_25SingleTileBwdLPTSchedulerILb0ELi64ELb1EEEEEEEEEvNT_6ParamsE,"aw",@nobits
	.sectionflags	@""
	.align	16
	.zero		1024


//--------------------- .nv.shared._ZN7cutlass13device_kernelIN5flash19enable_sm80_to_sm89INS1_16FlashAttnBwdSm80INS1_25CollectiveMainloopBwdSm80ILi1ELi1EN4cute5tupleIJNS5_1CILi64EEES8_NS7_ILi192EEEEEENS_6half_tEfNS_4arch4Sm80ELb1ELb0ELb1ELb0ELb0ELb0ELb0ELb0ELi2ELi2ELi2ELi2ELb1EEENS1_24CollectiveEpilogueBwdGQAISA_fSD_Li256ELb0ELb0EEENS1_25SingleTileBwdLPTSchedulerILb0ELi64ELb0EEEEEEEEEvNT_6ParamsE --------------------------
	.section	.nv.shared._ZN7cutlass13device_kernelIN5flash19enable_sm80_to_sm89INS1_16FlashAttnBwdSm80INS1_25CollectiveMainloopBwdSm80ILi1ELi1EN4cute5tupleIJNS5_1CILi64EEES8_NS7_ILi192EEEEEENS_6half_tEfNS_4arch4Sm80ELb1ELb0ELb1ELb0ELb0ELb0ELb0ELb0ELi2ELi2ELi2ELi2ELb1EEENS1_24CollectiveEpilogueBwdGQAISA_fSD_Li256ELb0ELb0EEENS1_25SingleTileBwdLPTSchedulerILb0ELi64ELb0EEEEEEEEEvNT_6ParamsE,"aw",@nobits
	.sectionflags	@""
	.align	16
	.zero		1024


//--------------------- .nv.shared._ZN7cutlass13device_kernelIN5flash19enable_sm80_to_sm89INS1_16FlashAttnBwdSm80INS1_25CollectiveMainloopBwdSm80ILi1ELi1EN4cute5tupleIJNS5_1CILi64EEES8_NS7_ILi192EEEEEENS_6half_tEfNS_4arch4Sm80ELb1ELb0ELb1ELb0ELb1ELb0ELb0ELb0ELi2ELi2ELi2ELi2ELb1EEENS1_24CollectiveEpilogueBwdGQAISA_fSD_Li256ELb0ELb1EEENS1_25SingleTileBwdLPTSchedulerILb0ELi64ELb1EEEEEEEEEvNT_6ParamsE --------------------------
	.section	.nv.shared._ZN7cutlass13device_kernelIN5flash19enable_sm80_to_sm89INS1_16FlashAttnBwdSm80INS1_25CollectiveMainloopBwdSm80ILi1ELi1EN4cute5tupleIJNS5_1CILi64EEES8_NS7_ILi192EEEEEENS_6half_tEfNS_4arch4Sm80ELb1ELb0ELb1ELb0ELb1ELb0ELb0ELb0ELi2ELi2ELi2ELi2ELb1EEENS1_24CollectiveEpilogueBwdGQAISA_fSD_Li256ELb0ELb1EEENS1_25SingleTileBwdLPTSchedulerILb0ELi64ELb1EEEEEEEEEvNT_6ParamsE,"aw",@nobits
	.sectionflags	@""
	.align	16
	.zero		1024


//--------------------- .nv.shared._ZN7cutlass13device_kernelIN5flash19enable_sm80_to_sm89INS1_16FlashAttnBwdSm80INS1_25CollectiveMainloopBwdSm80ILi1ELi1EN4cute5tupleIJNS5_1CILi64EEES8_NS7_ILi192EEEEEENS_6half_tEfNS_4arch4Sm80ELb1ELb0ELb1ELb1ELb0ELb0ELb0ELb0ELi2ELi2ELi2ELi2ELb1EEENS1_21CollectiveEpilogueBwdISA_SB_SD_Li256ELb1ELb0ELi4EEENS1_25SingleTileBwdLPTSchedulerILb1ELi64ELb0EEEEEEEEEvNT_6ParamsE --------------------------
	.section	.nv.shared._ZN7cutlass13device_kernelIN5flash19enable_sm80_to_sm89INS1_16FlashAttnBwdSm80INS1_25CollectiveMainloopBwdSm80ILi1ELi1EN4cute5tupleIJNS5_1CILi64EEES8_NS7_ILi192EEEEEENS_6half_tEfNS_4arch4Sm80ELb1ELb0ELb1ELb1ELb0ELb0ELb0ELb0ELi2ELi2ELi2ELi2ELb1EEENS1_21CollectiveEpilogueBwdISA_SB_SD_Li256ELb1ELb0ELi4EEENS1_25SingleTileBwdLPTSchedulerILb1ELi64ELb0EEEEEEEEEvNT_6ParamsE,"aw",@nobits
	.sectionflags	@""
	.align	16
	.zero		1024


//--------------------- .nv.shared._ZN7cutlass13device_kernelIN5flash19enable_sm80_to_sm89INS1_16FlashAttnBwdSm80INS1_25CollectiveMainloopBwdSm80ILi1ELi1EN4cute5tupleIJNS5_1CILi64EEES8_NS7_ILi192EEEEEENS_6half_tEfNS_4arch4Sm80ELb1ELb0ELb1ELb1ELb1ELb0ELb0ELb0ELi2ELi2ELi2ELi2ELb1EEENS1_21CollectiveEpilogueBwdISA_SB_SD_Li256ELb1ELb0ELi4EEENS1_25SingleTileBwdLPTSchedulerILb1ELi64ELb1EEEEEEEEEvNT_6ParamsE --------------------------
	.section	.nv.shared._ZN7cutlass13device_kernelIN5flash19enable_sm80_to_sm89INS1_16FlashAttnBwdSm80INS1_25CollectiveMainloopBwdSm80ILi1ELi1EN4cute5tupleIJNS5_1CILi64EEES8_NS7_ILi192EEEEEENS_6half_tEfNS_4arch4Sm80ELb1ELb0ELb1ELb1ELb1ELb0ELb0ELb0ELi2ELi2ELi2ELi2ELb1EEENS1_21CollectiveEpilogueBwdISA_SB_SD_Li256ELb1ELb0ELi4EEENS1_25SingleTileBwdLPTSchedulerILb1ELi64ELb1EEEEEEEEEvNT_6ParamsE,"aw",@nobits
	.sectionflags	@""
	.align	16
	.zero		1024


//--------------------- .nv.shared._ZN7cutlass13device_kernelIN5flash19enable_sm80_to_sm89INS1_16FlashAttnBwdSm80INS1_25CollectiveMainloopBwdSm80ILi1ELi1EN4cute5tupleIJNS5_1CILi64EEES8_NS7_ILi192EEEEEENS_6half_tEfNS_4arch4Sm80ELb1ELb0ELb1ELb1ELb0ELb0ELb0ELb0ELi2ELi2ELi2ELi2ELb1EEENS1_24CollectiveEpilogueBwdGQAISA_fSD_Li256ELb1ELb0EEENS1_25SingleTileBwdLPTSchedulerILb1ELi64ELb0EEEEEEEEEvNT_6ParamsE --------------------------
	.section	.nv.shared._ZN7cutlass13device_kernelIN5flash19enable_sm80_to_sm89INS1_16FlashAttnBwdSm80INS1_25CollectiveMainloopBwdSm80ILi1ELi1EN4cute5tupleIJNS5_1CILi64EEES8_NS7_ILi192EEEEEENS_6half_tEfNS_4arch4Sm80ELb1ELb0ELb1ELb1ELb0ELb0ELb0ELb0ELi2ELi2ELi2ELi2ELb1EEENS1_24CollectiveEpilogueBwdGQAISA_fSD_Li256ELb1ELb0EEENS1_25SingleTileBwdLPTSchedulerILb1ELi64ELb0EEEEEEEEEvNT_6ParamsE,"aw",@nobits
	.sectionflags	@""
	.align	16
	.zero		1024


//--------------------- .nv.shared._ZN7cutlass13device_kernelIN5flash19enable_sm80_to_sm89INS1_16FlashAttnBwdSm80INS1_25CollectiveMainloopBwdSm80ILi1ELi1EN4cute5tupleIJNS5_1CILi64EEES8_NS7_ILi192EEEEEENS_6half_tEfNS_4arch4Sm80ELb1ELb0ELb1ELb1ELb1ELb0ELb0ELb0ELi2ELi2ELi2ELi2ELb1EEENS1_24CollectiveEpilogueBwdGQAISA_fSD_Li256ELb1ELb1EEENS1_25SingleTileBwdLPTSchedulerILb1ELi64ELb1EEEEEEEEEvNT_6ParamsE --------------------------
	.section	.nv.shared._ZN7cutlass13device_kernelIN5flash19enable_sm80_to_sm89INS1_16FlashAttnBwdSm80INS1_25CollectiveMainloopBwdSm80ILi1ELi1EN4cute5tupleIJNS5_1CILi64EEES8_NS7_ILi192EEEEEENS_6half_tEfNS_4arch4Sm80ELb1ELb0ELb1ELb1ELb1ELb0ELb0ELb0ELi2ELi2ELi2ELi2ELb1EEENS1_24CollectiveEpilogueBwdGQAISA_fSD_Li256ELb1ELb1EEENS1_25SingleTileBwdLPTSchedulerILb1ELi64ELb1EEEEEEEEEvNT_6ParamsE,"aw",@nobits
	.sectionflags	@""
	.align	16
	.zero		1024


//--------------------- .nv.shared._ZN7cutlass13device_kernelIN5flash19enable_sm80_to_sm89INS1_16FlashAttnBwdSm80INS1_25CollectiveMainloopBwdSm80ILi2ELi1EN4cute5tupleIJNS5_1CILi64EEENS7_ILi80EEENS7_ILi192EEEEEENS_6half_tEfNS_4arch4Sm80ELb0ELb0ELb1ELb0ELb0ELb0ELb1ELb0ELi2ELi4ELi2ELi2ELb0EEENS1_21CollectiveEpilogueBwdISB_SC_SE_Li256ELb0ELb1ELi4EEENS1_19SingleTileSchedulerILb0ELb0ELb0ELi80EEEEEEEEEvNT_6ParamsE --------------------------
	.section	.nv.shared._ZN7cutlass13device_kernelIN5flash19enable_sm80_to_sm89INS1_16FlashAttnBwdSm80INS1_25CollectiveMainloopBwdSm80ILi2ELi1EN4cute5tupleIJNS5_1CILi64EEENS7_ILi80EEENS7_ILi192EEEEEENS_6half_tEfNS_4arch4Sm80ELb0ELb0ELb1ELb0ELb0ELb0ELb1ELb0ELi2ELi4ELi2ELi2ELb0EEENS1_21CollectiveEpilogueBwdISB_SC_SE_Li256ELb0ELb1ELi4EEENS1_19SingleTileSchedulerILb0ELb0ELb0ELi80EEEEEEEEEvNT_6ParamsE,"aw",@nobits
	.sectionflags	@""
	.align	16
	.zero		1024


//--------------------- .nv.shared._ZN7cutlass13device_kernelIN5flash19enable_sm80_to_sm89INS1_16FlashAttnBwdSm80INS1_25CollectiveMainloopBwdSm80ILi2ELi1EN4cute5tupleIJNS5_1CILi64EEENS7_ILi80EEENS7_ILi192EEEEEENS_6half_tEfNS_4arch4Sm80ELb0ELb0ELb1ELb0ELb1ELb0ELb1ELb0ELi2ELi4ELi2ELi2ELb0EEENS1_21CollectiveEpilogueBwdISB_SC_SE_Li256ELb0ELb1ELi4EEENS1_19SingleTileSchedulerILb0ELb0ELb0ELi80EEEEEEEEEvNT_6ParamsE --------------------------
	.section	.nv.shared._ZN7cutlass13device_kernelIN5flash19enable_sm80_to_sm89INS1_16FlashAttnBwdSm80INS1_25CollectiveMainloopBwdSm80ILi2ELi1EN4cute5tupleIJNS5_1CILi64EEENS7_ILi80EEENS7_ILi192EEEEEENS_6half_tEfNS_4arch4Sm80ELb0ELb0ELb1ELb0ELb1ELb0ELb1ELb0ELi2ELi4ELi2ELi2ELb0EEENS1_21CollectiveEpilogueBwdISB_SC_SE_Li256ELb0ELb1ELi4EEENS1_19SingleTileSchedulerILb0ELb0ELb0ELi80EEEEEEEEEvNT_6ParamsE,"aw",@nobits
	.sectionflags	@""
	.align	16
	.zero		1024


//--------------------- .nv.shared._ZN7cutlass13device_kernelIN5flash19enable_sm80_to_sm89INS1_16FlashAttnBwdSm80INS1_25CollectiveMainloopBwdSm80ILi2ELi1EN4cute5tupleIJNS5_1CILi64EEENS7_ILi80EEENS7_ILi192EEEEEENS_6half_tEfNS_4arch4Sm80ELb0ELb0ELb1ELb0ELb0ELb0ELb1ELb0ELi2ELi4ELi2ELi2ELb0EEENS1_24CollectiveEpilogueBwdGQAISB_fSE_Li256ELb0ELb0EEENS1_19SingleTileSchedulerILb0ELb0ELb0ELi80EEEEEEEEEvNT_6ParamsE --------------------------
	.section	.nv.shared._ZN7cutlass13device_kernelIN5flash19enable_sm80_to_sm89INS1_16FlashAttnBwdSm80INS1_25CollectiveMainloopBwdSm80ILi2ELi1EN4cute5tupleIJNS5_1CILi64EEENS7_ILi80EEENS7_ILi192EEEEEENS_6half_tEfNS_4arch4Sm80ELb0ELb0ELb1ELb0ELb0ELb0ELb1ELb0ELi2ELi4ELi2ELi2ELb0EEENS1_24CollectiveEpilogueBwdGQAISB_fSE_Li256ELb0ELb0EEENS1_19SingleTileSchedulerILb0ELb0ELb0ELi80EEEEEEEEEvNT_6ParamsE,"aw",@nobits
	.sectionflags	@""
	.align	16
	.zero		1024


//--------------------- .nv.shared._ZN7cutlass13device_kernelIN5flash19enable_sm80_to_sm89INS1_16FlashAttnBwdSm80INS1_25CollectiveMainloopBwdSm80ILi2ELi1EN4cute5tupleIJNS5_1CILi64EEENS7_ILi80EEENS7_ILi192EEEEEENS_6half_tEfNS_4arch4Sm80ELb0ELb0ELb1ELb0ELb1ELb0ELb1ELb0ELi2ELi4ELi2ELi2ELb0EEENS1_24CollectiveEpilogueBwdGQAISB_fSE_Li256ELb0ELb1EEENS1_19SingleTileSchedulerILb0ELb0ELb0ELi80EEEEEEEEEvNT_6ParamsE --------------------------
	.section	.nv.shared._ZN7cutlass13device_kernelIN5flash19enable_sm80_to_sm89INS1_16FlashAttnBwdSm80INS1_25CollectiveMainloopBwdSm80ILi2ELi1EN4cute5tupleIJNS5_1CILi64EEENS7_ILi80EEENS7_ILi192EEEEEENS_6half_tEfNS_4arch4Sm80ELb0ELb0ELb1ELb0ELb1ELb0ELb1ELb0ELi2ELi4ELi2ELi2ELb0EEENS1_24CollectiveEpilogueBwdGQAISB_fSE_Li256ELb0ELb1EEENS1_19SingleTileSchedulerILb0ELb0ELb0ELi80EEEEEEEEEvNT_6ParamsE,"aw",@nobits
	.sectionflags	@""
	.align	16
	.zero		1024


//--------------------- .nv.shared._ZN7cutlass13device_kernelIN5flash19enable_sm80_to_sm89INS1_16FlashAttnBwdSm80INS1_25CollectiveMainloopBwdSm80ILi2ELi1EN4cute5tupleIJNS5_1CILi64EEENS7_ILi80EEENS7_ILi192EEEEEENS_6half_tEfNS_4arch4Sm80ELb0ELb0ELb1ELb1ELb0ELb0ELb1ELb0ELi2ELi4ELi2ELi2ELb0EEENS1_21CollectiveEpilogueBwdISB_SC_SE_Li256ELb1ELb1ELi4EEENS1_19SingleTileSchedulerILb1ELb0ELb0ELi80EEEEEEEEEvNT_6ParamsE --------------------------
	.section	.nv.shared._ZN7cutlass13device_kernelIN5flash19enable_sm80_to_sm89INS1_16FlashAttnBwdSm80INS1_25CollectiveMainloopBwdSm80ILi2ELi1EN4cute5tupleIJNS5_1CILi64EEENS7_ILi80EEENS7_ILi192EEEEEENS_6half_tEfNS_4arch4Sm80ELb0ELb0ELb1ELb1ELb0ELb0ELb1ELb0ELi2ELi4ELi2ELi2ELb0EEENS1_21CollectiveEpilogueBwdISB_SC_SE_Li256ELb1ELb1ELi4EEENS1_19SingleTileSchedulerILb1ELb0ELb0ELi80EEEEEEEEEvNT_6ParamsE,"aw",@nobits
	.sectionflags	@""
	.align	16
	.zero		1024


//--------------------- .nv.shared._ZN7cutlass13device_kernelIN5flash19enable_sm80_to_sm89INS1_16FlashAttnBwdSm80INS1_25CollectiveMainloopBwdSm80ILi2ELi1EN4cute5tupleIJNS5_1CILi64EEENS7_ILi80EEENS7_ILi192EEEEEENS_6half_tEfNS_4arch4Sm80ELb0ELb0ELb1ELb1ELb1ELb0ELb1ELb0ELi2ELi4ELi2ELi2ELb0EEENS1_21CollectiveEpilogueBwdISB_SC_SE_Li256ELb1ELb1ELi4EEENS1_19SingleTileSchedulerILb1ELb0ELb0ELi80EEEEEEEEEvNT_6ParamsE --------------------------
	.section	.nv.shared._ZN7cutlass13device_kernelIN5flash19enable_sm80_to_sm89INS1_16FlashAttnBwdSm80INS1_25CollectiveMainloopBwdSm80ILi2ELi1EN4cute5tupleIJNS5_1CILi64EEENS7_ILi80EEENS7_ILi192EEEEEENS_6half_tEfNS_4arch4Sm80ELb0ELb0ELb1ELb1ELb1ELb0ELb1ELb0ELi2ELi4ELi2ELi2ELb0EEENS1_21CollectiveEpilogueBwdISB_SC_SE_Li256ELb1ELb1ELi4EEENS1_19SingleTileSchedulerILb1ELb0ELb0ELi80EEEEEEEEEvNT_6ParamsE,"aw",@nobits
	.sectionflags	@""
	.align	16
	.zero		1024


//--------------------- .nv.shared._ZN7cutlass13device_kernelIN5flash19enable_sm80_to_sm89INS1_16FlashAttnBwdSm80INS1_25CollectiveMainloopBwdSm80ILi2ELi1EN4cute5tupleIJNS5_1CILi64EEENS7_ILi80EEENS7_ILi192EEEEEENS_6half_tEfNS_4arch4Sm80ELb0ELb0ELb1ELb1ELb0ELb0ELb1ELb0ELi2ELi4ELi2ELi2ELb0EEENS1_24CollectiveEpilogueBwdGQAISB_fSE_Li256ELb1ELb0EEENS1_19SingleTileSchedulerILb1ELb0ELb0ELi80EEEEEEEEEvNT_6ParamsE --------------------------
	.section	.nv.shared._ZN7cutlass13device_kernelIN5flash19enable_sm80_to_sm89INS1_16FlashAttnBwdSm80INS1_25CollectiveMainloopBwdSm80ILi2ELi1EN4cute5tupleIJNS5_1CILi64EEENS7_ILi80EEENS7_ILi192EEEEEENS_6half_tEfNS_4arch4Sm80ELb0ELb0ELb1ELb1ELb0ELb0ELb1ELb0ELi2ELi4ELi2ELi2ELb0EEENS1_24CollectiveEpilogueBwdGQAISB_fSE_Li256ELb1ELb0EEENS1_19SingleTileSchedulerILb1ELb0ELb0ELi80EEEEEEEEEvNT_6ParamsE,"aw",@nobits
	.sectionflags	@""
	.align	16
	.zero		1024


//--------------------- .nv.shared._ZN7cutlass13device_kernelIN5flash19enable_sm80_to_sm89INS1_16FlashAttnBwdSm80INS1_25CollectiveMainloopBwdSm80ILi2ELi1EN4cute5tupleIJNS5_1CILi64EEENS7_ILi80EEENS7_ILi192EEEEEENS_6half_tEfNS_4arch4Sm80ELb0ELb0ELb1ELb1ELb1ELb0ELb1ELb0ELi2ELi4ELi2ELi2ELb0EEENS1_24CollectiveEpilogueBwdGQAISB_fSE_Li256ELb1ELb1EEENS1_19SingleTileSchedulerILb1ELb0ELb0ELi80EEEEEEEEEvNT_6ParamsE --------------------------
	.section	.nv.shared._ZN7cutlass13device_kernelIN5flash19enable_sm80_to_sm89INS1_16FlashAttnBwdSm80INS1_25CollectiveMainloopBwdSm80ILi2ELi1EN4cute5tupleIJNS5_1CILi64EEENS7_ILi80EEENS7_ILi192EEEEEENS_6half_tEfNS_4arch4Sm80ELb0ELb0ELb1ELb1ELb1ELb0ELb1ELb0ELi2ELi4ELi2ELi2ELb0EEENS1_24CollectiveEpilogueBwdGQAISB_fSE_Li256ELb1ELb1EEENS1_19SingleTileSchedulerILb1ELb0ELb0ELi80EEEEEEEEEvNT_6ParamsE,"aw",@nobits
	.sectionflags	@""
	.align	16
	.zero		1024


//--------------------- .nv.shared._ZN7cutlass13device_kernelIN5flash19enable_sm80_to_sm89INS1_16FlashAttnBwdSm80INS1_25CollectiveMainloopBwdSm80ILi2ELi1EN4cute5tupleIJNS5_1CILi64EEENS7_ILi80EEENS7_ILi192EEEEEENS_6half_tEfNS_4arch4Sm80ELb0ELb1ELb1ELb0ELb0ELb0ELb1ELb0ELi2ELi4ELi2ELi2ELb0EEENS1_21CollectiveEpilogueBwdISB_SC_SE_Li256ELb0ELb1ELi4EEENS1_19SingleTileSchedulerILb0ELb0ELb0ELi80EEEEEEEEEvNT_6ParamsE --------------------------
	.section	.nv.shared._ZN7cutlass13device_kernelIN5flash19enable_sm80_to_sm89INS1_16FlashAttnBwdSm80INS1_25CollectiveMainloopBwdSm80ILi2ELi1EN4cute5tupleIJNS5_1CILi64EEENS7_ILi80EEENS7_ILi192EEEEEENS_6half_tEfNS_4arch4Sm80ELb0ELb1ELb1ELb0ELb0ELb0ELb1ELb0ELi2ELi4ELi2ELi2ELb0EEENS1_21CollectiveEpilogueBwdISB_SC_SE_Li256ELb0ELb1ELi4EEENS1_19SingleTileSchedulerILb0ELb0ELb0ELi80EEEEEEEEEvNT_6ParamsE,"aw",@nobits
	.sectionflags	@""
	.align	16
	.zero		1024


//--------------------- .nv.shared._ZN7cutlass13device_kernelIN5flash19enable_sm80_to_sm89INS1_16FlashAttnBwdSm80INS1_25CollectiveMainloopBwdSm80ILi2ELi1EN4cute5tupleIJNS5_1CILi64EEENS7_ILi80EEENS7_ILi192EEEEEENS_6half_tEfNS_4arch4Sm80ELb0ELb1ELb1ELb0ELb1ELb0ELb1ELb0ELi2ELi4ELi2ELi2ELb0EEENS1_21CollectiveEpilogueBwdISB_SC_SE_Li256ELb0ELb1ELi4EEENS1_19SingleTileSchedulerILb0ELb0ELb0ELi80EEEEEEEEEvNT_6ParamsE --------------------------
	.section	.nv.shared._ZN7cutlass13device_kernelIN5flash19enable_sm80_to_sm89INS1_16FlashAttnBwdSm80INS1_25CollectiveMainloopBwdSm80ILi2ELi1EN4cute5tupleIJNS5_1CILi64EEENS7_ILi80EEENS7_ILi192EEEEEENS_6half_tEfNS_4arch4Sm80ELb0ELb1ELb1ELb0ELb1ELb0ELb1ELb0ELi2ELi4ELi2ELi2ELb0EEENS1_21CollectiveEpilogueBwdISB_SC_SE_Li256ELb0ELb1ELi4EEENS1_19SingleTileSchedulerILb0ELb0ELb0ELi80EEEEEEEEEvNT_6ParamsE,"aw",@nobits
	.sectionflags	@""
	.align	16
	.zero		1024


//--------------------- .nv.shared._ZN7cutlass13device_kernelIN5flash19enable_sm80_to_sm89INS1_16FlashAttnBwdSm80INS1_25CollectiveMainloopBwdSm80ILi2ELi1EN4cute5tupleIJNS5_1CILi64EEENS7_ILi80EEENS7_ILi192EEEEEENS_6half_tEfNS_4arch4Sm80ELb0ELb1ELb1ELb0ELb0ELb0ELb1ELb0ELi2ELi4ELi2ELi2ELb0EEENS1_24CollectiveEpilogueBwdGQAISB_fSE_Li256ELb0ELb0EEENS1_19SingleTileSchedulerILb0ELb0ELb0ELi80EEEEEEEEEvNT_6ParamsE --------------------------
	.section	.nv.shared._ZN7cutlass13device_kernelIN5flash19enable_sm80_to_sm89INS1_16FlashAttnBwdSm80INS1_25CollectiveMainloopBwdSm80ILi2ELi1EN4cute5tupleIJNS5_1CILi64EEENS7_ILi80EEENS7_ILi192EEEEEENS_6half_tEfNS_4arch4Sm80ELb0ELb1ELb1ELb0ELb0ELb0ELb1ELb0ELi2ELi4ELi2ELi2ELb0EEENS1_24CollectiveEpilogueBwdGQAISB_fSE_Li256ELb0ELb0EEENS1_19SingleTileSchedulerILb0ELb0ELb0ELi80EEEEEEEEEvNT_6ParamsE,"aw",@nobits
	.sectionflags	@""
	.align	16
	.zero		1024


//--------------------- .nv.shared._ZN7cutlass13device_kernelIN5flash19enable_sm80_to_sm89INS1_16FlashAttnBwdSm80INS1_25CollectiveMainloopBwdSm80ILi2ELi1EN4cute5tupleIJNS5_1CILi64EEENS7_ILi80EEENS7_ILi192EEEEEENS_6half_tEfNS_4arch4Sm80ELb0ELb1ELb1ELb0ELb1ELb0ELb1ELb0ELi2ELi4ELi2ELi2ELb0EEENS1_24CollectiveEpilogueBwdGQAISB_fSE_Li256ELb0ELb1EEENS1_19SingleTileSchedulerILb0ELb0ELb0ELi80EEEEEEEEEvNT_6ParamsE --------------------------
	.section	.nv.shared._ZN7cutlass13device_kernelIN5flash19enable_sm80_to_sm89INS1_16FlashAttnBwdSm80INS1_25CollectiveMainloopBwdSm80ILi2ELi1EN4cute5tupleIJNS5_1CILi64EEENS7_ILi80EEENS7_ILi192EEEEEENS_6half_tEfNS_4arch4Sm80ELb0ELb1ELb1ELb0ELb1ELb0ELb1ELb0ELi2ELi4ELi2ELi2ELb0EEENS1_24CollectiveEpilogueBwdGQAISB_fSE_Li256ELb0ELb1EEENS1_19SingleTileSchedulerILb0ELb0ELb0ELi80EEEEEEEEEvNT_6ParamsE,"aw",@nobits
	.sectionflags	@""
	.align	16
	.zero		1024


//--------------------- .nv.shared._ZN7cutlass13device_kernelIN5flash19enable_sm80_to_sm89INS1_16FlashAttnBwdSm80INS1_25CollectiveMainloopBwdSm80ILi2ELi1EN4cute5tupleIJNS5_1CILi64EEENS7_ILi80EEENS7_ILi192EEEEEENS_6half_tEfNS_4arch4Sm80ELb0ELb1ELb1ELb1ELb0ELb0ELb1ELb0ELi2ELi4ELi2ELi2ELb0EEENS1_21CollectiveEpilogueBwdISB_SC_SE_Li256ELb1ELb1ELi4EEENS1_19SingleTileSchedulerILb1ELb0ELb0ELi80EEEEEEEEEvNT_6ParamsE --------------------------
	.section	.nv.shared._ZN7cutlass13device_kernelIN5flash19enable_sm80_to_sm89INS1_16FlashAttnBwdSm80INS1_25CollectiveMainloopBwdSm80ILi2ELi1EN4cute5tupleIJNS5_1CILi64EEENS7_ILi80EEENS7_ILi192EEEEEENS_6half_tEfNS_4arch4Sm80ELb0ELb1ELb1ELb1ELb0ELb0ELb1ELb0ELi2ELi4ELi2ELi2ELb0EEENS1_21CollectiveEpilogueBwdISB_SC_SE_Li256ELb1ELb1ELi4EEENS1_19SingleTileSchedulerILb1ELb0ELb0ELi80EEEEEEEEEvNT_6ParamsE,"aw",@nobits
	.sectionflags	@""
	.align	16
	.zero		1024


//--------------------- .nv.shared._ZN7cutlass13device_kernelIN5flash19enable_sm80_to_sm89INS1_16FlashAttnBwdSm80INS1_25CollectiveMainloopBwdSm80ILi2ELi1EN4cute5tupleIJNS5_1CILi64EEENS7_ILi80EEENS7_ILi192EEEEEENS_6half_tEfNS_4arch4Sm80ELb0ELb1ELb1ELb1ELb1ELb0ELb1ELb0ELi2ELi4ELi2ELi2ELb0EEENS1_21CollectiveEpilogueBwdISB_SC_SE_Li256ELb1ELb1ELi4EEENS1_19SingleTileSchedulerILb1ELb0ELb0ELi80EEEEEEEEEvNT_6ParamsE --------------------------
	.section	.nv.shared._ZN7cutlass13device_kernelIN5flash19enable_sm80_to_sm89INS1_16FlashAttnBwdSm80INS1_25CollectiveMainloopBwdSm80ILi2ELi1EN4cute5tupleIJNS5_1CILi64EEENS7_ILi80EEENS7_ILi192EEEEEENS_6half_tEfNS_4arch4Sm80ELb0ELb1ELb1ELb1ELb1ELb0ELb1ELb0ELi2ELi4ELi2ELi2ELb0EEENS1_21CollectiveEpilogueBwdISB_SC_SE_Li256ELb1ELb1ELi4EEENS1_19SingleTileSchedulerILb1ELb0ELb0ELi80EEEEEEEEEvNT_6ParamsE,"aw",@nobits
	.sectionflags	@""
	.align	16
	.zero		1024


//--------------------- .nv.shared._ZN7cutlass13device_kernelIN5flash19enable_sm80_to_sm89INS1_16FlashAttnBwdSm80INS1_25CollectiveMainloopBwdSm80ILi2ELi1EN4cute5tupleIJNS5_1CILi64EEENS7_ILi80EEENS7_ILi192EEEEEENS_6half_tEfNS_4arch4Sm80ELb0ELb1ELb1ELb1ELb0ELb0ELb1ELb0ELi2ELi4ELi2ELi2ELb0EEENS1_24CollectiveEpilogueBwdGQAISB_fSE_Li256ELb1ELb0EEENS1_19SingleTileSchedulerILb1ELb0ELb0ELi80EEEEEEEEEvNT_6ParamsE --------------------------
	.section	.nv.shared._ZN7cutlass13device_kernelIN5flash19enable_sm80_to_sm89INS1_16FlashAttnBwdSm80INS1_25CollectiveMainloopBwdSm80ILi2ELi1EN4cute5tupleIJNS5_1CILi64EEENS7_ILi80EEENS7_ILi192EEEEEENS_6half_tEfNS_4arch4Sm80ELb0ELb1ELb1ELb1ELb0ELb0ELb1ELb0ELi2ELi4ELi2ELi2ELb0EEENS1_24CollectiveEpilogueBwdGQAISB_fSE_Li256ELb1ELb0EEENS1_19SingleTileSchedulerILb1ELb0ELb0ELi80EEEEEEEEEvNT_6ParamsE,"aw",@nobits
	.sectionflags	@""
	.align	16
	.zero		1024


//--------------------- .nv.shared._ZN7cutlass13device_kernelIN5flash19enable_sm80_to_sm89INS1_16FlashAttnBwdSm80INS1_25CollectiveMainloopBwdSm80ILi2ELi1EN4cute5tupleIJNS5_1CILi64EEENS7_ILi80EEENS7_ILi192EEEEEENS_6half_tEfNS_4arch4Sm80ELb0ELb1ELb1ELb1ELb1ELb0ELb1ELb0ELi2ELi4ELi2ELi2ELb0EEENS1_24CollectiveEpilogueBwdGQAISB_fSE_Li256ELb1ELb1EEENS1_19SingleTileSchedulerILb1ELb0ELb0ELi80EEEEEEEEEvNT_6ParamsE --------------------------
	.section	.nv.shared._ZN7cutlass13device_kernelIN5flash19enable_sm80_to_sm89INS1_16FlashAttnBwdSm80INS1_25CollectiveMainloopBwdSm80ILi2ELi1EN4cute5tupleIJNS5_1CILi64EEENS7_ILi80EEENS7_ILi192EEEEEENS_6half_tEfNS_4arch4Sm80ELb0ELb1ELb1ELb1ELb1ELb0ELb1ELb0ELi2ELi4ELi2ELi2ELb0EEENS1_24CollectiveEpilogueBwdGQAISB_fSE_Li256ELb1ELb1EEENS1_19SingleTileSchedulerILb1ELb0ELb0ELi80EEEEEEEEEvNT_6ParamsE,"aw",@nobits
	.sectionflags	@""
	.align	16
	.zero		1024


//--------------------- .nv.shared._ZN7cutlass13device_kernelIN5flash19enable_sm80_to_sm89INS1_16FlashAttnBwdSm80INS1_25CollectiveMainloopBwdSm80ILi2ELi1EN4cute5tupleIJNS5_1CILi64EEENS7_ILi80EEENS7_ILi192EEEEEENS_6half_tEfNS_4arch4Sm80ELb1ELb0ELb1ELb0ELb0ELb0ELb1ELb0ELi2ELi4ELi2ELi2ELb0EEENS1_21CollectiveEpilogueBwdISB_SC_SE_Li256ELb0ELb1ELi4EEENS1_25SingleTileBwdLPTSchedulerILb0ELi80ELb0EEEEEEEEEvNT_6ParamsE --------------------------
	.section	.nv.shared._ZN7cutlass13device_kernelIN5flash19enable_sm80_to_sm89INS1_16FlashAttnBwdSm80INS1_25CollectiveMainloopBwdSm80ILi2ELi1EN4cute5tupleIJNS5_1CILi64EEENS7_ILi80EEENS7_ILi192EEEEEENS_6half_tEfNS_4arch4Sm80ELb1ELb0ELb1ELb0ELb0ELb0ELb1ELb0ELi2ELi4ELi2ELi2ELb0EEENS1_21CollectiveEpilogueBwdISB_SC_SE_Li256ELb0ELb1ELi4EEENS1_25SingleTileBwdLPTSchedulerILb0ELi80ELb0EEEEEEEEEvNT_6ParamsE,"aw",@nobits
	.sectionflags	@""
	.align	16
	.zero		1024


//--------------------- .nv.shared._ZN7cutlass13device_kernelIN5flash19enable_sm80_to_sm89INS1_16FlashAttnBwdSm80INS1_25CollectiveMainloopBwdSm80ILi2ELi1EN4cute5tupleIJNS5_1CILi64EEENS7_ILi80EEENS7_ILi192EEEEEENS_6half_tEfNS_4arch4Sm80ELb1ELb0ELb1ELb0ELb1ELb0ELb1ELb0ELi2ELi4ELi2ELi2ELb0EEENS1_21CollectiveEpilogueBwdISB_SC_SE_Li256ELb0ELb1ELi4EEENS1_25SingleTileBwdLPTSchedulerILb0ELi80ELb1EEEEEEEEEvNT_6ParamsE --------------------------
	.section	.nv.shared._ZN7cutlass13device_kernelIN5flash19enable_sm80_to_sm89INS1_16FlashAttnBwdSm80INS1_25CollectiveMainloopBwdSm80ILi2ELi1EN4cute5tupleIJNS5_1CILi64EEENS7_ILi80EEENS7_ILi192EEEEEENS_6half_tEfNS_4arch4Sm80ELb1ELb0ELb1ELb0ELb1ELb0ELb1ELb0ELi2ELi4ELi2ELi2ELb0EEENS1_21CollectiveEpilogueBwdISB_SC_SE_Li256ELb0ELb1ELi4EEENS1_25SingleTileBwdLPTSchedulerILb0ELi80ELb1EEEEEEEEEvNT_6ParamsE,"aw",@nobits
	.sectionflags	@""
	.align	16
	.zero		1024


//--------------------- .nv.shared._ZN7cutlass13device_kernelIN5flash19enable_sm80_to_sm89INS1_16FlashAttnBwdSm80INS1_25CollectiveMainloopBwdSm80ILi2ELi1EN4cute5tupleIJNS5_1CILi64EEENS7_ILi80EEENS7_ILi192EEEEEENS_6half_tEfNS_4arch4Sm80ELb1ELb0ELb1ELb0ELb0ELb0ELb1ELb0ELi2ELi4ELi2ELi2ELb0EEENS1_24CollectiveEpilogueBwdGQAISB_fSE_Li256ELb0ELb0EEENS1_25SingleTileBwdLPTSchedulerILb0ELi80ELb0EEEEEEEEEvNT_6ParamsE --------------------------
	.section	.nv.shared._ZN7cutlass13device_kernelIN5flash19enable_sm80_to_sm89INS1_16FlashAttnBwdSm80INS1_25CollectiveMainloopBwdSm80ILi2ELi1EN4cute5tupleIJNS5_1CILi64EEENS7_ILi80EEENS7_ILi192EEEEEENS_6half_tEfNS_4arch4Sm80ELb1ELb0ELb1ELb0ELb0ELb0ELb1ELb0ELi2ELi4ELi2ELi2ELb0EEENS1_24CollectiveEpilogueBwdGQAISB_fSE_Li256ELb0ELb0EEENS1_25SingleTileBwdLPTSchedulerILb0ELi80ELb0EEEEEEEEEvNT_6ParamsE,"aw",@nobits
	.sectionflags	@""
	.align	16
	.zero		1024


//--------------------- .nv.shared._ZN7cutlass13device_kernelIN5flash19enable_sm80_to_sm89INS1_16FlashAttnBwdSm80INS1_25CollectiveMainloopBwdSm80ILi2ELi1EN4cute5tupleIJNS5_1CILi64EEENS7_ILi80EEENS7_ILi192EEEEEENS_6half_tEfNS_4arch4Sm80ELb1ELb0ELb1ELb0ELb1ELb0ELb1ELb0ELi2ELi4ELi2ELi2ELb0EEENS1_24CollectiveEpilogueBwdGQAISB_fSE_Li256ELb0ELb1EEENS1_25SingleTileBwdLPTSchedulerILb0ELi80ELb1EEEEEEEEEvNT_6ParamsE --------------------------
	.section	.nv.shared._ZN7cutlass13device_kernelIN5flash19enable_sm80_to_sm89INS1_16FlashAttnBwdSm80INS1_25CollectiveMainloopBwdSm80ILi2ELi1EN4cute5tupleIJNS5_1CILi64EEENS7_ILi80EEENS7_ILi192EEEEEENS_6half_tEfNS_4arch4Sm80ELb1ELb0ELb1ELb0ELb1ELb0ELb1ELb0ELi2ELi4ELi2ELi2ELb0EEENS1_24CollectiveEpilogueBwdGQAISB_fSE_Li256ELb0ELb1EEENS1_25SingleTileBwdLPTSchedulerILb0ELi80ELb1EEEEEEEEEvNT_6ParamsE,"aw",@nobits
	.sectionflags	@""
	.align	16
	.zero		1024


//--------------------- .nv.shared._ZN7cutlass13device_kernelIN5flash22FlashAttnBwdPreprocessIN4cute5tupleIJNS3_1CILi64EEENS5_ILi192EEEEEENS_6half_tEfNS_4arch4Sm80ELb1ELb0EEEEEvNT_6ParamsE --------------------------
	.section	.nv.shared._ZN7cutlass13device_kernelIN5flash22FlashAttnBwdPreprocessIN4cute5tupleIJNS3_1CILi64EEENS5_ILi192EEEEEENS_6half_tEfNS_4arch4Sm80ELb1ELb0EEEEEvNT_6ParamsE,"aw",@nobits
	.sectionflags	@""
	.align	16
	.zero		1024


//--------------------- .nv.shared._ZN7cutlass13device_kernelIN5flash19enable_sm80_to_sm89INS1_16FlashAttnBwdSm80INS1_25CollectiveMainloopBwdSm80ILi2ELi1EN4cute5tupleIJNS5_1CILi64EEENS7_ILi80EEENS7_ILi192EEEEEENS_6half_tEfNS_4arch4Sm80ELb1ELb0ELb1ELb1ELb0ELb0ELb1ELb0ELi2ELi4ELi2ELi2ELb0EEENS1_21CollectiveEpilogueBwdISB_SC_SE_Li256ELb1ELb1ELi4EEENS1_25SingleTileBwdLPTSchedulerILb1ELi80ELb0EEEEEEEEEvNT_6ParamsE --------------------------
	.section	.nv.shared._ZN7cutlass13device_kernelIN5flash19enable_sm80_to_sm89INS1_16FlashAttnBwdSm80INS1_25CollectiveMainloopBwdSm80ILi2ELi1EN4cute5tupleIJNS5_1CILi64EEENS7_ILi80EEENS7_ILi192EEEEEENS_6half_tEfNS_4arch4Sm80ELb1ELb0ELb1ELb1ELb0ELb0ELb1ELb0ELi2ELi4ELi2ELi2ELb0EEENS1_21CollectiveEpilogueBwdISB_SC_SE_Li256ELb1ELb1ELi4EEENS1_25SingleTileBwdLPTSchedulerILb1ELi80ELb0EEEEEEEEEvNT_6ParamsE,"aw",@nobits
	.sectionflags	@""
	.align	16
	.zero		1024


//--------------------- .nv.shared._ZN7cutlass13device_kernelIN5flash19enable_sm80_to_sm89INS1_16FlashAttnBwdSm80INS1_25CollectiveMainloopBwdSm80ILi2ELi1EN4cute5tupleIJNS5_1CILi64EEENS7_ILi80EEENS7_ILi192EEEEEENS_6half_tEfNS_4arch4Sm80ELb1ELb0ELb1ELb1ELb1ELb0ELb1ELb0ELi2ELi4ELi2ELi2ELb0EEENS1_21CollectiveEpilogueBwdISB_SC_SE_Li256ELb1ELb1ELi4EEENS1_25SingleTileBwdLPTSchedulerILb1ELi80ELb1EEEEEEEEEvNT_6ParamsE --------------------------
	.section	.nv.shared._ZN7cutlass13device_kernelIN5flash19enable_sm80_to_sm89INS1_16FlashAttnBwdSm80INS1_25CollectiveMainloopBwdSm80ILi2ELi1EN4cute5tupleIJNS5_1CILi64EEENS7_ILi80EEENS7_ILi192EEEEEENS_6half_tEfNS_4arch4Sm80ELb1ELb0ELb1ELb1ELb1ELb0ELb1ELb0ELi2ELi4ELi2ELi2ELb0EEENS1_21CollectiveEpilogueBwdISB_SC_SE_Li256ELb1ELb1ELi4EEENS1_25SingleTileBwdLPTSchedulerILb1ELi80ELb1EEEEEEEEEvNT_6ParamsE,"aw",@nobits
	.sectionflags	@""
	.align	16
	.zero		1024


//--------------------- .nv.shared._ZN7cutlass13device_kernelIN5flash19enable_sm80_to_sm89INS1_16FlashAttnBwdSm80INS1_25CollectiveMainloopBwdSm80ILi2ELi1EN4cute5tupleIJNS5_1CILi64EEENS7_ILi80EEENS7_ILi192EEEEEENS_6half_tEfNS_4arch4Sm80ELb1ELb0ELb1ELb1ELb0ELb0ELb1ELb0ELi2ELi4ELi2ELi2ELb0EEENS1_24CollectiveEpilogueBwdGQAISB_fSE_Li256ELb1ELb0EEENS1_25SingleTileBwdLPTSchedulerILb1ELi80ELb0EEEEEEEEEvNT_6ParamsE --------------------------
	.section	.nv.shared._ZN7cutlass13device_kernelIN5flash19enable_sm80_to_sm89INS1_16FlashAttnBwdSm80INS1_25CollectiveMainloopBwdSm80ILi2ELi1EN4cute5tupleIJNS5_1CILi64EEENS7_ILi80EEENS7_ILi192EEEEEENS_6half_tEfNS_4arch4Sm80ELb1ELb0ELb1ELb1ELb0ELb0ELb1ELb0ELi2ELi4ELi2ELi2ELb0EEENS1_24CollectiveEpilogueBwdGQAISB_fSE_Li256ELb1ELb0EEENS1_25SingleTileBwdLPTSchedulerILb1ELi80ELb0EEEEEEEEEvNT_6ParamsE,"aw",@nobits
	.sectionflags	@""
	.align	16
	.zero		1024


//--------------------- .nv.shared._ZN7cutlass13device_kernelIN5flash32FlashAttnBwdPostprocessConvertdQIN4cute5tupleIJNS3_1CILi80EEENS5_ILi192EEEEEENS_6half_tEfNS_4arch4Sm80ELi256ENS3_8TiledMMAINS3_8MMA_AtomIJNS3_28SM80_16x8x16_F32F16F16F32_TNEEEENS3_6LayoutINS4_IJNS5_ILi4EEENS5_ILi2EEENS5_ILi1EEEEEENS4_IJSJ_SH_NS5_ILi0EEEEEEEENS4_IJNS5_ILi64EEENS5_ILi16EEESP_EEEEELb1EEEEEvNT_6ParamsE --------------------------
	.section	.nv.shared._ZN7cutlass13device_kernelIN5flash32FlashAttnBwdPostprocessConvertdQIN4cute5tupleIJNS3_1CILi80EEENS5_ILi192EEEEEENS_6half_tEfNS_4arch4Sm80ELi256ENS3_8TiledMMAINS3_8MMA_AtomIJNS3_28SM80_16x8x16_F32F16F16F32_TNEEEENS3_6LayoutINS4_IJNS5_ILi4EEENS5_ILi2EEENS5_ILi1EEEEEENS4_IJSJ_SH_NS5_ILi0EEEEEEEENS4_IJNS5_ILi64EEENS5_ILi16EEESP_EEEEELb1EEEEEvNT_6ParamsE,"aw",@nobits
	.sectionflags	@""
	.align	16
	.zero		1024


//--------------------- .nv.shared._ZN7cutlass13device_kernelIN5flash32FlashAttnBwdPostprocessConvertdQIN4cute5tupleIJNS3_1CILi64EEENS5_ILi192EEEEEENS_6half_tEfNS_4arch4Sm80ELi256ENS3_8TiledMMAINS3_8MMA_AtomIJNS3_28SM80_16x8x16_F32F16F16F32_TNEEEENS3_6LayoutINS4_IJNS5_ILi2EEENS5_ILi4EEENS5_ILi1EEEEEENS4_IJSJ_SH_NS5_ILi0EEEEEEEENS4_IJNS5_ILi32EEES6_NS5_ILi16EEEEEEEELb0EEEEEvNT_6ParamsE --------------------------
	.section	.nv.shared._ZN7cutlass13device_kernelIN5flash32FlashAttnBwdPostprocessConvertdQIN4cute5tupleIJNS3_1CILi64EEENS5_ILi192EEEEEENS_6half_tEfNS_4arch4Sm80ELi256ENS3_8TiledMMAINS3_8MMA_AtomIJNS3_28SM80_16x8x16_F32F16F16F32_TNEEEENS3_6LayoutINS4_IJNS5_ILi2EEENS5_ILi4EEENS5_ILi1EEEEEENS4_IJSJ_SH_NS5_ILi0EEEEEEEENS4_IJNS5_ILi32EEES6_NS5_ILi16EEEEEEEELb0EEEEEvNT_6ParamsE,"aw",@nobits
	.sectionflags	@""
	.align	16
	.zero		1024


//--------------------- .nv.shared._ZN7cutlass13device_kernelIN5flash19enable_sm80_to_sm89INS1_16FlashAttnBwdSm80INS1_25CollectiveMainloopBwdSm80ILi2ELi1EN4cute5tupleIJNS5_1CILi64EEENS7_ILi80EEENS7_ILi192EEEEEENS_6half_tEfNS_4arch4Sm80ELb1ELb0ELb1ELb1ELb1ELb0ELb1ELb0ELi2ELi4ELi2ELi2ELb0EEENS1_24CollectiveEpilogueBwdGQAISB_fSE_Li256ELb1ELb1EEENS1_25SingleTileBwdLPTSchedulerILb1ELi80ELb1EEEEEEEEEvNT_6ParamsE --------------------------
	.section	.nv.shared._ZN7cutlass13device_kernelIN5flash19enable_sm80_to_sm89INS1_16FlashAttnBwdSm80INS1_25CollectiveMainloopBwdSm80ILi2ELi1EN4cute5tupleIJNS5_1CILi64EEENS7_ILi80EEENS7_ILi192EEEEEENS_6half_tEfNS_4arch4Sm80ELb1ELb0ELb1ELb1ELb1ELb0ELb1ELb0ELi2ELi4ELi2ELi2ELb0EEENS1_24CollectiveEpilogueBwdGQAISB_fSE_Li256ELb1ELb1EEENS1_25SingleTileBwdLPTSchedulerILb1ELi80ELb1EEEEEEEEEvNT_6ParamsE,"aw",@nobits
	.sectionflags	@""
	.align	16
	.zero		1024


//--------------------- .nv.shared._ZN7cutlass13device_kernelIN5flash22FlashAttnBwdPreprocessIN4cute5tupleIJNS3_1CILi64EEENS5_ILi192EEEEEENS_6half_tEfNS_4arch4Sm80ELb1ELb1EEEEEvNT_6ParamsE --------------------------
	.section	.nv.shared._ZN7cutlass13device_kernelIN5flash22FlashAttnBwdPreprocessIN4cute5tupleIJNS3_1CILi64EEENS5_ILi192EEEEEENS_6half_tEfNS_4arch4Sm80ELb1ELb1EEEEEvNT_6ParamsE,"aw",@nobits
	.sectionflags	@""
	.align	16
	.zero		1024


//--------------------- .nv.constant0._ZN7cutlass13device_kernelIN5flash19enable_sm80_to_sm89INS1_16FlashAttnBwdSm80INS1_25CollectiveMainloopBwdSm80ILi1ELi1EN4cute5tupleIJNS5_1CILi64EEES8_NS7_ILi192EEEEEENS_6half_tEfNS_4arch4Sm80ELb0ELb0ELb1ELb0ELb0ELb0ELb0ELb0ELi2ELi2ELi2ELi2ELb1EEENS1_21CollectiveEpilogueBwdISA_SB_SD_Li256ELb0ELb0ELi4EEENS1_19SingleTileSchedulerILb0ELb0ELb0ELi64EEEEEEEEEvNT_6ParamsE --------------------------
	.section	.nv.constant0._ZN7cutlass13device_kernelIN5flash19enable_sm80_to_sm89INS1_16FlashAttnBwdSm80INS1_25CollectiveMainloopBwdSm80ILi1ELi1EN4cute5tupleIJNS5_1CILi64EEES8_NS7_ILi192EEEEEENS_6half_tEfNS_4arch4Sm80ELb0ELb0ELb1ELb0ELb0ELb0ELb0ELb0ELi2ELi2ELi2ELi2ELb1EEENS1_21CollectiveEpilogueBwdISA_SB_SD_Li256ELb0ELb0ELi4EEENS1_19SingleTileSchedulerILb0ELb0ELb0ELi64EEEEEEEEEvNT_6ParamsE,"a",@progbits
	.sectionflags	@""
	.align	4
.nv.constant0._ZN7cutlass13device_kernelIN5flash19enable_sm80_to_sm89INS1_16FlashAttnBwdSm80INS1_25CollectiveMainloopBwdSm80ILi1ELi1EN4cute5tupleIJNS5_1CILi64EEES8_NS7_ILi192EEEEEENS_6half_tEfNS_4arch4Sm80ELb0ELb0ELb1ELb0ELb0ELb0ELb0ELb0ELi2ELi2ELi2ELi2ELb1EEENS1_21CollectiveEpilogueBwdISA_SB_SD_Li256ELb0ELb0ELi4EEENS1_19SingleTileSchedulerILb0ELb0ELb0ELi64EEEEEEEEEvNT_6ParamsE:
	.zero		1520


//--------------------- .nv.constant0._ZN7cutlass13device_kernelIN5flash19enable_sm80_to_sm89INS1_16FlashAttnBwdSm80INS1_25CollectiveMainloopBwdSm80ILi1ELi1EN4cute5tupleIJNS5_1CILi64EEES8_NS7_ILi192EEEEEENS_6half_tEfNS_4arch4Sm80ELb0ELb0ELb1ELb0ELb1ELb0ELb0ELb0ELi2ELi2ELi2ELi2ELb1EEENS1_21CollectiveEpilogueBwdISA_SB_SD_Li256ELb0ELb0ELi4EEENS1_19SingleTileSchedulerILb0ELb0ELb0ELi64EEEEEEEEEvNT_6ParamsE --------------------------
	.section	.nv.constant0._ZN7cutlass13device_kernelIN5flash19enable_sm80_to_sm89INS1_16FlashAttnBwdSm80INS1_25CollectiveMainloopBwdSm80ILi1ELi1EN4cute5tupleIJNS5_1CILi64EEES8_NS7_ILi192EEEEEENS_6half_tEfNS_4arch4Sm80ELb0ELb0ELb1ELb0ELb1ELb0ELb0ELb0ELi2ELi2ELi2ELi2ELb1EEENS1_21CollectiveEpilogueBwdISA_SB_SD_Li256ELb0ELb0ELi4EEENS1_19SingleTileSchedulerILb0ELb0ELb0ELi64EEEEEEEEEvNT_6ParamsE,"a",@progbits
	.sectionflags	@""
	.align	4
.nv.constant0._ZN7cutlass13device_kernelIN5flash19enable_sm80_to_sm89INS1_16FlashAttnBwdSm80INS1_25CollectiveMainloopBwdSm80ILi1ELi1EN4cute5tupleIJNS5_1CILi64EEES8_NS7_ILi192EEEEEENS_6half_tEfNS_4arch4Sm80ELb0ELb0ELb1ELb0ELb1ELb0ELb0ELb0ELi2ELi2ELi2ELi2ELb1EEENS1_21CollectiveEpilogueBwdISA_SB_SD_Li256ELb0ELb0ELi4EEENS1_19SingleTileSchedulerILb0ELb0ELb0ELi64EEEEEEEEEvNT_6ParamsE:
	.zero		1520


//--------------------- .nv.constant0._ZN7cutlass13device_kernelIN5flash19enable_sm80_to_sm89INS1_16FlashAttnBwdSm80INS1_25CollectiveMainloopBwdSm80ILi1ELi1EN4cute5tupleIJNS5_1CILi64EEES8_NS7_ILi192EEEEEENS_6half_tEfNS_4arch4Sm80ELb0ELb0ELb1ELb0ELb0ELb0ELb0ELb0ELi2ELi2ELi2ELi2ELb1EEENS1_24CollectiveEpilogueBwdGQAISA_fSD_Li256ELb0ELb0EEENS1_19SingleTileSchedulerILb0ELb0ELb0ELi64EEEEEEEEEvNT_6ParamsE --------------------------
	.section	.nv.constant0._ZN7cutlass13device_kernelIN5flash19enable_sm80_to_sm89INS1_16FlashAttnBwdSm80INS1_25CollectiveMainloopBwdSm80ILi1ELi1EN4cute5tupleIJNS5_1CILi64EEES8_NS7_ILi192EEEEEENS_6half_tEfNS_4arch4Sm80ELb0ELb0ELb1ELb0ELb0ELb0ELb0ELb0ELi2ELi2ELi2ELi2ELb1EEENS1_24CollectiveEpilogueBwdGQAISA_fSD_Li256ELb0ELb0EEENS1_19SingleTileSchedulerILb0ELb0ELb0ELi64EEEEEEEEEvNT_6ParamsE,"a",@progbits
	.sectionflags	@""
	.align	4
.nv.constant0._ZN7cutlass13device_kernelIN5flash19enable_sm80_to_sm89INS1_16FlashAttnBwdSm80INS1_25CollectiveMainloopBwdSm80ILi1ELi1EN4cute5tupleIJNS5_1CILi64EEES8_NS7_ILi192EEEEEENS_6half_tEfNS_4arch4Sm80ELb0ELb0ELb1ELb0ELb0ELb0ELb0ELb0ELi2ELi2ELi2ELi2ELb1EEENS1_24CollectiveEpilogueBwdGQAISA_fSD_Li256ELb0ELb0EEENS1_19SingleTileSchedulerILb0ELb0ELb0ELi64EEEEEEEEEvNT_6ParamsE:
	.zero		1528


//--------------------- .nv.constant0._ZN7cutlass13device_kernelIN5flash19enable_sm80_to_sm89INS1_16FlashAttnBwdSm80INS1_25CollectiveMainloopBwdSm80ILi1ELi1EN4cute5tupleIJNS5_1CILi64EEES8_NS7_ILi192EEEEEENS_6half_tEfNS_4arch4Sm80ELb0ELb0ELb1ELb0ELb1ELb0ELb0ELb0ELi2ELi2ELi2ELi2ELb1EEENS1_24CollectiveEpilogueBwdGQAISA_fSD_Li256ELb0ELb1EEENS1_19SingleTileSchedulerILb0ELb0ELb0ELi64EEEEEEEEEvNT_6ParamsE --------------------------
	.section	.nv.constant0._ZN7cutlass13device_kernelIN5flash19enable_sm80_to_sm89INS1_16FlashAttnBwdSm80INS1_25CollectiveMainloopBwdSm80ILi1ELi1EN4cute5tupleIJNS5_1CILi64EEES8_NS7_ILi192EEEEEENS_6half_tEfNS_4arch4Sm80ELb0ELb0ELb1ELb0ELb1ELb0ELb0ELb0ELi2ELi2ELi2ELi2ELb1EEENS1_24CollectiveEpilogueBwdGQAISA_fSD_Li256ELb0ELb1EEENS1_19SingleTileSchedulerILb0ELb0ELb0ELi64EEEEEEEEEvNT_6ParamsE,"a",@progbits
	.sectionflags	@""
	.align	4
.nv.constant0._ZN7cutlass13device_kernelIN5flash19enable_sm80_to_sm89INS1_16FlashAttnBwdSm80INS1_25CollectiveMainloopBwdSm80ILi1ELi1EN4cute5tupleIJNS5_1CILi64EEES8_NS7_ILi192EEEEEENS_6half_tEfNS_4arch4Sm80ELb0ELb0ELb1ELb0ELb1ELb0ELb0ELb0ELi2ELi2ELi2ELi2ELb1EEENS1_24CollectiveEpilogueBwdGQAISA_fSD_Li256ELb0ELb1EEENS1_19SingleTileSchedulerILb0ELb0ELb0ELi64EEEEEEEEEvNT_6ParamsE:
	.zero		1528


//--------------------- .nv.constant0._ZN7cutlass13device_kernelIN5flash19enable_sm80_to_sm89INS1_16FlashAttnBwdSm80INS1_25CollectiveMainloopBwdSm80ILi1ELi1EN4cute5tupleIJNS5_1CILi64EEES8_NS7_ILi192EEEEEENS_6half_tEfNS_4arch4Sm80ELb0ELb0ELb1ELb1ELb0ELb0ELb0ELb0ELi2ELi2ELi2ELi2ELb1EEENS1_21CollectiveEpilogueBwdISA_SB_SD_Li256ELb1ELb0ELi4EEENS1_19SingleTileSchedulerILb1ELb0ELb0ELi64EEEEEEEEEvNT_6ParamsE --------------------------
	.section	.nv.constant0._ZN7cutlass13device_kernelIN5flash19enable_sm80_to_sm89INS1_16FlashAttnBwdSm80INS1_25CollectiveMainloopBwdSm80ILi1ELi1EN4cute5tupleIJNS5_1CILi64EEES8_NS7_ILi192EEEEEENS_6half_tEfNS_4arch4Sm80ELb0ELb0ELb1ELb1ELb0ELb0ELb0ELb0ELi2ELi2ELi2ELi2ELb1EEENS1_21CollectiveEpilogueBwdISA_SB_SD_Li256ELb1ELb0ELi4EEENS1_19SingleTileSchedulerILb1ELb0ELb0ELi64EEEEEEEEEvNT_6ParamsE,"a",@progbits
	.sectionflags	@""
	.align	4
.nv.constant0._ZN7cutlass13device_kernelIN5flash19enable_sm80_to_sm89INS1_16FlashAttnBwdSm80INS1_25CollectiveMainloopBwdSm80ILi1ELi1EN4cute5tupleIJNS5_1CILi64EEES8_NS7_ILi192EEEEEENS_6half_tEfNS_4arch4Sm80ELb0ELb0ELb1ELb1ELb0ELb0ELb0ELb0ELi2ELi2ELi2ELi2ELb1EEENS1_21CollectiveEpilogueBwdISA_SB_SD_Li256ELb1ELb0ELi4EEENS1_19SingleTileSchedulerILb1ELb0ELb0ELi64EEEEEEEEEvNT_6ParamsE:
	.zero		1520


//--------------------- .nv.constant0._ZN7cutlass13device_kernelIN5flash19enable_sm80_to_sm89INS1_16FlashAttnBwdSm80INS1_25CollectiveMainloopBwdSm80ILi1ELi1EN4cute5tupleIJNS5_1CILi64EEES8_NS7_ILi192EEEEEENS_6half_tEfNS_4arch4Sm80ELb0ELb0ELb1ELb1ELb1ELb0ELb0ELb0ELi2ELi2ELi2ELi2ELb1EEENS1_21CollectiveEpilogueBwdISA_SB_SD_Li256ELb1ELb0ELi4EEENS1_19SingleTileSchedulerILb1ELb0ELb0ELi64EEEEEEEEEvNT_6ParamsE --------------------------
	.section	.nv.constant0._ZN7cutlass13device_kernelIN5flash19enable_sm80_to_sm89INS1_16FlashAttnBwdSm80INS1_25CollectiveMainloopBwdSm80ILi1ELi1EN4cute5tupleIJNS5_1CILi64EEES8_NS7_ILi192EEEEEENS_6half_tEfNS_4arch4Sm80ELb0ELb0ELb1ELb1ELb1ELb0ELb0ELb0ELi2ELi2ELi2ELi2ELb1EEENS1_21CollectiveEpilogueBwdISA_SB_SD_Li256ELb1ELb0ELi4EEENS1_19SingleTileSchedulerILb1ELb0ELb0ELi64EEEEEEEEEvNT_6ParamsE,"a",@progbits
	.sectionflags	@""
	.align	4
.nv.constant0._ZN7cutlass13device_kernelIN5flash19enable_sm80_to_sm89INS1_16FlashAttnBwdSm80INS1_25CollectiveMainloopBwdSm80ILi1ELi1EN4cute5tupleIJNS5_1CILi64EEES8_NS7_ILi192EEEEEENS_6half_tEfNS_4arch4Sm80ELb0ELb0ELb1ELb1ELb1ELb0ELb0ELb0ELi2ELi2ELi2ELi2ELb1EEENS1_21CollectiveEpilogueBwdISA_SB_SD_Li256ELb1ELb0ELi4EEENS1_19SingleTileSchedulerILb1ELb0ELb0ELi64EEEEEEEEEvNT_6ParamsE:
	.zero		1520


//--------------------- .nv.constant0._ZN7cutlass13device_kernelIN5flash19enable_sm80_to_sm89INS1_16FlashAttnBwdSm80INS1_25CollectiveMainloopBwdSm80ILi1ELi1EN4cute5tupleIJNS5_1CILi64EEES8_NS7_ILi192EEEEEENS_6half_tEfNS_4arch4Sm80ELb0ELb0ELb1ELb1ELb0ELb0ELb0ELb0ELi2ELi2ELi2ELi2ELb1EEENS1_24CollectiveEpilogueBwdGQAISA_fSD_Li256ELb1ELb0EEENS1_19SingleTileSchedulerILb1ELb0ELb0ELi64EEEEEEEEEvNT_6ParamsE --------------------------
	.section	.nv.constant0._ZN7cutlass13device_kernelIN5flash19enable_sm80_to_sm89INS1_16FlashAttnBwdSm80INS1_25CollectiveMainloopBwdSm80ILi1ELi1EN4cute5tupleIJNS5_1CILi64EEES8_NS7_ILi192EEEEEENS_6half_tEfNS_4arch4Sm80ELb0ELb0ELb1ELb1ELb0ELb0ELb0ELb0ELi2ELi2ELi2ELi2ELb1EEENS1_24CollectiveEpilogueBwdGQAISA_fSD_Li256ELb1ELb0EEENS1_19SingleTileSchedulerILb1ELb0ELb0ELi64EEEEEEEEEvNT_6ParamsE,"a",@progbits
	.sectionflags	@""
	.align	4
.nv.constant0._ZN7cutlass13device_kernelIN5flash19enable_sm80_to_sm89INS1_16FlashAttnBwdSm80INS1_25CollectiveMainloopBwdSm80ILi1ELi1EN4cute5tupleIJNS5_1CILi64EEES8_NS7_ILi192EEEEEENS_6half_tEfNS_4arch4Sm80ELb0ELb0ELb1ELb1ELb0ELb0ELb0ELb0ELi2ELi2ELi2ELi2ELb1EEENS1_24CollectiveEpilogueBwdGQAISA_fSD_Li256ELb1ELb0EEENS1_19SingleTileSchedulerILb1ELb0ELb0ELi64EEEEEEEEEvNT_6ParamsE:
	.zero		1528


//--------------------- .nv.constant0._ZN7cutlass13device_kernelIN5flash19enable_sm80_to_sm89INS1_16FlashAttnBwdSm80INS1_25CollectiveMainloopBwdSm80ILi1ELi1EN4cute5tupleIJNS5_1CILi64EEES8_NS7_ILi192EEEEEENS_6half_tEfNS_4arch4Sm80ELb0ELb0ELb1ELb1ELb1ELb0ELb0ELb0ELi2ELi2ELi2ELi2ELb1EEENS1_24CollectiveEpilogueBwdGQAISA_fSD_Li256ELb1ELb1EEENS1_19SingleTileSchedulerILb1ELb0ELb0ELi64EEEEEEEEEvNT_6ParamsE --------------------------
	.section	.nv.constant0._ZN7cutlass13device_kernelIN5flash19enable_sm80_to_sm89INS1_16FlashAttnBwdSm80INS1_25CollectiveMainloopBwdSm80ILi1ELi1EN4cute5tupleIJNS5_1CILi64EEES8_NS7_ILi192EEEEEENS_6half_tEfNS_4arch4Sm80ELb0ELb0ELb1ELb1ELb1ELb0ELb0ELb0ELi2ELi2ELi2ELi2ELb1EEENS1_24CollectiveEpilogueBwdGQAISA_fSD_Li256ELb1ELb1EEENS1_19SingleTileSchedulerILb1ELb0ELb0ELi64EEEEEEEEEvNT_6ParamsE,"a",@progbits
	.sectionflags	@""
	.align	4
.nv.constant0._ZN7cutlass13device_kernelIN5flash19enable_sm80_to_sm89INS1_16FlashAttnBwdSm80INS1_25CollectiveMainloopBwdSm80ILi1ELi1EN4cute5tupleIJNS5_1CILi64EEES8_NS7_ILi192EEEEEENS_6half_tEfNS_4arch4Sm80ELb0ELb0ELb1ELb1ELb1ELb0ELb0ELb0ELi2ELi2ELi2ELi2ELb1EEENS1_24CollectiveEpilogueBwdGQAISA_fSD_Li256ELb1ELb1EEENS1_19SingleTileSchedulerILb1ELb0ELb0ELi64EEEEEEEEEvNT_6ParamsE:
	.zero		1528


//--------------------- .nv.constant0._ZN7cutlass13device_kernelIN5flash19enable_sm80_to_sm89INS1_16FlashAttnBwdSm80INS1_25CollectiveMainloopBwdSm80ILi1ELi1EN4cute5tupleIJNS5_1CILi64EEES8_NS7_ILi192EEEEEENS_6half_tEfNS_4arch4Sm80ELb0ELb1ELb1ELb0ELb0ELb0ELb0ELb0ELi2ELi2ELi2ELi2ELb1EEENS1_21CollectiveEpilogueBwdISA_SB_SD_Li256ELb0ELb0ELi4EEENS1_19SingleTileSchedulerILb0ELb0ELb0ELi64EEEEEEEEEvNT_6ParamsE --------------------------
	.section	.nv.constant0._ZN7cutlass13device_kernelIN5flash19enable_sm80_to_sm89INS1_16FlashAttnBwdSm80INS1_25CollectiveMainloopBwdSm80ILi1ELi1EN4cute5tupleIJNS5_1CILi64EEES8_NS7_ILi192EEEEEENS_6half_tEfNS_4arch4Sm80ELb0ELb1ELb1ELb0ELb0ELb0ELb0ELb0ELi2ELi2ELi2ELi2ELb1EEENS1_21CollectiveEpilogueBwdISA_SB_SD_Li256ELb0ELb0ELi4EEENS1_19SingleTileSchedulerILb0ELb0ELb0ELi64EEEEEEEEEvNT_6ParamsE,"a",@progbits
	.sectionflags	@""
	.align	4
.nv.constant0._ZN7cutlass13device_kernelIN5flash19enable_sm80_to_sm89INS1_16FlashAttnBwdSm80INS1_25CollectiveMainloopBwdSm80ILi1ELi1EN4cute5tupleIJNS5_1CILi64EEES8_NS7_ILi192EEEEEENS_6half_tEfNS_4arch4Sm80ELb0ELb1ELb1ELb0ELb0ELb0ELb0ELb0ELi2ELi2ELi2ELi2ELb1EEENS1_21CollectiveEpilogueBwdISA_SB_SD_Li256ELb0ELb0ELi4EEENS1_19SingleTileSchedulerILb0ELb0ELb0ELi64EEEEEEEEEvNT_6ParamsE:
	.zero		1520


//--------------------- .nv.constant0._ZN7cutlass13device_kernelIN5flash19enable_sm80_to_sm89INS1_16FlashAttnBwdSm80INS1_25CollectiveMainloopBwdSm80ILi1ELi1EN4cute5tupleIJNS5_1CILi64EEES8_NS7_ILi192EEEEEENS_6half_tEfNS_4arch4Sm80ELb0ELb1ELb1ELb0ELb1ELb0ELb0ELb0ELi2ELi2ELi2ELi2ELb1EEENS1_21CollectiveEpilogueBwdISA_SB_SD_Li256ELb0ELb0ELi4EEENS1_19SingleTileSchedulerILb0ELb0ELb0ELi64EEEEEEEEEvNT_6ParamsE --------------------------
	.section	.nv.constant0._ZN7cutlass13device_kernelIN5flash19enable_sm80_to_sm89INS1_16FlashAttnBwdSm80INS1_25CollectiveMainloopBwdSm80ILi1ELi1EN4cute5tupleIJNS5_1CILi64EEES8_NS7_ILi192EEEEEENS_6half_tEfNS_4arch4Sm80ELb0ELb1ELb1ELb0ELb1ELb0ELb0ELb0ELi2ELi2ELi2ELi2ELb1EEENS1_21CollectiveEpilogueBwdISA_SB_SD_Li256ELb0ELb0ELi4EEENS1_19SingleTileSchedulerILb0ELb0ELb0ELi64EEEEEEEEEvNT_6ParamsE,"a",@progbits
	.sectionflags	@""
	.align	4
.nv.constant0._ZN7cutlass13device_kernelIN5flash19enable_sm80_to_sm89INS1_16FlashAttnBwdSm80INS1_25CollectiveMainloopBwdSm80ILi1ELi1EN4cute5tupleIJNS5_1CILi64EEES8_NS7_ILi192EEEEEENS_6half_tEfNS_4arch4Sm80ELb0ELb1ELb1ELb0ELb1ELb0ELb0ELb0ELi2ELi2ELi2ELi2ELb1EEENS1_21CollectiveEpilogueBwdISA_SB_SD_Li256ELb0ELb0ELi4EEENS1_19SingleTileSchedulerILb0ELb0ELb0ELi64EEEEEEEEEvNT_6ParamsE:
	.zero		1520


//--------------------- .nv.constant0._ZN7cutlass13device_kernelIN5flash19enable_sm80_to_sm89INS1_16FlashAttnBwdSm80INS1_25CollectiveMainloopBwdSm80ILi1ELi1EN4cute5tupleIJNS5_1CILi64EEES8_NS7_ILi192EEEEEENS_6half_tEfNS_4arch4Sm80ELb0ELb1ELb1ELb0ELb0ELb0ELb0ELb0ELi2ELi2ELi2ELi2ELb1EEENS1_24CollectiveEpilogueBwdGQAISA_fSD_Li256ELb0ELb0EEENS1_19SingleTileSchedulerILb0ELb0ELb0ELi64EEEEEEEEEvNT_6ParamsE --------------------------
	.section	.nv.constant0._ZN7cutlass13device_kernelIN5flash19enable_sm80_to_sm89INS1_16FlashAttnBwdSm80INS1_25CollectiveMainloopBwdSm80ILi1ELi1EN4cute5tupleIJNS5_1CILi64EEES8_NS7_ILi192EEEEEENS_6half_tEfNS_4arch4Sm80ELb0ELb1ELb1ELb0ELb0ELb0ELb0ELb0ELi2ELi2ELi2ELi2ELb1EEENS1_24CollectiveEpilogueBwdGQAISA_fSD_Li256ELb0ELb0EEENS1_19SingleTileSchedulerILb0ELb0ELb0ELi64EEEEEEEEEvNT_6ParamsE,"a",@progbits
	.sectionflags	@""
	.align	4
.nv.constant0._ZN7cutlass13device_kernelIN5flash19enable_sm80_to_sm89INS1_16FlashAttnBwdSm80INS1_25CollectiveMainloopBwdSm80ILi1ELi1EN4cute5tupleIJNS5_1CILi64EEES8_NS7_ILi192EEEEEENS_6half_tEfNS_4arch4Sm80ELb0ELb1ELb1ELb0ELb0ELb0ELb0ELb0ELi2ELi2ELi2ELi2ELb1EEENS1_24CollectiveEpilogueBwdGQAISA_fSD_Li256ELb0ELb0EEENS1_19SingleTileSchedulerILb0ELb0ELb0ELi64EEEEEEEEEvNT_6ParamsE:
	.zero		1528


//--------------------- .nv.constant0._ZN7cutlass13device_kernelIN5flash19enable_sm80_to_sm89INS1_16FlashAttnBwdSm80INS1_25CollectiveMainloopBwdSm80ILi1ELi1EN4cute5tupleIJNS5_1CILi64EEES8_NS7_ILi192EEEEEENS_6half_tEfNS_4arch4Sm80ELb0ELb1ELb1ELb0ELb1ELb0ELb0ELb0ELi2ELi2ELi2ELi2ELb1EEENS1_24CollectiveEpilogueBwdGQAISA_fSD_Li256ELb0ELb1EEENS1_19SingleTileSchedulerILb0ELb0ELb0ELi64EEEEEEEEEvNT_6ParamsE --------------------------
	.section	.nv.constant0._ZN7cutlass13device_kernelIN5flash19enable_sm80_to_sm89INS1_16FlashAttnBwdSm80INS1_25CollectiveMainloopBwdSm80ILi1ELi1EN4cute5tupleIJNS5_1CILi64EEES8_NS7_ILi192EEEEEENS_6half_tEfNS_4arch4Sm80ELb0ELb1ELb1ELb0ELb1ELb0ELb0ELb0ELi2ELi2ELi2ELi2ELb1EEENS1_24CollectiveEpilogueBwdGQAISA_fSD_Li256ELb0ELb1EEENS1_19SingleTileSchedulerILb0ELb0ELb0ELi64EEEEEEEEEvNT_6ParamsE,"a",@progbits
	.sectionflags	@""
	.align	4
.nv.constant0._ZN7cutlass13device_kernelIN5flash19enable_sm80_to_sm89INS1_16FlashAttnBwdSm80INS1_25CollectiveMainloopBwdSm80ILi1ELi1EN4cute5tupleIJNS5_1CILi64EEES8_NS7_ILi192EEEEEENS_6half_tEfNS_4arch4Sm80ELb0ELb1ELb1ELb0ELb1ELb0ELb0ELb0ELi2ELi2ELi2ELi2ELb1EEENS1_24CollectiveEpilogueBwdGQAISA_fSD_Li256ELb0ELb1EEENS1_19SingleTileSchedulerILb0ELb0ELb0ELi64EEEEEEEEEvNT_6ParamsE:
	.zero		1528


//--------------------- .nv.constant0._ZN7cutlass13device_kernelIN5flash19enable_sm80_to_sm89INS1_16FlashAttnBwdSm80INS1_25CollectiveMainloopBwdSm80ILi1ELi1EN4cute5tupleIJNS5_1CILi64EEES8_NS7_ILi192EEEEEENS_6half_tEfNS_4arch4Sm80ELb0ELb1ELb1ELb1ELb0ELb0ELb0ELb0ELi2ELi2ELi2ELi2ELb1EEENS1_21CollectiveEpilogueBwdISA_SB_SD_Li256ELb1ELb0ELi4EEENS1_19SingleTileSchedulerILb1ELb0ELb0ELi64EEEEEEEEEvNT_6ParamsE --------------------------
	.section	.nv.constant0._ZN7cutlass13device_kernelIN5flash19enable_sm80_to_sm89INS1_16FlashAttnBwdSm80INS1_25CollectiveMainloopBwdSm80ILi1ELi1EN4cute5tupleIJNS5_1CILi64EEES8_NS7_ILi192EEEEEENS_6half_tEfNS_4arch4Sm80ELb0ELb1ELb1ELb1ELb0ELb0ELb0ELb0ELi2ELi2ELi2ELi2ELb1EEENS1_21CollectiveEpilogueBwdISA_SB_SD_Li256ELb1ELb0ELi4EEENS1_19SingleTileSchedulerILb1ELb0ELb0ELi64EEEEEEEEEvNT_6ParamsE,"a",@progbits
	.sectionflags	@""
	.align	4
.nv.constant0._ZN7cutlass13device_kernelIN5flash19enable_sm80_to_sm89INS1_16FlashAttnBwdSm80INS1_25CollectiveMainloopBwdSm80ILi1ELi1EN4cute5tupleIJNS5_1CILi64EEES8_NS7_ILi192EEEEEENS_6half_tEfNS_4arch4Sm80ELb0ELb1ELb1ELb1ELb0ELb0ELb0ELb0ELi2ELi2ELi2ELi2ELb1EEENS1_21CollectiveEpilogueBwdISA_SB_SD_Li256ELb1ELb0ELi4EEENS1_19SingleTileSchedulerILb1ELb0ELb0ELi64EEEEEEEEEvNT_6ParamsE:
	.zero		1520


//--------------------- .nv.constant0._ZN7cutlass13device_kernelIN5flash19enable_sm80_to_sm89INS1_16FlashAttnBwdSm80INS1_25CollectiveMainloopBwdSm80ILi1ELi1EN4cute5tupleIJNS5_1CILi64EEES8_NS7_ILi192EEEEEENS_6half_tEfNS_4arch4Sm80ELb0ELb1ELb1ELb1ELb1ELb0ELb0ELb0ELi2ELi2ELi2ELi2ELb1EEENS1_21CollectiveEpilogueBwdISA_SB_SD_Li256ELb1ELb0ELi4EEENS1_19SingleTileSchedulerILb1ELb0ELb0ELi64EEEEEEEEEvNT_6ParamsE --------------------------
	.section	.nv.constant0._ZN7cutlass13device_kernelIN5flash19enable_sm80_to_sm89INS1_16FlashAttnBwdSm80INS1_25CollectiveMainloopBwdSm80ILi1ELi1EN4cute5tupleIJNS5_1CILi64EEES8_NS7_ILi192EEEEEENS_6half_tEfNS_4arch4Sm80ELb0ELb1ELb1ELb1ELb1ELb0ELb0ELb0ELi2ELi2ELi2ELi2ELb1EEENS1_21CollectiveEpilogueBwdISA_SB_SD_Li256ELb1ELb0ELi4EEENS1_19SingleTileSchedulerILb1ELb0ELb0ELi64EEEEEEEEEvNT_6ParamsE,"a",@progbits
	.sectionflags	@""
	.align	4
.nv.constant0._ZN7cutlass13device_kernelIN5flash19enable_sm80_to_sm89INS1_16FlashAttnBwdSm80INS1_25CollectiveMainloopBwdSm80ILi1ELi1EN4cute5tupleIJNS5_1CILi64EEES8_NS7_ILi192EEEEEENS_6half_tEfNS_4arch4Sm80ELb0ELb1ELb1ELb1ELb1ELb0ELb0ELb0ELi2ELi2ELi2ELi2ELb1EEENS1_21CollectiveEpilogueBwdISA_SB_SD_Li256ELb1ELb0ELi4EEENS1_19SingleTileSchedulerILb1ELb0ELb0ELi64EEEEEEEEEvNT_6ParamsE:
	.zero		1520


//--------------------- .nv.constant0._ZN7cutlass13device_kernelIN5flash19enable_sm80_to_sm89INS1_16FlashAttnBwdSm80INS1_25CollectiveMainloopBwdSm80ILi1ELi1EN4cute5tupleIJNS5_1CILi64EEES8_NS7_ILi192EEEEEENS_6half_tEfNS_4arch4Sm80ELb0ELb1ELb1ELb1ELb0ELb0ELb0ELb0ELi2ELi2ELi2ELi2ELb1EEENS1_24CollectiveEpilogueBwdGQAISA_fSD_Li256ELb1ELb0EEENS1_19SingleTileSchedulerILb1ELb0ELb0ELi64EEEEEEEEEvNT_6ParamsE --------------------------
	.section	.nv.constant0._ZN7cutlass13device_kernelIN5flash19enable_sm80_to_sm89INS1_16FlashAttnBwdSm80INS1_25CollectiveMainloopBwdSm80ILi1ELi1EN4cute5tupleIJNS5_1CILi64EEES8_NS7_ILi192EEEEEENS_6half_tEfNS_4arch4Sm80ELb0ELb1ELb1ELb1ELb0ELb0ELb0ELb0ELi2ELi2ELi2ELi2ELb1EEENS1_24CollectiveEpilogueBwdGQAISA_fSD_Li256ELb1ELb0EEENS1_19SingleTileSchedulerILb1ELb0ELb0ELi64EEEEEEEEEvNT_6ParamsE,"a",@progbits
	.sectionflags	@""
	.align	4
.nv.constant0._ZN7cutlass13device_kernelIN5flash19enable_sm80_to_sm89INS1_16FlashAttnBwdSm80INS1_25CollectiveMainloopBwdSm80ILi1ELi1EN4cute5tupleIJNS5_1CILi64EEES8_NS7_ILi192EEEEEENS_6half_tEfNS_4arch4Sm80ELb0ELb1ELb1ELb1ELb0ELb0ELb0ELb0ELi2ELi2ELi2ELi2ELb1EEENS1_24CollectiveEpilogueBwdGQAISA_fSD_Li256ELb1ELb0EEENS1_19SingleTileSchedulerILb1ELb0ELb0ELi64EEEEEEEEEvNT_6ParamsE:
	.zero		1528


//--------------------- .nv.constant0._ZN7cutlass13device_kernelIN5flash19enable_sm80_to_sm89INS1_16FlashAttnBwdSm80INS1_25CollectiveMainloopBwdSm80ILi1ELi1EN4cute5tupleIJNS5_1CILi64EEES8_NS7_ILi192EEEEEENS_6half_tEfNS_4arch4Sm80ELb0ELb1ELb1ELb1ELb1ELb0ELb0ELb0ELi2ELi2ELi2ELi2ELb1EEENS1_24CollectiveEpilogueBwdGQAISA_fSD_Li256ELb1ELb1EEENS1_19SingleTileSchedulerILb1ELb0ELb0ELi64EEEEEEEEEvNT_6ParamsE --------------------------
	.section	.nv.constant0._ZN7cutlass13device_kernelIN5flash19enable_sm80_to_sm89INS1_16FlashAttnBwdSm80INS1_25CollectiveMainloopBwdSm80ILi1ELi1EN4cute5tupleIJNS5_1CILi64EEES8_NS7_ILi192EEEEEENS_6half_tEfNS_4arch4Sm80ELb0ELb1ELb1ELb1ELb1ELb0ELb0ELb0ELi2ELi2ELi2ELi2ELb1EEENS1_24CollectiveEpilogueBwdGQAISA_fSD_Li256ELb1ELb1EEENS1_19SingleTileSchedulerILb1ELb0ELb0ELi64EEEEEEEEEvNT_6ParamsE,"a",@progbits
	.sectionflags	@""
	.align	4
.nv.constant0._ZN7cutlass13device_kernelIN5flash19enable_sm80_to_sm89INS1_16FlashAttnBwdSm80INS1_25CollectiveMainloopBwdSm80ILi1ELi1EN4cute5tupleIJNS5_1CILi64EEES8_NS7_ILi192EEEEEENS_6half_tEfNS_4arch4Sm80ELb0ELb1ELb1ELb1ELb1ELb0ELb0ELb0ELi2ELi2ELi2ELi2ELb1EEENS1_24CollectiveEpilogueBwdGQAISA_fSD_Li256ELb1ELb1EEENS1_19SingleTileSchedulerILb1ELb0ELb0ELi64EEEEEEEEEvNT_6ParamsE:
	.zero		1528


//--------------------- .nv.constant0._ZN7cutlass13device_kernelIN5flash19enable_sm80_to_sm89INS1_16FlashAttnBwdSm80INS1_25CollectiveMainloopBwdSm80ILi1ELi1EN4cute5tupleIJNS5_1CILi64EEES8_NS7_ILi192EEEEEENS_6half_tEfNS_4arch4Sm80ELb1ELb0ELb1ELb0ELb0ELb0ELb0ELb0ELi2ELi2ELi2ELi2ELb1EEENS1_21CollectiveEpilogueBwdISA_SB_SD_Li256ELb0ELb0ELi4EEENS1_25SingleTileBwdLPTSchedulerILb0ELi64ELb0EEEEEEEEEvNT_6ParamsE --------------------------
	.section	.nv.constant0._ZN7cutlass13device_kernelIN5flash19enable_sm80_to_sm89INS1_16FlashAttnBwdSm80INS1_25CollectiveMainloopBwdSm80ILi1ELi1EN4cute5tupleIJNS5_1CILi64EEES8_NS7_ILi192EEEEEENS_6half_tEfNS_4arch4Sm80ELb1ELb0ELb1ELb0ELb0ELb0ELb0ELb0ELi2ELi2ELi2ELi2ELb1EEENS1_21CollectiveEpilogueBwdISA_SB_SD_Li256ELb0ELb0ELi4EEENS1_25SingleTileBwdLPTSchedulerILb0ELi64ELb0EEEEEEEEEvNT_6ParamsE,"a",@progbits
	.sectionflags	@""
	.align	4
.nv.constant0._ZN7cutlass13device_kernelIN5flash19enable_sm80_to_sm89INS1_16FlashAttnBwdSm80INS1_25CollectiveMainloopBwdSm80ILi1ELi1EN4cute5tupleIJNS5_1CILi64EEES8_NS7_ILi192EEEEEENS_6half_tEfNS_4arch4Sm80ELb1ELb0ELb1ELb0ELb0ELb0ELb0ELb0ELi2ELi2ELi2ELi2ELb1EEENS1_21CollectiveEpilogueBwdISA_SB_SD_Li256ELb0ELb0ELi4EEENS1_25SingleTileBwdLPTSchedulerILb0ELi64ELb0EEEEEEEEEvNT_6ParamsE:
	.zero		1544


//--------------------- .nv.constant0._ZN7cutlass13device_kernelIN5flash19enable_sm80_to_sm89INS1_16FlashAttnBwdSm80INS1_25CollectiveMainloopBwdSm80ILi1ELi1EN4cute5tupleIJNS5_1CILi64EEES8_NS7_ILi192EEEEEENS_6half_tEfNS_4arch4Sm80ELb1ELb0ELb1ELb0ELb1ELb0ELb0ELb0ELi2ELi2ELi2ELi2ELb1EEENS1_21CollectiveEpilogueBwdISA_SB_SD_Li256ELb0ELb0ELi4EEENS1_25SingleTileBwdLPTSchedulerILb0ELi64ELb1EEEEEEEEEvNT_6ParamsE --------------------------
	.section	.nv.constant0._ZN7cutlass13device_kernelIN5flash19enable_sm80_to_sm89INS1_16FlashAttnBwdSm80INS1_25CollectiveMainloopBwdSm80ILi1ELi1EN4cute5tupleIJNS5_1CILi64EEES8_NS7_ILi192EEEEEENS_6half_tEfNS_4arch4Sm80ELb1ELb0ELb1ELb0ELb1ELb0ELb0ELb0ELi2ELi2ELi2ELi2ELb1EEENS1_21CollectiveEpilogueBwdISA_SB_SD_Li256ELb0ELb0ELi4EEENS1_25SingleTileBwdLPTSchedulerILb0ELi64ELb1EEEEEEEEEvNT_6ParamsE,"a",@progbits
	.sectionflags	@""
	.align	4
.nv.constant0._ZN7cutlass13device_kernelIN5flash19enable_sm80_to_sm89INS1_16FlashAttnBwdSm80INS1_25CollectiveMainloopBwdSm80ILi1ELi1EN4cute5tupleIJNS5_1CILi64EEES8_NS7_ILi192EEEEEENS_6half_tEfNS_4arch4Sm80ELb1ELb0ELb1ELb0ELb1ELb0ELb0ELb0ELi2ELi2ELi2ELi2ELb1EEENS1_21CollectiveEpilogueBwdISA_SB_SD_Li256ELb0ELb0ELi4EEENS1_25SingleTileBwdLPTSchedulerILb0ELi64ELb1EEEEEEEEEvNT_6ParamsE:
	.zero		1544


//--------------------- .nv.constant0._ZN7cutlass13device_kernelIN5flash19enable_sm80_to_sm89INS1_16FlashAttnBwdSm80INS1_25CollectiveMainloopBwdSm80ILi1ELi1EN4cute5tupleIJNS5_1CILi64EEES8_NS7_ILi192EEEEEENS_6half_tEfNS_4arch4Sm80ELb1ELb0ELb1ELb0ELb0ELb0ELb0ELb0ELi2ELi2ELi2ELi2ELb1EEENS1_24CollectiveEpilogueBwdGQAISA_fSD_Li256ELb0ELb0EEENS1_25SingleTileBwdLPTSchedulerILb0ELi64ELb0EEEEEEEEEvNT_6ParamsE --------------------------
	.section	.nv.constant0._ZN7cutlass13device_kernelIN5flash19enable_sm80_to_sm89INS1_16FlashAttnBwdSm80INS1_25CollectiveMainloopBwdSm80ILi1ELi1EN4cute5tupleIJNS5_1CILi64EEES8_NS7_ILi192EEEEEENS_6half_tEfNS_4arch4Sm80ELb1ELb0ELb1ELb0ELb0ELb0ELb0ELb0ELi2ELi2ELi2ELi2ELb1EEENS1_24CollectiveEpilogueBwdGQAISA_fSD_Li256ELb0ELb0EEENS1_25SingleTileBwdLPTSchedulerILb0ELi64ELb0EEEEEEEEEvNT_6ParamsE,"a",@progbits
	.sectionflags	@""
	.align	4
.nv.constant0._ZN7cutlass13device_kernelIN5flash19enable_sm80_to_sm89INS1_16FlashAttnBwdSm80INS1_25CollectiveMainloopBwdSm80ILi1ELi1EN4cute5tupleIJNS5_1CILi64EEES8_NS7_ILi192EEEEEENS_6half_tEfNS_4arch4Sm80ELb1ELb0ELb1ELb0ELb0ELb0ELb0ELb0ELi2ELi2ELi2ELi2ELb1EEENS1_24CollectiveEpilogueBwdGQAISA_fSD_Li256ELb0ELb0EEENS1_25SingleTileBwdLPTSchedulerILb0ELi64ELb0EEEEEEEEEvNT_6ParamsE:
	.zero		1552


//--------------------- .nv.constant0._ZN7cutlass13device_kernelIN5flash19enable_sm80_to_sm89INS1_16FlashAttnBwdSm80INS1_25CollectiveMainloopBwdSm80ILi1ELi1EN4cute5tupleIJNS5_1CILi64EEES8_NS7_ILi192EEEEEENS_6half_tEfNS_4arch4Sm80ELb1ELb0ELb1ELb0ELb1ELb0ELb0ELb0ELi2ELi2ELi2ELi2ELb1EEENS1_24CollectiveEpilogueBwdGQAISA_fSD_Li256ELb0ELb1EEENS1_25SingleTileBwdLPTSchedulerILb0ELi64ELb1EEEEEEEEEvNT_6ParamsE --------------------------
	.section	.nv.constant0._ZN7cutlass13device_kernelIN5flash19enable_sm80_to_sm89INS1_16FlashAttnBwdSm80INS1_25CollectiveMainloopBwdSm80ILi1ELi1EN4cute5tupleIJNS5_1CILi64EEES8_NS7_ILi192EEEEEENS_6half_tEfNS_4arch4Sm80ELb1ELb0ELb1ELb0ELb1ELb0ELb0ELb0ELi2ELi2ELi2ELi2ELb1EEENS1_24CollectiveEpilogueBwdGQAISA_fSD_Li256ELb0ELb1EEENS1_25SingleTileBwdLPTSchedulerILb0ELi64ELb1EEEEEEEEEvNT_6ParamsE,"a",@progbits
	.sectionflags	@""
	.align	4
.nv.constant0._ZN7cutlass13device_kernelIN5flash19enable_sm80_to_sm89INS1_16FlashAttnBwdSm80INS1_25CollectiveMainloopBwdSm80ILi1ELi1EN4cute5tupleIJNS5_1CILi64EEES8_NS7_ILi192EEEEEENS_6half_tEfNS_4arch4Sm80ELb1ELb0ELb1ELb0ELb1ELb0ELb0ELb0ELi2ELi2ELi2ELi2ELb1EEENS1_24CollectiveEpilogueBwdGQAISA_fSD_Li256ELb0ELb1EEENS1_25SingleTileBwdLPTSchedulerILb0ELi64ELb1EEEEEEEEEvNT_6ParamsE:
	.zero		1552


//--------------------- .nv.constant0._ZN7cutlass13device_kernelIN5flash19enable_sm80_to_sm89INS1_16FlashAttnBwdSm80INS1_25CollectiveMainloopBwdSm80ILi1ELi1EN4cute5tupleIJNS5_1CILi64EEES8_NS7_ILi192EEEEEENS_6half_tEfNS_4arch4Sm80ELb1ELb0ELb1ELb1ELb0ELb0ELb0ELb0ELi2ELi2ELi2ELi2ELb1EEENS1_21CollectiveEpilogueBwdISA_SB_SD_Li256ELb1ELb0ELi4EEENS1_25SingleTileBwdLPTSchedulerILb1ELi64ELb0EEEEEEEEEvNT_6ParamsE --------------------------
	.section	.nv.constant0._ZN7cutlass13device_kernelIN5flash19enable_sm80_to_sm89INS1_16FlashAttnBwdSm80INS1_25CollectiveMainloopBwdSm80ILi1ELi1EN4cute5tupleIJNS5_1CILi64EEES8_NS7_ILi192EEEEEENS_6half_tEfNS_4arch4Sm80ELb1ELb0ELb1ELb1ELb0ELb0ELb0ELb0ELi2ELi2ELi2ELi2ELb1EEENS1_21CollectiveEpilogueBwdISA_SB_SD_Li256ELb1ELb0ELi4EEENS1_25SingleTileBwdLPTSchedulerILb1ELi64ELb0EEEEEEEEEvNT_6ParamsE,"a",@progbits
	.sectionflags	@""
	.align	4
.nv.constant0._ZN7cutlass13device_kernelIN5flash19enable_sm80_to_sm89INS1_16FlashAttnBwdSm80INS1_25CollectiveMainloopBwdSm80ILi1ELi1EN4cute5tupleIJNS5_1CILi64EEES8_NS7_ILi192EEEEEENS_6half_tEfNS_4arch4Sm80ELb1ELb0ELb1ELb1ELb0ELb0ELb0ELb0ELi2ELi2ELi2ELi2ELb1EEENS1_21CollectiveEpilogueBwdISA_SB_SD_Li256ELb1ELb0ELi4EEENS1_25SingleTileBwdLPTSchedulerILb1ELi64ELb0EEEEEEEEEvNT_6ParamsE:
	.zero		1544


//--------------------- .nv.constant0._ZN7cutlass13device_kernelIN5flash19enable_sm80_to_sm89INS1_16FlashAttnBwdSm80INS1_25CollectiveMainloopBwdSm80ILi1ELi1EN4cute5tupleIJNS5_1CILi64EEES8_NS7_ILi192EEEEEENS_6half_tEfNS_4arch4Sm80ELb1ELb0ELb1ELb1ELb1ELb0ELb0ELb0ELi2ELi2ELi2ELi2ELb1EEENS1_21CollectiveEpilogueBwdISA_SB_SD_Li256ELb1ELb0ELi4EEENS1_25SingleTileBwdLPTSchedulerILb1ELi64ELb1EEEEEEEEEvNT_6ParamsE --------------------------
	.section	.nv.constant0._ZN7cutlass13device_kernelIN5flash19enable_sm80_to_sm89INS1_16FlashAttnBwdSm80INS1_25CollectiveMainloopBwdSm80ILi1ELi1EN4cute5tupleIJNS5_1CILi64EEES8_NS7_ILi192EEEEEENS_6half_tEfNS_4arch4Sm80ELb1ELb0ELb1ELb1ELb1ELb0ELb0ELb0ELi2ELi2ELi2ELi2ELb1EEENS1_21CollectiveEpilogueBwdISA_SB_SD_Li256ELb1ELb0ELi4EEENS1_25SingleTileBwdLPTSchedulerILb1ELi64ELb1EEEEEEEEEvNT_6ParamsE,"a",@progbits
	.sectionflags	@""
	.align	4
.nv.constant0._ZN7cutlass13device_kernelIN5flash19enable_sm80_to_sm89INS1_16FlashAttnBwdSm80INS1_25CollectiveMainloopBwdSm80ILi1ELi1EN4cute5tupleIJNS5_1CILi64EEES8_NS7_ILi192EEEEEENS_6half_tEfNS_4arch4Sm80ELb1ELb0ELb1ELb1ELb1ELb0ELb0ELb0ELi2ELi2ELi2ELi2ELb1EEENS1_21CollectiveEpilogueBwdISA_SB_SD_Li256ELb1ELb0ELi4EEENS1_25SingleTileBwdLPTSchedulerILb1ELi64ELb1EEEEEEEEEvNT_6ParamsE:
	.zero		1544


//--------------------- .nv.constant0._ZN7cutlass13device_kernelIN5flash19enable_sm80_to_sm89INS1_16FlashAttnBwdSm80INS1_25CollectiveMainloopBwdSm80ILi1ELi1EN4cute5tupleIJNS5_1CILi64EEES8_NS7_ILi192EEEEEENS_6half_tEfNS_4arch4Sm80ELb1ELb0ELb1ELb1ELb0ELb0ELb0ELb0ELi2ELi2ELi2ELi2ELb1EEENS1_24CollectiveEpilogueBwdGQAISA_fSD_Li256ELb1ELb0EEENS1_25SingleTileBwdLPTSchedulerILb1ELi64ELb0EEEEEEEEEvNT_6ParamsE --------------------------
	.section	.nv.constant0._ZN7cutlass13device_kernelIN5flash19enable_sm80_to_sm89INS1_16FlashAttnBwdSm80INS1_25CollectiveMainloopBwdSm80ILi1ELi1EN4cute5tupleIJNS5_1CILi64EEES8_NS7_ILi192EEEEEENS_6half_tEfNS_4arch4Sm80ELb1ELb0ELb1ELb1ELb0ELb0ELb0ELb0ELi2ELi2ELi2ELi2ELb1EEENS1_24CollectiveEpilogueBwdGQAISA_fSD_Li256ELb1ELb0EEENS1_25SingleTileBwdLPTSchedulerILb1ELi64ELb0EEEEEEEEEvNT_6ParamsE,"a",@progbits
	.sectionflags	@""
	.align	4
.nv.constant0._ZN7cutlass13device_kernelIN5flash19enable_sm80_to_sm89INS1_16FlashAttnBwdSm80INS1_25CollectiveMainloopBwdSm80ILi1ELi1EN4cute5tupleIJNS5_1CILi64EEES8_NS7_ILi192EEEEEENS_6half_tEfNS_4arch4Sm80ELb1ELb0ELb1ELb1ELb0ELb0ELb0ELb0ELi2ELi2ELi2ELi2ELb1EEENS1_24CollectiveEpilogueBwdGQAISA_fSD_Li256ELb1ELb0EEENS1_25SingleTileBwdLPTSchedulerILb1ELi64ELb0EEEEEEEEEvNT_6ParamsE:
	.zero		1552


//--------------------- .nv.constant0._ZN7cutlass13device_kernelIN5flash19enable_sm80_to_sm89INS1_16FlashAttnBwdSm80INS1_25CollectiveMainloopBwdSm80ILi1ELi1EN4cute5tupleIJNS5_1CILi64EEES8_NS7_ILi192EEEEEENS_6half_tEfNS_4arch4Sm80ELb1ELb0ELb1ELb1ELb1ELb0ELb0ELb0ELi2ELi2ELi2ELi2ELb1EEENS1_24CollectiveEpilogueBwdGQAISA_fSD_Li256ELb1ELb1EEENS1_25SingleTileBwdLPTSchedulerILb1ELi64ELb1EEEEEEEEEvNT_6ParamsE --------------------------
	.section	.nv.constant0._ZN7cutlass13device_kernelIN5flash19enable_sm80_to_sm89INS1_16FlashAttnBwdSm80INS1_25CollectiveMainloopBwdSm80ILi1ELi1EN4cute5tupleIJNS5_1CILi64EEES8_NS7_ILi192EEEEEENS_6half_tEfNS_4arch4Sm80ELb1ELb0ELb1ELb1ELb1ELb0ELb0ELb0ELi2ELi2ELi2ELi2ELb1EEENS1_24CollectiveEpilogueBwdGQAISA_fSD_Li256ELb1ELb1EEENS1_25SingleTileBwdLPTSchedulerILb1ELi64ELb1EEEEEEEEEvNT_6ParamsE,"a",@progbits
	.sectionflags	@""
	.align	4
.nv.constant0._ZN7cutlass13device_kernelIN5flash19enable_sm80_to_sm89INS1_16FlashAttnBwdSm80INS1_25CollectiveMainloopBwdSm80ILi1ELi1EN4cute5tupleIJNS5_1CILi64EEES8_NS7_ILi192EEEEEENS_6half_tEfNS_4arch4Sm80ELb1ELb0ELb1ELb1ELb1ELb0ELb0ELb0ELi2ELi2ELi2ELi2ELb1EEENS1_24CollectiveEpilogueBwdGQAISA_fSD_Li256ELb1ELb1EEENS1_25SingleTileBwdLPTSchedulerILb1ELi64ELb1EEEEEEEEEvNT_6ParamsE:
	.zero		1552


//--------------------- .nv.constant0._ZN7cutlass13device_kernelIN5flash19enable_sm80_to_sm89INS1_16FlashAttnBwdSm80INS1_25CollectiveMainloopBwdSm80ILi2ELi1EN4cute5tupleIJNS5_1CILi64EEENS7_ILi80EEENS7_ILi192EEEEEENS_6half_tEfNS_4arch4Sm80ELb0ELb0ELb1ELb0ELb0ELb0ELb1ELb0ELi2ELi4ELi2ELi2ELb0EEENS1_21CollectiveEpilogueBwdISB_SC_SE_Li256ELb0ELb1ELi4EEENS1_19SingleTileSchedulerILb0ELb0ELb0ELi80EEEEEEEEEvNT_6ParamsE --------------------------
	.section	.nv.constant0._ZN7cutlass13device_kernelIN5flash19enable_sm80_to_sm89INS1_16FlashAttnBwdSm80INS1_25CollectiveMainloopBwdSm80ILi2ELi1EN4cute5tupleIJNS5_1CILi64EEENS7_ILi80EEENS7_ILi192EEEEEENS_6half_tEfNS_4arch4Sm80ELb0ELb0ELb1ELb0ELb0ELb0ELb1ELb0ELi2ELi4ELi2ELi2ELb0EEENS1_21CollectiveEpilogueBwdISB_SC_SE_Li256ELb0ELb1ELi4EEENS1_19SingleTileSchedulerILb0ELb0ELb0ELi80EEEEEEEEEvNT_6ParamsE,"a",@progbits
	.sectionflags	@""
	.align	4
.nv.constant0._ZN7cutlass13device_kernelIN5flash19enable_sm80_to_sm89INS1_16FlashAttnBwdSm80INS1_25CollectiveMainloopBwdSm80ILi2ELi1EN4cute5tupleIJNS5_1CILi64EEENS7_ILi80EEENS7_ILi192EEEEEENS_6half_tEfNS_4arch4Sm80ELb0ELb0ELb1ELb0ELb0ELb0ELb1ELb0ELi2ELi4ELi2ELi2ELb0EEENS1_21CollectiveEpilogueBwdISB_SC_SE_Li256ELb0ELb1ELi4EEENS1_19SingleTileSchedulerILb0ELb0ELb0ELi80EEEEEEEEEvNT_6ParamsE:
	.zero		1520


//--------------------- .nv.constant0._ZN7cutlass13device_kernelIN5flash19enable_sm80_to_sm89INS1_16FlashAttnBwdSm80INS1_25CollectiveMainloopBwdSm80ILi2ELi1EN4cute5tupleIJNS5_1CILi64EEENS7_ILi80EEENS7_ILi192EEEEEENS_6half_tEfNS_4arch4Sm80ELb0ELb0ELb1ELb0ELb1ELb0ELb1ELb0ELi2ELi4ELi2ELi2ELb0EEENS1_21CollectiveEpilogueBwdISB_SC_SE_Li256ELb0ELb1ELi4EEENS1_19SingleTileSchedulerILb0ELb0ELb0ELi80EEEEEEEEEvNT_6ParamsE --------------------------
	.section	.nv.constant0._ZN7cutlass13device_kernelIN5flash19enable_sm80_to_sm89INS1_16FlashAttnBwdSm80INS1_25CollectiveMainloopBwdSm80ILi2ELi1EN4cute5tupleIJNS5_1CILi64EEENS7_ILi80EEENS7_ILi192EEEEEENS_6half_tEfNS_4arch4Sm80ELb0ELb0ELb1ELb0ELb1ELb0ELb1ELb0ELi2ELi4ELi2ELi2ELb0EEENS1_21CollectiveEpilogueBwdISB_SC_SE_Li256ELb0ELb1ELi4EEENS1_19SingleTileSchedulerILb0ELb0ELb0ELi80EEEEEEEEEvNT_6ParamsE,"a",@progbits
	.sectionflags	@""
	.align	4
.nv.constant0._ZN7cutlass13device_kernelIN5flash19enable_sm80_to_sm89INS1_16FlashAttnBwdSm80INS1_25CollectiveMainloopBwdSm80ILi2ELi1EN4cute5tupleIJNS5_1CILi64EEENS7_ILi80EEENS7_ILi192EEEEEENS_6half_tEfNS_4arch4Sm80ELb0ELb0ELb1ELb0ELb1ELb0ELb1ELb0ELi2ELi4ELi2ELi2ELb0EEENS1_21CollectiveEpilogueBwdISB_SC_SE_Li256ELb0ELb1ELi4EEENS1_19SingleTileSchedulerILb0ELb0ELb0ELi80EEEEEEEEEvNT_6ParamsE:
	.zero		1520


//--------------------- .nv.constant0._ZN7cutlass13device_kernelIN5flash19enable_sm80_to_sm89INS1_16FlashAttnBwdSm80INS1_25CollectiveMainloopBwdSm80ILi2ELi1EN4cute5tupleIJNS5_1CILi64EEENS7_ILi80EEENS7_ILi192EEEEEENS_6half_tEfNS_4arch4Sm80ELb0ELb0ELb1ELb0ELb0ELb0ELb1ELb0ELi2ELi4ELi2ELi2ELb0EEENS1_24CollectiveEpilogueBwdGQAISB_fSE_Li256ELb0ELb0EEENS1_19SingleTileSchedulerILb0ELb0ELb0ELi80EEEEEEEEEvNT_6ParamsE --------------------------
	.section	.nv.constant0._ZN7cutlass13device_kernelIN5flash19enable_sm80_to_sm89INS1_16FlashAttnBwdSm80INS1_25CollectiveMainloopBwdSm80ILi2ELi1EN4cute5tupleIJNS5_1CILi64EEENS7_ILi80EEENS7_ILi192EEEEEENS_6half_tEfNS_4arch4Sm80ELb0ELb0ELb1ELb0ELb0ELb0ELb1ELb0ELi2ELi4ELi2ELi2ELb0EEENS1_24CollectiveEpilogueBwdGQAISB_fSE_Li256ELb0ELb0EEENS1_19SingleTileSchedulerILb0ELb0ELb0ELi80EEEEEEEEEvNT_6ParamsE,"a",@progbits
	.sectionflags	@""
	.align	4
.nv.constant0._ZN7cutlass13device_kernelIN5flash19enable_sm80_to_sm89INS1_16FlashAttnBwdSm80INS1_25CollectiveMainloopBwdSm80ILi2ELi1EN4cute5tupleIJNS5_1CILi64EEENS7_ILi80EEENS7_ILi192EEEEEENS_6half_tEfNS_4arch4Sm80ELb0ELb0ELb1ELb0ELb0ELb0ELb1ELb0ELi2ELi4ELi2ELi2ELb0EEENS1_24CollectiveEpilogueBwdGQAISB_fSE_Li256ELb0ELb0EEENS1_19SingleTileSchedulerILb0ELb0ELb0ELi80EEEEEEEEEvNT_6ParamsE:
	.zero		1528


//--------------------- .nv.constant0._ZN7cutlass13device_kernelIN5flash19enable_sm80_to_sm89INS1_16FlashAttnBwdSm80INS1_25CollectiveMainloopBwdSm80ILi2ELi1EN4cute5tupleIJNS5_1CILi64EEENS7_ILi80EEENS7_ILi192EEEEEENS_6half_tEfNS_4arch4Sm80ELb0ELb0ELb1ELb0ELb1ELb0ELb1ELb0ELi2ELi4ELi2ELi2ELb0EEENS1_24CollectiveEpilogueBwdGQAISB_fSE_Li256ELb0ELb1EEENS1_19SingleTileSchedulerILb0ELb0ELb0ELi80EEEEEEEEEvNT_6ParamsE --------------------------
	.section	.nv.constant0._ZN7cutlass13device_kernelIN5flash19enable_sm80_to_sm89INS1_16FlashAttnBwdSm80INS1_25CollectiveMainloopBwdSm80ILi2ELi1EN4cute5tupleIJNS5_1CILi64EEENS7_ILi80EEENS7_ILi192EEEEEENS_6half_tEfNS_4arch4Sm80ELb0ELb0ELb1ELb0ELb1ELb0ELb1ELb0ELi2ELi4ELi2ELi2ELb0EEENS1_24CollectiveEpilogueBwdGQAISB_fSE_Li256ELb0ELb1EEENS1_19SingleTileSchedulerILb0ELb0ELb0ELi80EEEEEEEEEvNT_6ParamsE,"a",@progbits
	.sectionflags	@""
	.align	4
.nv.constant0._ZN7cutlass13device_kernelIN5flash19enable_sm80_to_sm89INS1_16FlashAttnBwdSm80INS1_25CollectiveMainloopBwdSm80ILi2ELi1EN4cute5tupleIJNS5_1CILi64EEENS7_ILi80EEENS7_ILi192EEEEEENS_6half_tEfNS_4arch4Sm80ELb0ELb0ELb1ELb0ELb1ELb0ELb1ELb0ELi2ELi4ELi2ELi2ELb0EEENS1_24CollectiveEpilogueBwdGQAISB_fSE_Li256ELb0ELb1EEENS1_19SingleTileSchedulerILb0ELb0ELb0ELi80EEEEEEEEEvNT_6ParamsE:
	.zero		1528


//--------------------- .nv.constant0._ZN7cutlass13device_kernelIN5flash19enable_sm80_to_sm89INS1_16FlashAttnBwdSm80INS1_25CollectiveMainloopBwdSm80ILi2ELi1EN4cute5tupleIJNS5_1CILi64EEENS7_ILi80EEENS7_ILi192EEEEEENS_6half_tEfNS_4arch4Sm80ELb0ELb0ELb1ELb1ELb0ELb0ELb1ELb0ELi2ELi4ELi2ELi2ELb0EEENS1_21CollectiveEpilogueBwdISB_SC_SE_Li256ELb1ELb1ELi4EEENS1_19SingleTileSchedulerILb1ELb0ELb0ELi80EEEEEEEEEvNT_6ParamsE --------------------------
	.section	.nv.constant0._ZN7cutlass13device_kernelIN5flash19enable_sm80_to_sm89INS1_16FlashAttnBwdSm80INS1_25CollectiveMainloopBwdSm80ILi2ELi1EN4cute5tupleIJNS5_1CILi64EEENS7_ILi80EEENS7_ILi192EEEEEENS_6half_tEfNS_4arch4Sm80ELb0ELb0ELb1ELb1ELb0ELb0ELb1ELb0ELi2ELi4ELi2ELi2ELb0EEENS1_21CollectiveEpilogueBwdISB_SC_SE_Li256ELb1ELb1ELi4EEENS1_19SingleTileSchedulerILb1ELb0ELb0ELi80EEEEEEEEEvNT_6ParamsE,"a",@progbits
	.sectionflags	@""
	.align	4
.nv.constant0._ZN7cutlass13device_kernelIN5flash19enable_sm80_to_sm89INS1_16FlashAttnBwdSm80INS1_25CollectiveMainloopBwdSm80ILi2ELi1EN4cute5tupleIJNS5_1CILi64EEENS7_ILi80EEENS7_ILi192EEEEEENS_6half_tEfNS_4arch4Sm80ELb0ELb0ELb1ELb1ELb0ELb0ELb1ELb0ELi2ELi4ELi2ELi2ELb0EEENS1_21CollectiveEpilogueBwdISB_SC_SE_Li256ELb1ELb1ELi4EEENS1_19SingleTileSchedulerILb1ELb0ELb0ELi80EEEEEEEEEvNT_6ParamsE:
	.zero		1520


//--------------------- .nv.constant0._ZN7cutlass13device_kernelIN5flash19enable_sm80_to_sm89INS1_16FlashAttnBwdSm80INS1_25CollectiveMainloopBwdSm80ILi2ELi1EN4cute5tupleIJNS5_1CILi64EEENS7_ILi80EEENS7_ILi192EEEEEENS_6half_tEfNS_4arch4Sm80ELb0ELb0ELb1ELb1ELb1ELb0ELb1ELb0ELi2ELi4ELi2ELi2ELb0EEENS1_21CollectiveEpilogueBwdISB_SC_SE_Li256ELb1ELb1ELi4EEENS1_19SingleTileSchedulerILb1ELb0ELb0ELi80EEEEEEEEEvNT_6ParamsE --------------------------
	.section	.nv.constant0._ZN7cutlass13device_kernelIN5flash19enable_sm80_to_sm89INS1_16FlashAttnBwdSm80INS1_25CollectiveMainloopBwdSm80ILi2ELi1EN4cute5tupleIJNS5_1CILi64EEENS7_ILi80EEENS7_ILi192EEEEEENS_6half_tEfNS_4arch4Sm80ELb0ELb0ELb1ELb1ELb1ELb0ELb1ELb0ELi2ELi4ELi2ELi2ELb0EEENS1_21CollectiveEpilogueBwdISB_SC_SE_Li256ELb1ELb1ELi4EEENS1_19SingleTileSchedulerILb1ELb0ELb0ELi80EEEEEEEEEvNT_6ParamsE,"a",@progbits
	.sectionflags	@""
	.align	4
.nv.constant0._ZN7cutlass13device_kernelIN5flash19enable_sm80_to_sm89INS1_16FlashAttnBwdSm80INS1_25CollectiveMainloopBwdSm80ILi2ELi1EN4cute5tupleIJNS5_1CILi64EEENS7_ILi80EEENS7_ILi192EEEEEENS_6half_tEfNS_4arch4Sm80ELb0ELb0ELb1ELb1ELb1ELb0ELb1ELb0ELi2ELi4ELi2ELi2ELb0EEENS1_21CollectiveEpilogueBwdISB_SC_SE_Li256ELb1ELb1ELi4EEENS1_19SingleTileSchedulerILb1ELb0ELb0ELi80EEEEEEEEEvNT_6ParamsE:
	.zero		1520


//--------------------- .nv.constant0._ZN7cutlass13device_kernelIN5flash19enable_sm80_to_sm89INS1_16FlashAttnBwdSm80INS1_25CollectiveMainloopBwdSm80ILi2ELi1EN4cute5tupleIJNS5_1CILi64EEENS7_ILi80EEENS7_ILi192EEEEEENS_6half_tEfNS_4arch4Sm80ELb0ELb0ELb1ELb1ELb0ELb0ELb1ELb0ELi2ELi4ELi2ELi2ELb0EEENS1_24CollectiveEpilogueBwdGQAISB_fSE_Li256ELb1ELb0EEENS1_19SingleTileSchedulerILb1ELb0ELb0ELi80EEEEEEEEEvNT_6ParamsE --------------------------
	.section	.nv.constant0._ZN7cutlass13device_kernelIN5flash19enable_sm80_to_sm89INS1_16FlashAttnBwdSm80INS1_25CollectiveMainloopBwdSm80ILi2ELi1EN4cute5tupleIJNS5_1CILi64EEENS7_ILi80EEENS7_ILi192EEEEEENS_6half_tEfNS_4arch4Sm80ELb0ELb0ELb1ELb1ELb0ELb0ELb1ELb0ELi2ELi4ELi2ELi2ELb0EEENS1_24CollectiveEpilogueBwdGQAISB_fSE_Li256ELb1ELb0EEENS1_19SingleTileSchedulerILb1ELb0ELb0ELi80EEEEEEEEEvNT_6ParamsE,"a",@progbits
	.sectionflags	@""
	.align	4
.nv.constant0._ZN7cutlass13device_kernelIN5flash19enable_sm80_to_sm89INS1_16FlashAttnBwdSm80INS1_25CollectiveMainloopBwdSm80ILi2ELi1EN4cute5tupleIJNS5_1CILi64EEENS7_ILi80EEENS7_ILi192EEEEEENS_6half_tEfNS_4arch4Sm80ELb0ELb0ELb1ELb1ELb0ELb0ELb1ELb0ELi2ELi4ELi2ELi2ELb0EEENS1_24CollectiveEpilogueBwdGQAISB_fSE_Li256ELb1ELb0EEENS1_19SingleTileSchedulerILb1ELb0ELb0ELi80EEEEEEEEEvNT_6ParamsE:
	.zero		1528


//--------------------- .nv.constant0._ZN7cutlass13device_kernelIN5flash19enable_sm80_to_sm89INS1_16FlashAttnBwdSm80INS1_25CollectiveMainloopBwdSm80ILi2ELi1EN4cute5tupleIJNS5_1CILi64EEENS7_ILi80EEENS7_ILi192EEEEEENS_6half_tEfNS_4arch4Sm80ELb0ELb0ELb1ELb1ELb1ELb0ELb1ELb0ELi2ELi4ELi2ELi2ELb0EEENS1_24CollectiveEpilogueBwdGQAISB_fSE_Li256ELb1ELb1EEENS1_19SingleTileSchedulerILb1ELb0ELb0ELi80EEEEEEEEEvNT_6ParamsE --------------------------
	.section	.nv.constant0._ZN7cutlass13device_kernelIN5flash19enable_sm80_to_sm89INS1_16FlashAttnBwdSm80INS1_25CollectiveMainloopBwdSm80ILi2ELi1EN4cute5tupleIJNS5_1CILi64EEENS7_ILi80EEENS7_ILi192EEEEEENS_6half_tEfNS_4arch4Sm80ELb0ELb0ELb1ELb1ELb1ELb0ELb1ELb0ELi2ELi4ELi2ELi2ELb0EEENS1_24CollectiveEpilogueBwdGQAISB_fSE_Li256ELb1ELb1EEENS1_19SingleTileSchedulerILb1ELb0ELb0ELi80EEEEEEEEEvNT_6ParamsE,"a",@progbits
	.sectionflags	@""
	.align	4
.nv.constant0._ZN7cutlass13device_kernelIN5flash19enable_sm80_to_sm89INS1_16FlashAttnBwdSm80INS1_25CollectiveMainloopBwdSm80ILi2ELi1EN4cute5tupleIJNS5_1CILi64EEENS7_ILi80EEENS7_ILi192EEEEEENS_6half_tEfNS_4arch4Sm80ELb0ELb0ELb1ELb1ELb1ELb0ELb1ELb0ELi2ELi4ELi2ELi2ELb0EEENS1_24CollectiveEpilogueBwdGQAISB_fSE_Li256ELb1ELb1EEENS1_19SingleTileSchedulerILb1ELb0ELb0ELi80EEEEEEEEEvNT_6ParamsE:
	.zero		1528


//--------------------- .nv.constant0._ZN7cutlass13device_kernelIN5flash19enable_sm80_to_sm89INS1_16FlashAttnBwdSm80INS1_25CollectiveMainloopBwdSm80ILi2ELi1EN4cute5tupleIJNS5_1CILi64EEENS7_ILi80EEENS7_ILi192EEEEEENS_6half_tEfNS_4arch4Sm80ELb0ELb1ELb1ELb0ELb0ELb0ELb1ELb0ELi2ELi4ELi2ELi2ELb0EEENS1_21CollectiveEpilogueBwdISB_SC_SE_Li256ELb0ELb1ELi4EEENS1_19SingleTileSchedulerILb0ELb0ELb0ELi80EEEEEEEEEvNT_6ParamsE --------------------------
	.section	.nv.constant0._ZN7cutlass13device_kernelIN5flash19enable_sm80_to_sm89INS1_16FlashAttnBwdSm80INS1_25CollectiveMainloopBwdSm80ILi2ELi1EN4cute5tupleIJNS5_1CILi64EEENS7_ILi80EEENS7_ILi192EEEEEENS_6half_tEfNS_4arch4Sm80ELb0ELb1ELb1ELb0ELb0ELb0ELb1ELb0ELi2ELi4ELi2ELi2ELb0EEENS1_21CollectiveEpilogueBwdISB_SC_SE_Li256ELb0ELb1ELi4EEENS1_19SingleTileSchedulerILb0ELb0ELb0ELi80EEEEEEEEEvNT_6ParamsE,"a",@progbits
	.sectionflags	@""
	.align	4
.nv.constant0._ZN7cutlass13device_kernelIN5flash19enable_sm80_to_sm89INS1_16FlashAttnBwdSm80INS1_25CollectiveMainloopBwdSm80ILi2ELi1EN4cute5tupleIJNS5_1CILi64EEENS7_ILi80EEENS7_ILi192EEEEEENS_6half_tEfNS_4arch4Sm80ELb0ELb1ELb1ELb0ELb0ELb0ELb1ELb0ELi2ELi4ELi2ELi2ELb0EEENS1_21CollectiveEpilogueBwdISB_SC_SE_Li256ELb0ELb1ELi4EEENS1_19SingleTileSchedulerILb0ELb0ELb0ELi80EEEEEEEEEvNT_6ParamsE:
	.zero		1520


//--------------------- .nv.constant0._ZN7cutlass13device_kernelIN5flash19enable_sm80_to_sm89INS1_16FlashAttnBwdSm80INS1_25CollectiveMainloopBwdSm80ILi2ELi1EN4cute5tupleIJNS5_1CILi64EEENS7_ILi80EEENS7_ILi192EEEEEENS_6half_tEfNS_4arch4Sm80ELb0ELb1ELb1ELb0ELb1ELb0ELb1ELb0ELi2ELi4ELi2ELi2ELb0EEENS1_21CollectiveEpilogueBwdISB_SC_SE_Li256ELb0ELb1ELi4EEENS1_19SingleTileSchedulerILb0ELb0ELb0ELi80EEEEEEEEEvNT_6ParamsE --------------------------
	.section	.nv.constant0._ZN7cutlass13device_kernelIN5flash19enable_sm80_to_sm89INS1_16FlashAttnBwdSm80INS1_25CollectiveMainloopBwdSm80ILi2ELi1EN4cute5tupleIJNS5_1CILi64EEENS7_ILi80EEENS7_ILi192EEEEEENS_6half_tEfNS_4arch4Sm80ELb0ELb1ELb1ELb0ELb1ELb0ELb1ELb0ELi2ELi4ELi2ELi2ELb0EEENS1_21CollectiveEpilogueBwdISB_SC_SE_Li256ELb0ELb1ELi4EEENS1_19SingleTileSchedulerILb0ELb0ELb0ELi80EEEEEEEEEvNT_6ParamsE,"a",@progbits
	.sectionflags	@""
	.align	4
.nv.constant0._ZN7cutlass13device_kernelIN5flash19enable_sm80_to_sm89INS1_16FlashAttnBwdSm80INS1_25CollectiveMainloopBwdSm80ILi2ELi1EN4cute5tupleIJNS5_1CILi64EEENS7_ILi80EEENS7_ILi192EEEEEENS_6half_tEfNS_4arch4Sm80ELb0ELb1ELb1ELb0ELb1ELb0ELb1ELb0ELi2ELi4ELi2ELi2ELb0EEENS1_21CollectiveEpilogueBwdISB_SC_SE_Li256ELb0ELb1ELi4EEENS1_19SingleTileSchedulerILb0ELb0ELb0ELi80EEEEEEEEEvNT_6ParamsE:
	.zero		1520


//--------------------- .nv.constant0._ZN7cutlass13device_kernelIN5flash19enable_sm80_to_sm89INS1_16FlashAttnBwdSm80INS1_25CollectiveMainloopBwdSm80ILi2ELi1EN4cute5tupleIJNS5_1CILi64EEENS7_ILi80EEENS7_ILi192EEEEEENS_6half_tEfNS_4arch4Sm80ELb0ELb1ELb1ELb0ELb0ELb0ELb1ELb0ELi2ELi4ELi2ELi2ELb0EEENS1_24CollectiveEpilogueBwdGQAISB_fSE_Li256ELb0ELb0EEENS1_19SingleTileSchedulerILb0ELb0ELb0ELi80EEEEEEEEEvNT_6ParamsE --------------------------
	.section	.nv.constant0._ZN7cutlass13device_kernelIN5flash19enable_sm80_to_sm89INS1_16FlashAttnBwdSm80INS1_25CollectiveMainloopBwdSm80ILi2ELi1EN4cute5tupleIJNS5_1CILi64EEENS7_ILi80EEENS7_ILi192EEEEEENS_6half_tEfNS_4arch4Sm80ELb0ELb1ELb1ELb0ELb0ELb0ELb1ELb0ELi2ELi4ELi2ELi2ELb0EEENS1_24CollectiveEpilogueBwdGQAISB_fSE_Li256ELb0ELb0EEENS1_19SingleTileSchedulerILb0ELb0ELb0ELi80EEEEEEEEEvNT_6ParamsE,"a",@progbits
	.sectionflags	@""
	.align	4
.nv.constant0._ZN7cutlass13device_kernelIN5flash19enable_sm80_to_sm89INS1_16FlashAttnBwdSm80INS1_25CollectiveMainloopBwdSm80ILi2ELi1EN4cute5tupleIJNS5_1CILi64EEENS7_ILi80EEENS7_ILi192EEEEEENS_6half_tEfNS_4arch4Sm80ELb0ELb1ELb1ELb0ELb0ELb0ELb1ELb0ELi2ELi4ELi2ELi2ELb0EEENS1_24CollectiveEpilogueBwdGQAISB_fSE_Li256ELb0ELb0EEENS1_19SingleTileSchedulerILb0ELb0ELb0ELi80EEEEEEEEEvNT_6ParamsE:
	.zero		1528


//--------------------- .nv.constant0._ZN7cutlass13device_kernelIN5flash19enable_sm80_to_sm89INS1_16FlashAttnBwdSm80INS1_25CollectiveMainloopBwdSm80ILi2ELi1EN4cute5tupleIJNS5_1CILi64EEENS7_ILi80EEENS7_ILi192EEEEEENS_6half_tEfNS_4arch4Sm80ELb0ELb1ELb1ELb0ELb1ELb0ELb1ELb0ELi2ELi4ELi2ELi2ELb0EEENS1_24CollectiveEpilogueBwdGQAISB_fSE_Li256ELb0ELb1EEENS1_19SingleTileSchedulerILb0ELb0ELb0ELi80EEEEEEEEEvNT_6ParamsE --------------------------
	.section	.nv.constant0._ZN7cutlass13device_kernelIN5flash19enable_sm80_to_sm89INS1_16FlashAttnBwdSm80INS1_25CollectiveMainloopBwdSm80ILi2ELi1EN4cute5tupleIJNS5_1CILi64EEENS7_ILi80EEENS7_ILi192EEEEEENS_6half_tEfNS_4arch4Sm80ELb0ELb1ELb1ELb0ELb1ELb0ELb1ELb0ELi2ELi4ELi2ELi2ELb0EEENS1_24CollectiveEpilogueBwdGQAISB_fSE_Li256ELb0ELb1EEENS1_19SingleTileSchedulerILb0ELb0ELb0ELi80EEEEEEEEEvNT_6ParamsE,"a",@progbits
	.sectionflags	@""
	.align	4
.nv.constant0._ZN7cutlass13device_kernelIN5flash19enable_sm80_to_sm89INS1_16FlashAttnBwdSm80INS1_25CollectiveMainloopBwdSm80ILi2ELi1EN4cute5tupleIJNS5_1CILi64EEENS7_ILi80EEENS7_ILi192EEEEEENS_6half_tEfNS_4arch4Sm80ELb0ELb1ELb1ELb0ELb1ELb0ELb1ELb0ELi2ELi4ELi2ELi2ELb0EEENS1_24CollectiveEpilogueBwdGQAISB_fSE_Li256ELb0ELb1EEENS1_19SingleTileSchedulerILb0ELb0ELb0ELi80EEEEEEEEEvNT_6ParamsE:
	.zero		1528


//--------------------- .nv.constant0._ZN7cutlass13device_kernelIN5flash19enable_sm80_to_sm89INS1_16FlashAttnBwdSm80INS1_25CollectiveMainloopBwdSm80ILi2ELi1EN4cute5tupleIJNS5_1CILi64EEENS7_ILi80EEENS7_ILi192EEEEEENS_6half_tEfNS_4arch4Sm80ELb0ELb1ELb1ELb1ELb0ELb0ELb1ELb0ELi2ELi4ELi2ELi2ELb0EEENS1_21CollectiveEpilogueBwdISB_SC_SE_Li256ELb1ELb1ELi4EEENS1_19SingleTileSchedulerILb1ELb0ELb0ELi80EEEEEEEEEvNT_6ParamsE --------------------------
	.section	.nv.constant0._ZN7cutlass13device_kernelIN5flash19enable_sm80_to_sm89INS1_16FlashAttnBwdSm80INS1_25CollectiveMainloopBwdSm80ILi2ELi1EN4cute5tupleIJNS5_1CILi64EEENS7_ILi80EEENS7_ILi192EEEEEENS_6half_tEfNS_4arch4Sm80ELb0ELb1ELb1ELb1ELb0ELb0ELb1ELb0ELi2ELi4ELi2ELi2ELb0EEENS1_21CollectiveEpilogueBwdISB_SC_SE_Li256ELb1ELb1ELi4EEENS1_19SingleTileSchedulerILb1ELb0ELb0ELi80EEEEEEEEEvNT_6ParamsE,"a",@progbits
	.sectionflags	@""
	.align	4
.nv.constant0._ZN7cutlass13device_kernelIN5flash19enable_sm80_to_sm89INS1_16FlashAttnBwdSm80INS1_25CollectiveMainloopBwdSm80ILi2ELi1EN4cute5tupleIJNS5_1CILi64EEENS7_ILi80EEENS7_ILi192EEEEEENS_6half_tEfNS_4arch4Sm80ELb0ELb1ELb1ELb1ELb0ELb0ELb1ELb0ELi2ELi4ELi2ELi2ELb0EEENS1_21CollectiveEpilogueBwdISB_SC_SE_Li256ELb1ELb1ELi4EEENS1_19SingleTileSchedulerILb1ELb0ELb0ELi80EEEEEEEEEvNT_6ParamsE:
	.zero		1520


//--------------------- .nv.constant0._ZN7cutlass13device_kernelIN5flash19enable_sm80_to_sm89INS1_16FlashAttnBwdSm80INS1_25CollectiveMainloopBwdSm80ILi2ELi1EN4cute5tupleIJNS5_1CILi64EEENS7_ILi80EEENS7_ILi192EEEEEENS_6half_tEfNS_4arch4Sm80ELb0ELb1ELb1ELb1ELb1ELb0ELb1ELb0ELi2ELi4ELi2ELi2ELb0EEENS1_21CollectiveEpilogueBwdISB_SC_SE_Li256ELb1ELb1ELi4EEENS1_19SingleTileSchedulerILb1ELb0ELb0ELi80EEEEEEEEEvNT_6ParamsE --------------------------
	.section	.nv.constant0._ZN7cutlass13device_kernelIN5flash19enable_sm80_to_sm89INS1_16FlashAttnBwdSm80INS1_25CollectiveMainloopBwdSm80ILi2ELi1EN4cute5tupleIJNS5_1CILi64EEENS7_ILi80EEENS7_ILi192EEEEEENS_6half_tEfNS_4arch4Sm80ELb0ELb1ELb1ELb1ELb1ELb0ELb1ELb0ELi2ELi4ELi2ELi2ELb0EEENS1_21CollectiveEpilogueBwdISB_SC_SE_Li256ELb1ELb1ELi4EEENS1_19SingleTileSchedulerILb1ELb0ELb0ELi80EEEEEEEEEvNT_6ParamsE,"a",@progbits
	.sectionflags	@""
	.align	4
.nv.constant0._ZN7cutlass13device_kernelIN5flash19enable_sm80_to_sm89INS1_16FlashAttnBwdSm80INS1_25CollectiveMainloopBwdSm80ILi2ELi1EN4cute5tupleIJNS5_1CILi64EEENS7_ILi80EEENS7_ILi192EEEEEENS_6half_tEfNS_4arch4Sm80ELb0ELb1ELb1ELb1ELb1ELb0ELb1ELb0ELi2ELi4ELi2ELi2ELb0EEENS1_21CollectiveEpilogueBwdISB_SC_SE_Li256ELb1ELb1ELi4EEENS1_19SingleTileSchedulerILb1ELb0ELb0ELi80EEEEEEEEEvNT_6ParamsE:
	.zero		1520


//--------------------- .nv.constant0._ZN7cutlass13device_kernelIN5flash19enable_sm80_to_sm89INS1_16FlashAttnBwdSm80INS1_25CollectiveMainloopBwdSm80ILi2ELi1EN4cute5tupleIJNS5_1CILi64EEENS7_ILi80EEENS7_ILi192EEEEEENS_6half_tEfNS_4arch4Sm80ELb0ELb1ELb1ELb1ELb0ELb0ELb1ELb0ELi2ELi4ELi2ELi2ELb0EEENS1_24CollectiveEpilogueBwdGQAISB_fSE_Li256ELb1ELb0EEENS1_19SingleTileSchedulerILb1ELb0ELb0ELi80EEEEEEEEEvNT_6ParamsE --------------------------
	.section	.nv.constant0._ZN7cutlass13device_kernelIN5flash19enable_sm80_to_sm89INS1_16FlashAttnBwdSm80INS1_25CollectiveMainloopBwdSm80ILi2ELi1EN4cute5tupleIJNS5_1CILi64EEENS7_ILi80EEENS7_ILi192EEEEEENS_6half_tEfNS_4arch4Sm80ELb0ELb1ELb1ELb1ELb0ELb0ELb1ELb0ELi2ELi4ELi2ELi2ELb0EEENS1_24CollectiveEpilogueBwdGQAISB_fSE_Li256ELb1ELb0EEENS1_19SingleTileSchedulerILb1ELb0ELb0ELi80EEEEEEEEEvNT_6ParamsE,"a",@progbits
	.sectionflags	@""
	.align	4
.nv.constant0._ZN7cutlass13device_kernelIN5flash19enable_sm80_to_sm89INS1_16FlashAttnBwdSm80INS1_25CollectiveMainloopBwdSm80ILi2ELi1EN4cute5tupleIJNS5_1CILi64EEENS7_ILi80EEENS7_ILi192EEEEEENS_6half_tEfNS_4arch4Sm80ELb0ELb1ELb1ELb1ELb0ELb0ELb1ELb0ELi2ELi4ELi2ELi2ELb0EEENS1_24CollectiveEpilogueBwdGQAISB_fSE_Li256ELb1ELb0EEENS1_19SingleTileSchedulerILb1ELb0ELb0ELi80EEEEEEEEEvNT_6ParamsE:
	.zero		1528


//--------------------- .nv.constant0._ZN7cutlass13device_kernelIN5flash19enable_sm80_to_sm89INS1_16FlashAttnBwdSm80INS1_25CollectiveMainloopBwdSm80ILi2ELi1EN4cute5tupleIJNS5_1CILi64EEENS7_ILi80EEENS7_ILi192EEEEEENS_6half_tEfNS_4arch4Sm80ELb0ELb1ELb1ELb1ELb1ELb0ELb1ELb0ELi2ELi4ELi2ELi2ELb0EEENS1_24CollectiveEpilogueBwdGQAISB_fSE_Li256ELb1ELb1EEENS1_19SingleTileSchedulerILb1ELb0ELb0ELi80EEEEEEEEEvNT_6ParamsE --------------------------
	.section	.nv.constant0._ZN7cutlass13device_kernelIN5flash19enable_sm80_to_sm89INS1_16FlashAttnBwdSm80INS1_25CollectiveMainloopBwdSm80ILi2ELi1EN4cute5tupleIJNS5_1CILi64EEENS7_ILi80EEENS7_ILi192EEEEEENS_6half_tEfNS_4arch4Sm80ELb0ELb1ELb1ELb1ELb1ELb0ELb1ELb0ELi2ELi4ELi2ELi2ELb0EEENS1_24CollectiveEpilogueBwdGQAISB_fSE_Li256ELb1ELb1EEENS1_19SingleTileSchedulerILb1ELb0ELb0ELi80EEEEEEEEEvNT_6ParamsE,"a",@progbits
	.sectionflags	@""
	.align	4
.nv.constant0._ZN7cutlass13device_kernelIN5flash19enable_sm80_to_sm89INS1_16FlashAttnBwdSm80INS1_25CollectiveMainloopBwdSm80ILi2ELi1EN4cute5tupleIJNS5_1CILi64EEENS7_ILi80EEENS7_ILi192EEEEEENS_6half_tEfNS_4arch4Sm80ELb0ELb1ELb1ELb1ELb1ELb0ELb1ELb0ELi2ELi4ELi2ELi2ELb0EEENS1_24CollectiveEpilogueBwdGQAISB_fSE_Li256ELb1ELb1EEENS1_19SingleTileSchedulerILb1ELb0ELb0ELi80EEEEEEEEEvNT_6ParamsE:
	.zero		1528


//--------------------- .nv.constant0._ZN7cutlass13device_kernelIN5flash19enable_sm80_to_sm89INS1_16FlashAttnBwdSm80INS1_25CollectiveMainloopBwdSm80ILi2ELi1EN4cute5tupleIJNS5_1CILi64EEENS7_ILi80EEENS7_ILi192EEEEEENS_6half_tEfNS_4arch4Sm80ELb1ELb0ELb1ELb0ELb0ELb0ELb1ELb0ELi2ELi4ELi2ELi2ELb0EEENS1_21CollectiveEpilogueBwdISB_SC_SE_Li256ELb0ELb1ELi4EEENS1_25SingleTileBwdLPTSchedulerILb0ELi80ELb0EEEEEEEEEvNT_6ParamsE --------------------------
	.section	.nv.constant0._ZN7cutlass13device_kernelIN5flash19enable_sm80_to_sm89INS1_16FlashAttnBwdSm80INS1_25CollectiveMainloopBwdSm80ILi2ELi1EN4cute5tupleIJNS5_1CILi64EEENS7_ILi80EEENS7_ILi192EEEEEENS_6half_tEfNS_4arch4Sm80ELb1ELb0ELb1ELb0ELb0ELb0ELb1ELb0ELi2ELi4ELi2ELi2ELb0EEENS1_21CollectiveEpilogueBwdISB_SC_SE_Li256ELb0ELb1ELi4EEENS1_25SingleTileBwdLPTSchedulerILb0ELi80ELb0EEEEEEEEEvNT_6ParamsE,"a",@progbits
	.sectionflags	@""
	.align	4
.nv.constant0._ZN7cutlass13device_kernelIN5flash19enable_sm80_to_sm89INS1_16FlashAttnBwdSm80INS1_25CollectiveMainloopBwdSm80ILi2ELi1EN4cute5tupleIJNS5_1CILi64EEENS7_ILi80EEENS7_ILi192EEEEEENS_6half_tEfNS_4arch4Sm80ELb1ELb0ELb1ELb0ELb0ELb0ELb1ELb0ELi2ELi4ELi2ELi2ELb0EEENS1_21CollectiveEpilogueBwdISB_SC_SE_Li256ELb0ELb1ELi4EEENS1_25SingleTileBwdLPTSchedulerILb0ELi80ELb0EEEEEEEEEvNT_6ParamsE:
	.zero		1544


//--------------------- .nv.constant0._ZN7cutlass13device_kernelIN5flash19enable_sm80_to_sm89INS1_16FlashAttnBwdSm80INS1_25CollectiveMainloopBwdSm80ILi2ELi1EN4cute5tupleIJNS5_1CILi64EEENS7_ILi80EEENS7_ILi192EEEEEENS_6half_tEfNS_4arch4Sm80ELb1ELb0ELb1ELb0ELb1ELb0ELb1ELb0ELi2ELi4ELi2ELi2ELb0EEENS1_21CollectiveEpilogueBwdISB_SC_SE_Li256ELb0ELb1ELi4EEENS1_25SingleTileBwdLPTSchedulerILb0ELi80ELb1EEEEEEEEEvNT_6ParamsE --------------------------
	.section	.nv.constant0._ZN7cutlass13device_kernelIN5flash19enable_sm80_to_sm89INS1_16FlashAttnBwdSm80INS1_25CollectiveMainloopBwdSm80ILi2ELi1EN4cute5tupleIJNS5_1CILi64EEENS7_ILi80EEENS7_ILi192EEEEEENS_6half_tEfNS_4arch4Sm80ELb1ELb0ELb1ELb0ELb1ELb0ELb1ELb0ELi2ELi4ELi2ELi2ELb0EEENS1_21CollectiveEpilogueBwdISB_SC_SE_Li256ELb0ELb1ELi4EEENS1_25SingleTileBwdLPTSchedulerILb0ELi80ELb1EEEEEEEEEvNT_6ParamsE,"a",@progbits
	.sectionflags	@""
	.align	4
.nv.constant0._ZN7cutlass13device_kernelIN5flash19enable_sm80_to_sm89INS1_16FlashAttnBwdSm80INS1_25CollectiveMainloopBwdSm80ILi2ELi1EN4cute5tupleIJNS5_1CILi64EEENS7_ILi80EEENS7_ILi192EEEEEENS_6half_tEfNS_4arch4Sm80ELb1ELb0ELb1ELb0ELb1ELb0ELb1ELb0ELi2ELi4ELi2ELi2ELb0EEENS1_21CollectiveEpilogueBwdISB_SC_SE_Li256ELb0ELb1ELi4EEENS1_25SingleTileBwdLPTSchedulerILb0ELi80ELb1EEEEEEEEEvNT_6ParamsE:
	.zero		1544


//--------------------- .nv.constant0._ZN7cutlass13device_kernelIN5flash19enable_sm80_to_sm89INS1_16FlashAttnBwdSm80INS1_25CollectiveMainloopBwdSm80ILi2ELi1EN4cute5tupleIJNS5_1CILi64EEENS7_ILi80EEENS7_ILi192EEEEEENS_6half_tEfNS_4arch4Sm80ELb1ELb0ELb1ELb0ELb0ELb0ELb1ELb0ELi2ELi4ELi2ELi2ELb0EEENS1_24CollectiveEpilogueBwdGQAISB_fSE_Li256ELb0ELb0EEENS1_25SingleTileBwdLPTSchedulerILb0ELi80ELb0EEEEEEEEEvNT_6ParamsE --------------------------
	.section	.nv.constant0._ZN7cutlass13device_kernelIN5flash19enable_sm80_to_sm89INS1_16FlashAttnBwdSm80INS1_25CollectiveMainloopBwdSm80ILi2ELi1EN4cute5tupleIJNS5_1CILi64EEENS7_ILi80EEENS7_ILi192EEEEEENS_6half_tEfNS_4arch4Sm80ELb1ELb0ELb1ELb0ELb0ELb0ELb1ELb0ELi2ELi4ELi2ELi2ELb0EEENS1_24CollectiveEpilogueBwdGQAISB_fSE_Li256ELb0ELb0EEENS1_25SingleTileBwdLPTSchedulerILb0ELi80ELb0EEEEEEEEEvNT_6ParamsE,"a",@progbits
	.sectionflags	@""
	.align	4
.nv.constant0._ZN7cutlass13device_kernelIN5flash19enable_sm80_to_sm89INS1_16FlashAttnBwdSm80INS1_25CollectiveMainloopBwdSm80ILi2ELi1EN4cute5tupleIJNS5_1CILi64EEENS7_ILi80EEENS7_ILi192EEEEEENS_6half_tEfNS_4arch4Sm80ELb1ELb0ELb1ELb0ELb0ELb0ELb1ELb0ELi2ELi4ELi2ELi2ELb0EEENS1_24CollectiveEpilogueBwdGQAISB_fSE_Li256ELb0ELb0EEENS1_25SingleTileBwdLPTSchedulerILb0ELi80ELb0EEEEEEEEEvNT_6ParamsE:
	.zero		1552


//--------------------- .nv.constant0._ZN7cutlass13device_kernelIN5flash19enable_sm80_to_sm89INS1_16FlashAttnBwdSm80INS1_25CollectiveMainloopBwdSm80ILi2ELi1EN4cute5tupleIJNS5_1CILi64EEENS7_ILi80EEENS7_ILi192EEEEEENS_6half_tEfNS_4arch4Sm80ELb1ELb0ELb1ELb0ELb1ELb0ELb1ELb0ELi2ELi4ELi2ELi2ELb0EEENS1_24CollectiveEpilogueBwdGQAISB_fSE_Li256ELb0ELb1EEENS1_25SingleTileBwdLPTSchedulerILb0ELi80ELb1EEEEEEEEEvNT_6ParamsE --------------------------
	.section	.nv.constant0._ZN7cutlass13device_kernelIN5flash19enable_sm80_to_sm89INS1_16FlashAttnBwdSm80INS1_25CollectiveMainloopBwdSm80ILi2ELi1EN4cute5tupleIJNS5_1CILi64EEENS7_ILi80EEENS7_ILi192EEEEEENS_6half_tEfNS_4arch4Sm80ELb1ELb0ELb1ELb0ELb1ELb0ELb1ELb0ELi2ELi4ELi2ELi2ELb0EEENS1_24CollectiveEpilogueBwdGQAISB_fSE_Li256ELb0ELb1EEENS1_25SingleTileBwdLPTSchedulerILb0ELi80ELb1EEEEEEEEEvNT_6ParamsE,"a",@progbits
	.sectionflags	@""
	.align	4
.nv.constant0._ZN7cutlass13device_kernelIN5flash19enable_sm80_to_sm89INS1_16FlashAttnBwdSm80INS1_25CollectiveMainloopBwdSm80ILi2ELi1EN4cute5tupleIJNS5_1CILi64EEENS7_ILi80EEENS7_ILi192EEEEEENS_6half_tEfNS_4arch4Sm80ELb1ELb0ELb1ELb0ELb1ELb0ELb1ELb0ELi2ELi4ELi2ELi2ELb0EEENS1_24CollectiveEpilogueBwdGQAISB_fSE_Li256ELb0ELb1EEENS1_25SingleTileBwdLPTSchedulerILb0ELi80ELb1EEEEEEEEEvNT_6ParamsE:
	.zero		1552


//--------------------- .nv.constant0._ZN7cutlass13device_kernelIN5flash22FlashAttnBwdPreprocessIN4cute5tupleIJNS3_1CILi64EEENS5_ILi192EEEEEENS_6half_tEfNS_4arch4Sm80ELb1ELb0EEEEEvNT_6ParamsE --------------------------
	.section	.nv.constant0._ZN7cutlass13device_kernelIN5flash22FlashAttnBwdPreprocessIN4cute5tupleIJNS3_1CILi64EEENS5_ILi192EEEEEENS_6half_tEfNS_4arch4Sm80ELb1ELb0EEEEEvNT_6ParamsE,"a",@progbits
	.sectionflags	@""
	.align	4
.nv.constant0._ZN7cutlass13device_kernelIN5flash22FlashAttnBwdPreprocessIN4cute5tupleIJNS3_1CILi64EEENS5_ILi192EEEEEENS_6half_tEfNS_4arch4Sm80ELb1ELb0EEEEEvNT_6ParamsE:
	.zero		1136


//--------------------- .nv.constant0._ZN7cutlass13device_kernelIN5flash19enable_sm80_to_sm89INS1_16FlashAttnBwdSm80INS1_25CollectiveMainloopBwdSm80ILi2ELi1EN4cute5tupleIJNS5_1CILi64EEENS7_ILi80EEENS7_ILi192EEEEEENS_6half_tEfNS_4arch4Sm80ELb1ELb0ELb1ELb1ELb0ELb0ELb1ELb0ELi2ELi4ELi2ELi2ELb0EEENS1_21CollectiveEpilogueBwdISB_SC_SE_Li256ELb1ELb1ELi4EEENS1_25SingleTileBwdLPTSchedulerILb1ELi80ELb0EEEEEEEEEvNT_6ParamsE --------------------------
	.section	.nv.constant0._ZN7cutlass13device_kernelIN5flash19enable_sm80_to_sm89INS1_16FlashAttnBwdSm80INS1_25CollectiveMainloopBwdSm80ILi2ELi1EN4cute5tupleIJNS5_1CILi64EEENS7_ILi80EEENS7_ILi192EEEEEENS_6half_tEfNS_4arch4Sm80ELb1ELb0ELb1ELb1ELb0ELb0ELb1ELb0ELi2ELi4ELi2ELi2ELb0EEENS1_21CollectiveEpilogueBwdISB_SC_SE_Li256ELb1ELb1ELi4EEENS1_25SingleTileBwdLPTSchedulerILb1ELi80ELb0EEEEEEEEEvNT_6ParamsE,"a",@progbits
	.sectionflags	@""
	.align	4
.nv.constant0._ZN7cutlass13device_kernelIN5flash19enable_sm80_to_sm89INS1_16FlashAttnBwdSm80INS1_25CollectiveMainloopBwdSm80ILi2ELi1EN4cute5tupleIJNS5_1CILi64EEENS7_ILi80EEENS7_ILi192EEEEEENS_6half_tEfNS_4arch4Sm80ELb1ELb0ELb1ELb1ELb0ELb0ELb1ELb0ELi2ELi4ELi2ELi2ELb0EEENS1_21CollectiveEpilogueBwdISB_SC_SE_Li256ELb1ELb1ELi4EEENS1_25SingleTileBwdLPTSchedulerILb1ELi80ELb0EEEEEEEEEvNT_6ParamsE:
	.zero		1544


//--------------------- .nv.constant0._ZN7cutlass13device_kernelIN5flash19enable_sm80_to_sm89INS1_16FlashAttnBwdSm80INS1_25CollectiveMainloopBwdSm80ILi2ELi1EN4cute5tupleIJNS5_1CILi64EEENS7_ILi80EEENS7_ILi192EEEEEENS_6half_tEfNS_4arch4Sm80ELb1ELb0ELb1ELb1ELb1ELb0ELb1ELb0ELi2ELi4ELi2ELi2ELb0EEENS1_21CollectiveEpilogueBwdISB_SC_SE_Li256ELb1ELb1ELi4EEENS1_25SingleTileBwdLPTSchedulerILb1ELi80ELb1EEEEEEEEEvNT_6ParamsE --------------------------
	.section	.nv.constant0._ZN7cutlass13device_kernelIN5flash19enable_sm80_to_sm89INS1_16FlashAttnBwdSm80INS1_25CollectiveMainloopBwdSm80ILi2ELi1EN4cute5tupleIJNS5_1CILi64EEENS7_ILi80EEENS7_ILi192EEEEEENS_6half_tEfNS_4arch4Sm80ELb1ELb0ELb1ELb1ELb1ELb0ELb1ELb0ELi2ELi4ELi2ELi2ELb0EEENS1_21CollectiveEpilogueBwdISB_SC_SE_Li256ELb1ELb1ELi4EEENS1_25SingleTileBwdLPTSchedulerILb1ELi80ELb1EEEEEEEEEvNT_6ParamsE,"a",@progbits
	.sectionflags	@""
	.align	4
.nv.constant0._ZN7cutlass13device_kernelIN5flash19enable_sm80_to_sm89INS1_16FlashAttnBwdSm80INS1_25CollectiveMainloopBwdSm80ILi2ELi1EN4cute5tupleIJNS5_1CILi64EEENS7_ILi80EEENS7_ILi192EEEEEENS_6half_tEfNS_4arch4Sm80ELb1ELb0ELb1ELb1ELb1ELb0ELb1ELb0ELi2ELi4ELi2ELi2ELb0EEENS1_21CollectiveEpilogueBwdISB_SC_SE_Li256ELb1ELb1ELi4EEENS1_25SingleTileBwdLPTSchedulerILb1ELi80ELb1EEEEEEEEEvNT_6ParamsE:
	.zero		1544


//--------------------- .nv.constant0._ZN7cutlass13device_kernelIN5flash19enable_sm80_to_sm89INS1_16FlashAttnBwdSm80INS1_25CollectiveMainloopBwdSm80ILi2ELi1EN4cute5tupleIJNS5_1CILi64EEENS7_ILi80EEENS7_ILi192EEEEEENS_6half_tEfNS_4arch4Sm80ELb1ELb0ELb1ELb1ELb0ELb0ELb1ELb0ELi2ELi4ELi2ELi2ELb0EEENS1_24CollectiveEpilogueBwdGQAISB_fSE_Li256ELb1ELb0EEENS1_25SingleTileBwdLPTSchedulerILb1ELi80ELb0EEEEEEEEEvNT_6ParamsE --------------------------
	.section	.nv.constant0._ZN7cutlass13device_kernelIN5flash19enable_sm80_to_sm89INS1_16FlashAttnBwdSm80INS1_25CollectiveMainloopBwdSm80ILi2ELi1EN4cute5tupleIJNS5_1CILi64EEENS7_ILi80EEENS7_ILi192EEEEEENS_6half_tEfNS_4arch4Sm80ELb1ELb0ELb1ELb1ELb0ELb0ELb1ELb0ELi2ELi4ELi2ELi2ELb0EEENS1_24CollectiveEpilogueBwdGQAISB_fSE_Li256ELb1ELb0EEENS1_25SingleTileBwdLPTSchedulerILb1ELi80ELb0EEEEEEEEEvNT_6ParamsE,"a",@progbits
	.sectionflags	@""
	.align	4
.nv.constant0._ZN7cutlass13device_kernelIN5flash19enable_sm80_to_sm89INS1_16FlashAttnBwdSm80INS1_25CollectiveMainloopBwdSm80ILi2ELi1EN4cute5tupleIJNS5_1CILi64EEENS7_ILi80EEENS7_ILi192EEEEEENS_6half_tEfNS_4arch4Sm80ELb1ELb0ELb1ELb1ELb0ELb0ELb1ELb0ELi2ELi4ELi2ELi2ELb0EEENS1_24CollectiveEpilogueBwdGQAISB_fSE_Li256ELb1ELb0EEENS1_25SingleTileBwdLPTSchedulerILb1ELi80ELb0EEEEEEEEEvNT_6ParamsE:
	.zero		1552


//--------------------- .nv.constant0._ZN7cutlass13device_kernelIN5flash32FlashAttnBwdPostprocessConvertdQIN4cute5tupleIJNS3_1CILi80EEENS5_ILi192EEEEEENS_6half_tEfNS_4arch4Sm80ELi256ENS3_8TiledMMAINS3_8MMA_AtomIJNS3_28SM80_16x8x16_F32F16F16F32_TNEEEENS3_6LayoutINS4_IJNS5_ILi4EEENS5_ILi2EEENS5_ILi1EEEEEENS4_IJSJ_SH_NS5_ILi0EEEEEEEENS4_IJNS5_ILi64EEENS5_ILi16EEESP_EEEEELb1EEEEEvNT_6ParamsE --------------------------
	.section	.nv.constant0._ZN7cutlass13device_kernelIN5flash32FlashAttnBwdPostprocessConvertdQIN4cute5tupleIJNS3_1CILi80EEENS5_ILi192EEEEEENS_6half_tEfNS_4arch4Sm80ELi256ENS3_8TiledMMAINS3_8MMA_AtomIJNS3_28SM80_16x8x16_F32F16F16F32_TNEEEENS3_6LayoutINS4_IJNS5_ILi4EEENS5_ILi2EEENS5_ILi1EEEEEENS4_IJSJ_SH_NS5_ILi0EEEEEEEENS4_IJNS5_ILi64EEENS5_ILi16EEESP_EEEEELb1EEEEEvNT_6ParamsE,"a",@progbits
	.sectionflags	@""
	.align	4
.nv.constant0._ZN7cutlass13device_kernelIN5flash32FlashAttnBwdPostprocessConvertdQIN4cute5tupleIJNS3_1CILi80EEENS5_ILi192EEEEEENS_6half_tEfNS_4arch4Sm80ELi256ENS3_8TiledMMAINS3_8MMA_AtomIJNS3_28SM80_16x8x16_F32F16F16F32_TNEEEENS3_6LayoutINS4_IJNS5_ILi4EEENS5_ILi2EEENS5_ILi1EEEEEENS4_IJSJ_SH_NS5_ILi0EEEEEEEENS4_IJNS5_ILi64EEENS5_ILi16EEESP_EEEEELb1EEEEEvNT_6ParamsE:
	.zero		1008


//--------------------- .nv.constant0._ZN7cutlass13device_kernelIN5flash32FlashAttnBwdPostprocessConvertdQIN4cute5tupleIJNS3_1CILi64EEENS5_ILi192EEEEEENS_6half_tEfNS_4arch4Sm80ELi256ENS3_8TiledMMAINS3_8MMA_AtomIJNS3_28SM80_16x8x16_F32F16F16F32_TNEEEENS3_6LayoutINS4_IJNS5_ILi2EEENS5_ILi4EEENS5_ILi1EEEEEENS4_IJSJ_SH_NS5_ILi0EEEEEEEENS4_IJNS5_ILi32EEES6_NS5_ILi16EEEEEEEELb0EEEEEvNT_6ParamsE --------------------------
	.section	.nv.constant0._ZN7cutlass13device_kernelIN5flash32FlashAttnBwdPostprocessConvertdQIN4cute5tupleIJNS3_1CILi64EEENS5_ILi192EEEEEENS_6half_tEfNS_4arch4Sm80ELi256ENS3_8TiledMMAINS3_8MMA_AtomIJNS3_28SM80_16x8x16_F32F16F16F32_TNEEEENS3_6LayoutINS4_IJNS5_ILi2EEENS5_ILi4EEENS5_ILi1EEEEEENS4_IJSJ_SH_NS5_ILi0EEEEEEEENS4_IJNS5_ILi32EEES6_NS5_ILi16EEEEEEEELb0EEEEEvNT_6ParamsE,"a",@progbits
	.sectionflags	@""
	.align	4
.nv.constant0._ZN7cutlass13device_kernelIN5flash32FlashAttnBwdPostprocessConvertdQIN4cute5tupleIJNS3_1CILi64EEENS5_ILi192EEEEEENS_6half_tEfNS_4arch4Sm80ELi256ENS3_8TiledMMAINS3_8MMA_AtomIJNS3_28SM80_16x8x16_F32F16F16F32_TNEEEENS3_6LayoutINS4_IJNS5_ILi2EEENS5_ILi4EEENS5_ILi1EEEEEENS4_IJSJ_SH_NS5_ILi0EEEEEEEENS4_IJNS5_ILi32EEES6_NS5_ILi16EEEEEEEELb0EEEEEvNT_6ParamsE:
	.zero		1008


//--------------------- .nv.constant0._ZN7cutlass13device_kernelIN5flash19enable_sm80_to_sm89INS1_16FlashAttnBwdSm80INS1_25CollectiveMainloopBwdSm80ILi2ELi1EN4cute5tupleIJNS5_1CILi64EEENS7_ILi80EEENS7_ILi192EEEEEENS_6half_tEfNS_4arch4Sm80ELb1ELb0ELb1ELb1ELb1ELb0ELb1ELb0ELi2ELi4ELi2ELi2ELb0EEENS1_24CollectiveEpilogueBwdGQAISB_fSE_Li256ELb1ELb1EEENS1_25SingleTileBwdLPTSchedulerILb1ELi80ELb1EEEEEEEEEvNT_6ParamsE --------------------------
	.section	.nv.constant0._ZN7cutlass13device_kernelIN5flash19enable_sm80_to_sm89INS1_16FlashAttnBwdSm80INS1_25CollectiveMainloopBwdSm80ILi2ELi1EN4cute5tupleIJNS5_1CILi64EEENS7_ILi80EEENS7_ILi192EEEEEENS_6half_tEfNS_4arch4Sm80ELb1ELb0ELb1ELb1ELb1ELb0ELb1ELb0ELi2ELi4ELi2ELi2ELb0EEENS1_24CollectiveEpilogueBwdGQAISB_fSE_Li256ELb1ELb1EEENS1_25SingleTileBwdLPTSchedulerILb1ELi80ELb1EEEEEEEEEvNT_6ParamsE,"a",@progbits
	.sectionflags	@""
	.align	4
.nv.constant0._ZN7cutlass13device_kernelIN5flash19enable_sm80_to_sm89INS1_16FlashAttnBwdSm80INS1_25CollectiveMainloopBwdSm80ILi2ELi1EN4cute5tupleIJNS5_1CILi64EEENS7_ILi80EEENS7_ILi192EEEEEENS_6half_tEfNS_4arch4Sm80ELb1ELb0ELb1ELb1ELb1ELb0ELb1ELb0ELi2ELi4ELi2ELi2ELb0EEENS1_24CollectiveEpilogueBwdGQAISB_fSE_Li256ELb1ELb1EEENS1_25SingleTileBwdLPTSchedulerILb1ELi80ELb1EEEEEEEEEvNT_6ParamsE:
	.zero		1552


//--------------------- .nv.constant0._ZN7cutlass13device_kernelIN5flash22FlashAttnBwdPreprocessIN4cute5tupleIJNS3_1CILi64EEENS5_ILi192EEEEEENS_6half_tEfNS_4arch4Sm80ELb1ELb1EEEEEvNT_6ParamsE --------------------------
	.section	.nv.constant0._ZN7cutlass13device_kernelIN5flash22FlashAttnBwdPreprocessIN4cute5tupleIJNS3_1CILi64EEENS5_ILi192EEEEEENS_6half_tEfNS_4arch4Sm80ELb1ELb1EEEEEvNT_6ParamsE,"a",@progbits
	.sectionflags	@""
	.align	4
.nv.constant0._ZN7cutlass13device_kernelIN5flash22FlashAttnBwdPreprocessIN4cute5tupleIJNS3_1CILi64EEENS5_ILi192EEEEEENS_6half_tEfNS_4arch4Sm80ELb1ELb1EEEEEvNT_6ParamsE:
	.zero		1136


//--------------------- SYMBOLS --------------------------

	.type		.nv.reservedSmem.offset0,@object
	.size		.nv.reservedSmem.offset0,0x4
	.type		.nv.reservedSmem.cap,@object
	.size		.nv.reservedSmem.cap,0x4
